// Copyright (c) 2024, Jay Shah, Ganesh Bikshandi, Ying Zhang, Vijay Thakkar, Pradeep Ramani, Tri Dao.
// Splitting the different template instantiations to different files to speed up compilation.
// This file is auto-generated. See "generate_kernels.py"

#include "flash_bwd_launch_template.h"

#ifndef FLASHATTENTION_DISABLE_HDIM256
template<>
void run_mha_bwd_<90, cutlass::half_t, 256, true>(Flash_bwd_params &params, cudaStream_t stream) {
    run_mha_bwd_hdim256<90, cutlass::half_t, true>(params, stream);
}
#endif


// ===== COMPILED SASS (sm_90a) =====

	.target	sm_90a

	.elftype	@"ET_EXEC"


//--------------------- .note.nv.tkinfo           --------------------------
	.section	.note.nv.tkinfo,"",@"SHT_NOTE"
	.sectionflags	@"SHF_NOTE_NV_TKINFO"
	.tkinfo
        /*0018*/ 	.word	0x00000002
        /*0030*/ 	.string	""
        /*0030*/ 	.string	"ptxas"
        /*0030*/ 	.string	"Cuda compilation tools, release 13.0, V13.0.88"
        /*0030*/ 	.string	"Build cuda_13.0.r13.0/compiler.36424714_0"
        /*0030*/ 	.string	"-arch sm_90a -m 64 "



//--------------------- .note.nv.cuinfo           --------------------------
	.section	.note.nv.cuinfo,"",@"SHT_NOTE"
	.sectionflags	@"SHF_NOTE_NV_CUINFO"
        /*0018*/ 	.short	0x0002
        /*001a*/ 	.short	0x005a
        /*001c*/ 	.short	0x0082
	.zero		2


//--------------------- .nv.info                  --------------------------
	.section	.nv.info,"",@"SHT_CUDA_INFO"
	.align	4


	//----- nvinfo : EIATTR_REGCOUNT
	.align		4
        /*0000*/ 	.byte	0x04, 0x2f
        /*0002*/ 	.short	(.L_16 - .L_15)
	.align		4
.L_15:
        /*0004*/ 	.word	index@(_ZN7cutlass13device_kernelIN5flash22FlashAttnBwdPreprocessIN4cute5tupleIJNS3_1CILi64EEENS5_ILi256EEEEEENS_6half_tEfNS_4arch4Sm90ELb1ELb1EEEEEvNT_6ParamsE)
        /*0008*/ 	.word	0x00000060


	//----- nvinfo : EIATTR_FRAME_SIZE
	.align		4
.L_16:
        /*000c*/ 	.byte	0x04, 0x11
        /*000e*/ 	.short	(.L_18 - .L_17)
	.align		4
.L_17:
        /*0010*/ 	.word	index@(_ZN7cutlass13device_kernelIN5flash22FlashAttnBwdPreprocessIN4cute5tupleIJNS3_1CILi64EEENS5_ILi256EEEEEENS_6half_tEfNS_4arch4Sm90ELb1ELb1EEEEEvNT_6ParamsE)
        /*0014*/ 	.word	0x00000000


	//----- nvinfo : EIATTR_REGCOUNT
	.align		4
.L_18:
        /*0018*/ 	.byte	0x04, 0x2f
        /*001a*/ 	.short	(.L_20 - .L_19)
	.align		4
.L_19:
        /*001c*/ 	.word	index@(_ZN7cutlass13device_kernelIN5flash11enable_sm90INS1_16FlashAttnBwdSm90INS1_25CollectiveMainloopBwdSm90ILi2ELi1ELi1EN4cute5tupleIJNS5_1CILi1EEES8_S8_EEENS6_IJNS7_ILi64EEENS7_ILi80EEENS7_ILi256EEEEEENS_6half_tEfNS_4arch4Sm90ELb1ELb0ELb1ELb1ELb0ELb0ELb1ELb1ELi2ELi1ELi1ELi1ELb0EEENS1_24CollectiveEpilogueBwdGQAISD_fSG_Li256ELb1ELb0EEENS1_25SingleTileBwdLPTSchedulerILb1ELi80ELb0EEEEEEEEEvNT_6ParamsE)
        /*0020*/ 	.word	0x000000a8


	//----- nvinfo : EIATTR_FRAME_SIZE
	.align		4
.L_20:
        /*0024*/ 	.byte	0x04, 0x11
        /*0026*/ 	.short	(.L_22 - .L_21)
	.align		4
.L_21:
        /*0028*/ 	.word	index@(_ZN7cutlass13device_kernelIN5flash11enable_sm90INS1_16FlashAttnBwdSm90INS1_25CollectiveMainloopBwdSm90ILi2ELi1ELi1EN4cute5tupleIJNS5_1CILi1EEES8_S8_EEENS6_IJNS7_ILi64EEENS7_ILi80EEENS7_ILi256EEEEEENS_6half_tEfNS_4arch4Sm90ELb1ELb0ELb1ELb1ELb0ELb0ELb1ELb1ELi2ELi1ELi1ELi1ELb0EEENS1_24CollectiveEpilogueBwdGQAISD_fSG_Li256ELb1ELb0EEENS1_25SingleTileBwdLPTSchedulerILb1ELi80ELb0EEEEEEEEEvNT_6ParamsE)
        /*002c*/ 	.word	0x00000018


	//----- nvinfo : EIATTR_REGCOUNT
	.align		4
.L_22:
        /*0030*/ 	.byte	0x04, 0x2f
        /*0032*/ 	.short	(.L_24 - .L_23)
	.align		4
.L_23:
        /*0034*/ 	.word	index@(_ZN7cutlass13device_kernelIN5flash32FlashAttnBwdPostprocessConvertdQIN4cute5tupleIJNS3_1CILi64EEENS5_ILi256EEEEEENS_6half_tEfNS_4arch4Sm90ELi256ENS3_8TiledMMAINS3_8MMA_AtomIJNS3_4SM904GMMA25MMA_64x64x16_F32F16F16_SSILNSF_5MajorE1ELSH_0ELNSF_7ScaleInE1ELSI_1EEEEEENS3_6LayoutINS4_IJNS5_ILi2EEENS5_ILi1EEESN_EEENS4_IJSN_NS5_ILi0EEESP_EEEEENS4_IJNS3_10UnderscoreESS_SS_EEEEELb1EEEEEvNT_6ParamsE)
        /*0038*/ 	.word	0x00000059


	//----- nvinfo : EIATTR_FRAME_SIZE
	.align		4
.L_24:
        /*003c*/ 	.byte	0x04, 0x11
        /*003e*/ 	.short	(.L_26 - .L_25)
	.align		4
.L_25:
        /*0040*/ 	.word	index@(_ZN7cutlass13device_kernelIN5flash32FlashAttnBwdPostprocessConvertdQIN4cute5tupleIJNS3_1CILi64EEENS5_ILi256EEEEEENS_6half_tEfNS_4arch4Sm90ELi256ENS3_8TiledMMAINS3_8MMA_AtomIJNS3_4SM904GMMA25MMA_64x64x16_F32F16F16_SSILNSF_5MajorE1ELSH_0ELNSF_7ScaleInE1ELSI_1EEEEEENS3_6LayoutINS4_IJNS5_ILi2EEENS5_ILi1EEESN_EEENS4_IJSN_NS5_ILi0EEESP_EEEEENS4_IJNS3_10UnderscoreESS_SS_EEEEELb1EEEEEvNT_6ParamsE)
        /*0044*/ 	.word	0x00000000


	//----- nvinfo : EIATTR_REGCOUNT
	.align		4
.L_26:
        /*0048*/ 	.byte	0x04, 0x2f
        /*004a*/ 	.short	(.L_28 - .L_27)
	.align		4
.L_27:
        /*004c*/ 	.word	index@(_ZN7cutlass13device_kernelIN5flash32FlashAttnBwdPostprocessConvertdQIN4cute5tupleIJNS3_1CILi80EEENS5_ILi256EEEEEENS_6half_tEfNS_4arch4Sm90ELi256ENS3_8TiledMMAINS3_8MMA_AtomIJNS3_4SM904GMMA25MMA_64x16x16_F32F16F16_SSILNSF_5MajorE1ELSH_1ELNSF_7ScaleInE1ELSI_1EEEEEENS3_6LayoutINS4_IJNS5_ILi2EEENS5_ILi1EEESN_EEENS4_IJSN_NS5_ILi0EEESP_EEEEENS4_IJNS3_10UnderscoreESS_SS_EEEEELb1EEEEEvNT_6ParamsE)
        /*0050*/ 	.word	0x0000006d


	//----- nvinfo : EIATTR_FRAME_SIZE
	.align		4
.L_28:
        /*0054*/ 	.byte	0x04, 0x11
        /*0056*/ 	.short	(.L_30 - .L_29)
	.align		4
.L_29:
        /*0058*/ 	.word	index@(_ZN7cutlass13device_kernelIN5flash32FlashAttnBwdPostprocessConvertdQIN4cute5tupleIJNS3_1CILi80EEENS5_ILi256EEEEEENS_6half_tEfNS_4arch4Sm90ELi256ENS3_8TiledMMAINS3_8MMA_AtomIJNS3_4SM904GMMA25MMA_64x16x16_F32F16F16_SSILNSF_5MajorE1ELSH_1ELNSF_7ScaleInE1ELSI_1EEEEEENS3_6LayoutINS4_IJNS5_ILi2EEENS5_ILi1EEESN_EEENS4_IJSN_NS5_ILi0EEESP_EEEEENS4_IJNS3_10UnderscoreESS_SS_EEEEELb1EEEEEvNT_6ParamsE)
        /*005c*/ 	.word	0x00000000


	//----- nvinfo : EIATTR_REGCOUNT
	.align		4
.L_30:
        /*0060*/ 	.byte	0x04, 0x2f
        /*0062*/ 	.short	(.L_32 - .L_31)
	.align		4
.L_31:
        /*0064*/ 	.word	index@(_ZN7cutlass13device_kernelIN5flash11enable_sm90INS1_16FlashAttnBwdSm90INS1_25CollectiveMainloopBwdSm90ILi2ELi1ELi1EN4cute5tupleIJNS5_1CILi1EEES8_S8_EEENS6_IJNS7_ILi64EEENS7_ILi80EEENS7_ILi256EEEEEENS_6half_tEfNS_4arch4Sm90ELb1ELb0ELb1ELb1ELb0ELb0ELb1ELb1ELi2ELi1ELi1ELi1ELb0EEENS1_21CollectiveEpilogueBwdISD_SE_SG_Li256ELb1ELb1ELi2EEENS1_25SingleTileBwdLPTSchedulerILb1ELi80ELb0EEEEEEEEEvNT_6ParamsE)
        /*0068*/ 	.word	0x000000a8


	//----- nvinfo : EIATTR_FRAME_SIZE
	.align		4
.L_32:
        /*006c*/ 	.byte	0x04, 0x11
        /*006e*/ 	.short	(.L_34 - .L_33)
	.align		4
.L_33:
        /*0070*/ 	.word	index@(_ZN7cutlass13device_kernelIN5flash11enable_sm90INS1_16FlashAttnBwdSm90INS1_25CollectiveMainloopBwdSm90ILi2ELi1ELi1EN4cute5tupleIJNS5_1CILi1EEES8_S8_EEENS6_IJNS7_ILi64EEENS7_ILi80EEENS7_ILi256EEEEEENS_6half_tEfNS_4arch4Sm90ELb1ELb0ELb1ELb1ELb0ELb0ELb1ELb1ELi2ELi1ELi1ELi1ELb0EEENS1_21CollectiveEpilogueBwdISD_SE_SG_Li256ELb1ELb1ELi2EEENS1_25SingleTileBwdLPTSchedulerILb1ELi80ELb0EEEEEEEEEvNT_6ParamsE)
        /*0074*/ 	.word	0x00000018


	//----- nvinfo : EIATTR_REGCOUNT
	.align		4
.L_34:
        /*0078*/ 	.byte	0x04, 0x2f
        /*007a*/ 	.short	(.L_36 - .L_35)
	.align		4
.L_35:
        /*007c*/ 	.word	index@(_ZN7cutlass13device_kernelIN5flash22FlashAttnBwdPreprocessIN4cute5tupleIJNS3_1CILi64EEENS5_ILi256EEEEEENS_6half_tEfNS_4arch4Sm90ELb1ELb0EEEEEvNT_6ParamsE)
        /*0080*/ 	.word	0x0000006a


	//----- nvinfo : EIATTR_FRAME_SIZE
	.align		4
.L_36:
        /*0084*/ 	.byte	0x04, 0x11
        /*0086*/ 	.short	(.L_38 - .L_37)
	.align		4
.L_37:
        /*0088*/ 	.word	index@(_ZN7cutlass13device_kernelIN5flash22FlashAttnBwdPreprocessIN4cute5tupleIJNS3_1CILi64EEENS5_ILi256EEEEEENS_6half_tEfNS_4arch4Sm90ELb1ELb0EEEEEvNT_6ParamsE)
        /*008c*/ 	.word	0x00000000


	//----- nvinfo : EIATTR_REGCOUNT
	.align		4
.L_38:
        /*0090*/ 	.byte	0x04, 0x2f
        /*0092*/ 	.short	(.L_40 - .L_39)
	.align		4
.L_39:
        /*0094*/ 	.word	index@(_ZN7cutlass13device_kernelIN5flash11enable_sm90INS1_16FlashAttnBwdSm90INS1_25CollectiveMainloopBwdSm90ILi2ELi1ELi1EN4cute5tupleIJNS5_1CILi1EEES8_S8_EEENS6_IJNS7_ILi64EEENS7_ILi80EEENS7_ILi256EEEEEENS_6half_tEfNS_4arch4Sm90ELb1ELb0ELb1ELb0ELb0ELb0ELb1ELb1ELi2ELi1ELi1ELi1ELb0EEENS1_24CollectiveEpilogueBwdGQAISD_fSG_Li256ELb0ELb0EEENS1_25SingleTileBwdLPTSchedulerILb0ELi80ELb0EEEEEEEEEvNT_6ParamsE)
        /*0098*/ 	.word	0x000000a8


	//----- nvinfo : EIATTR_FRAME_SIZE
	.align		4
.L_40:
        /*009c*/ 	.byte	0x04, 0x11
        /*009e*/ 	.short	(.L_42 - .L_41)
	.align		4
.L_41:
        /*00a0*/ 	.word	index@(_ZN7cutlass13device_kernelIN5flash11enable_sm90INS1_16FlashAttnBwdSm90INS1_25CollectiveMainloopBwdSm90ILi2ELi1ELi1EN4cute5tupleIJNS5_1CILi1EEES8_S8_EEENS6_IJNS7_ILi64EEENS7_ILi80EEENS7_ILi256EEEEEENS_6half_tEfNS_4arch4Sm90ELb1ELb0ELb1ELb0ELb0ELb0ELb1ELb1ELi2ELi1ELi1ELi1ELb0EEENS1_24CollectiveEpilogueBwdGQAISD_fSG_Li256ELb0ELb0EEENS1_25SingleTileBwdLPTSchedulerILb0ELi80ELb0EEEEEEEEEvNT_6ParamsE)
        /*00a4*/ 	.word	0x00000020


	//----- nvinfo : EIATTR_REGCOUNT
	.align		4
.L_42:
        /*00a8*/ 	.byte	0x04, 0x2f
        /*00aa*/ 	.short	(.L_44 - .L_43)
	.align		4
.L_43:
        /*00ac*/ 	.word	index@(_ZN7cutlass13device_kernelIN5flash11enable_sm90INS1_16FlashAttnBwdSm90INS1_25CollectiveMainloopBwdSm90ILi2ELi1ELi1EN4cute5tupleIJNS5_1CILi1EEES8_S8_EEENS6_IJNS7_ILi64EEENS7_ILi80EEENS7_ILi256EEEEEENS_6half_tEfNS_4arch4Sm90ELb1ELb0ELb1ELb0ELb0ELb0ELb1ELb1ELi2ELi1ELi1ELi1ELb0EEENS1_21CollectiveEpilogueBwdISD_SE_SG_Li256ELb0ELb1ELi2EEENS1_25SingleTileBwdLPTSchedulerILb0ELi80ELb0EEEEEEEEEvNT_6ParamsE)
        /*00b0*/ 	.word	0x000000a8


	//----- nvinfo : EIATTR_FRAME_SIZE
	.align		4
.L_44:
        /*00b4*/ 	.byte	0x04, 0x11
        /*00b6*/ 	.short	(.L_46 - .L_45)
	.align		4
.L_45:
        /*00b8*/ 	.word	index@(_ZN7cutlass13device_kernelIN5flash11enable_sm90INS1_16FlashAttnBwdSm90INS1_25CollectiveMainloopBwdSm90ILi2ELi1ELi1EN4cute5tupleIJNS5_1CILi1EEES8_S8_EEENS6_IJNS7_ILi64EEENS7_ILi80EEENS7_ILi256EEEEEENS_6half_tEfNS_4arch4Sm90ELb1ELb0ELb1ELb0ELb0ELb0ELb1ELb1ELi2ELi1ELi1ELi1ELb0EEENS1_21CollectiveEpilogueBwdISD_SE_SG_Li256ELb0ELb1ELi2EEENS1_25SingleTileBwdLPTSchedulerILb0ELi80ELb0EEEEEEEEEvNT_6ParamsE)
        /*00bc*/ 	.word	0x00000018


	//----- nvinfo : EIATTR_REGCOUNT
	.align		4
.L_46:
        /*00c0*/ 	.byte	0x04, 0x2f
        /*00c2*/ 	.short	(.L_48 - .L_47)
	.align		4
.L_47:
        /*00c4*/ 	.word	index@(_ZN7cutlass13device_kernelIN5flash11enable_sm90INS1_16FlashAttnBwdSm90INS1_25CollectiveMainloopBwdSm90ILi2ELi1ELi1EN4cute5tupleIJNS5_1CILi1EEES8_S8_EEENS6_IJNS7_ILi64EEENS7_ILi80EEENS7_ILi256EEEEEENS_6half_tEfNS_4arch4Sm90ELb0ELb1ELb1ELb1ELb0ELb0ELb1ELb1ELi2ELi1ELi1ELi1ELb0EEENS1_24CollectiveEpilogueBwdGQAISD_fSG_Li256ELb1ELb0EEENS1_19SingleTileSchedulerILb1ELb0ELb0ELi80EEEEEEEEEvNT_6ParamsE)
        /*00c8*/ 	.word	0x000000a8


	//----- nvinfo : EIATTR_FRAME_SIZE
	.align		4
.L_48:
        /*00cc*/ 	.byte	0x04, 0x11
        /*00ce*/ 	.short	(.L_50 - .L_49)
	.align		4
.L_49:
        /*00d0*/ 	.word	index@(_ZN7cutlass13device_kernelIN5flash11enable_sm90INS1_16FlashAttnBwdSm90INS1_25CollectiveMainloopBwdSm90ILi2ELi1ELi1EN4cute5tupleIJNS5_1CILi1EEES8_S8_EEENS6_IJNS7_ILi64EEENS7_ILi80EEENS7_ILi256EEEEEENS_6half_tEfNS_4arch4Sm90ELb0ELb1ELb1ELb1ELb0ELb0ELb1ELb1ELi2ELi1ELi1ELi1ELb0EEENS1_24CollectiveEpilogueBwdGQAISD_fSG_Li256ELb1ELb0EEENS1_19SingleTileSchedulerILb1ELb0ELb0ELi80EEEEEEEEEvNT_6ParamsE)
        /*00d4*/ 	.word	0x00000008


	//----- nvinfo : EIATTR_REGCOUNT
	.align		4
.L_50:
        /*00d8*/ 	.byte	0x04, 0x2f
        /*00da*/ 	.short	(.L_52 - .L_51)
	.align		4
.L_51:
        /*00dc*/ 	.word	index@(_ZN7cutlass13device_kernelIN5flash11enable_sm90INS1_16FlashAttnBwdSm90INS1_25CollectiveMainloopBwdSm90ILi2ELi1ELi1EN4cute5tupleIJNS5_1CILi1EEES8_S8_EEENS6_IJNS7_ILi64EEENS7_ILi80EEENS7_ILi256EEEEEENS_6half_tEfNS_4arch4Sm90ELb0ELb1ELb1ELb1ELb0ELb0ELb1ELb1ELi2ELi1ELi1ELi1ELb0EEENS1_21CollectiveEpilogueBwdISD_SE_SG_Li256ELb1ELb1ELi2EEENS1_19SingleTileSchedulerILb1ELb0ELb0ELi80EEEEEEEEEvNT_6ParamsE)
        /*00e0*/ 	.word	0x000000a8


	//----- nvinfo : EIATTR_FRAME_SIZE
	.align		4
.L_52:
        /*00e4*/ 	.byte	0x04, 0x11
        /*00e6*/ 	.short	(.L_54 - .L_53)
	.align		4
.L_53:
        /*00e8*/ 	.word	index@(_ZN7cutlass13device_kernelIN5flash11enable_sm90INS1_16FlashAttnBwdSm90INS1_25CollectiveMainloopBwdSm90ILi2ELi1ELi1EN4cute5tupleIJNS5_1CILi1EEES8_S8_EEENS6_IJNS7_ILi64EEENS7_ILi80EEENS7_ILi256EEEEEENS_6half_tEfNS_4arch4Sm90ELb0ELb1ELb1ELb1ELb0ELb0ELb1ELb1ELi2ELi1ELi1ELi1ELb0EEENS1_21CollectiveEpilogueBwdISD_SE_SG_Li256ELb1ELb1ELi2EEENS1_19SingleTileSchedulerILb1ELb0ELb0ELi80EEEEEEEEEvNT_6ParamsE)
        /*00ec*/ 	.word	0x00000008


	//----- nvinfo : EIATTR_REGCOUNT
	.align		4
.L_54:
        /*00f0*/ 	.byte	0x04, 0x2f
        /*00f2*/ 	.short	(.L_56 - .L_55)
	.align		4
.L_55:
        /*00f4*/ 	.word	index@(_ZN7cutlass13device_kernelIN5flash11enable_sm90INS1_16FlashAttnBwdSm90INS1_25CollectiveMainloopBwdSm90ILi2ELi1ELi1EN4cute5tupleIJNS5_1CILi1EEES8_S8_EEENS6_IJNS7_ILi64EEENS7_ILi80EEENS7_ILi256EEEEEENS_6half_tEfNS_4arch4Sm90ELb0ELb1ELb1ELb0ELb0ELb0ELb1ELb1ELi2ELi1ELi1ELi1ELb0EEENS1_24CollectiveEpilogueBwdGQAISD_fSG_Li256ELb0ELb0EEENS1_19SingleTileSchedulerILb0ELb0ELb0ELi80EEEEEEEEEvNT_6ParamsE)
        /*00f8*/ 	.word	0x000000a8


	//----- nvinfo : EIATTR_FRAME_SIZE
	.align		4
.L_56:
        /*00fc*/ 	.byte	0x04, 0x11
        /*00fe*/ 	.short	(.L_58 - .L_57)
	.align		4
.L_57:
        /*0100*/ 	.word	index@(_ZN7cutlass13device_kernelIN5flash11enable_sm90INS1_16FlashAttnBwdSm90INS1_25CollectiveMainloopBwdSm90ILi2ELi1ELi1EN4cute5tupleIJNS5_1CILi1EEES8_S8_EEENS6_IJNS7_ILi64EEENS7_ILi80EEENS7_ILi256EEEEEENS_6half_tEfNS_4arch4Sm90ELb0ELb1ELb1ELb0ELb0ELb0ELb1ELb1ELi2ELi1ELi1ELi1ELb0EEENS1_24CollectiveEpilogueBwdGQAISD_fSG_Li256ELb0ELb0EEENS1_19SingleTileSchedulerILb0ELb0ELb0ELi80EEEEEEEEEvNT_6ParamsE)
        /*0104*/ 	.word	0x00000008


	//----- nvinfo : EIATTR_REGCOUNT
	.align		4
.L_58:
        /*0108*/ 	.byte	0x04, 0x2f
        /*010a*/ 	.short	(.L_60 - .L_59)
	.align		4
.L_59:
        /*010c*/ 	.word	index@(_ZN7cutlass13device_kernelIN5flash11enable_sm90INS1_16FlashAttnBwdSm90INS1_25CollectiveMainloopBwdSm90ILi2ELi1ELi1EN4cute5tupleIJNS5_1CILi1EEES8_S8_EEENS6_IJNS7_ILi64EEENS7_ILi80EEENS7_ILi256EEEEEENS_6half_tEfNS_4arch4Sm90ELb0ELb1ELb1ELb0ELb0ELb0ELb1ELb1ELi2ELi1ELi1ELi1ELb0EEENS1_21CollectiveEpilogueBwdISD_SE_SG_Li256ELb0ELb1ELi2EEENS1_19SingleTileSchedulerILb0ELb0ELb0ELi80EEEEEEEEEvNT_6ParamsE)
        /*0110*/ 	.word	0x000000a8


	//----- nvinfo : EIATTR_FRAME_SIZE
	.align		4
.L_60:
        /*0114*/ 	.byte	0x04, 0x11
        /*0116*/ 	.short	(.L_62 - .L_61)
	.align		4
.L_61:
        /*0118*/ 	.word	index@(_ZN7cutlass13device_kernelIN5flash11enable_sm90INS1_16FlashAttnBwdSm90INS1_25CollectiveMainloopBwdSm90ILi2ELi1ELi1EN4cute5tupleIJNS5_1CILi1EEES8_S8_EEENS6_IJNS7_ILi64EEENS7_ILi80EEENS7_ILi256EEEEEENS_6half_tEfNS_4arch4Sm90ELb0ELb1ELb1ELb0ELb0ELb0ELb1ELb1ELi2ELi1ELi1ELi1ELb0EEENS1_21CollectiveEpilogueBwdISD_SE_SG_Li256ELb0ELb1ELi2EEENS1_19SingleTileSchedulerILb0ELb0ELb0ELi80EEEEEEEEEvNT_6ParamsE)
        /*011c*/ 	.word	0x00000008


	//----- nvinfo : EIATTR_REGCOUNT
	.align		4
.L_62:
        /*0120*/ 	.byte	0x04, 0x2f
        /*0122*/ 	.short	(.L_64 - .L_63)
	.align		4
.L_63:
        /*0124*/ 	.word	index@(_ZN7cutlass13device_kernelIN5flash11enable_sm90INS1_16FlashAttnBwdSm90INS1_25CollectiveMainloopBwdSm90ILi2ELi1ELi1EN4cute5tupleIJNS5_1CILi1EEES8_S8_EEENS6_IJNS7_ILi64EEENS7_ILi80EEENS7_ILi256EEEEEENS_6half_tEfNS_4arch4Sm90ELb0ELb0ELb1ELb1ELb0ELb0ELb1ELb1ELi2ELi1ELi1ELi1ELb0EEENS1_24CollectiveEpilogueBwdGQAISD_fSG_Li256ELb1ELb0EEENS1_19SingleTileSchedulerILb1ELb0ELb0ELi80EEEEEEEEEvNT_6ParamsE)
        /*0128*/ 	.word	0x000000a8


	//----- nvinfo : EIATTR_FRAME_SIZE
	.align		4
.L_64:
        /*012c*/ 	.byte	0x04, 0x11
        /*012e*/ 	.short	(.L_66 - .L_65)
	.align		4
.L_65:
        /*0130*/ 	.word	index@(_ZN7cutlass13device_kernelIN5flash11enable_sm90INS1_16FlashAttnBwdSm90INS1_25CollectiveMainloopBwdSm90ILi2ELi1ELi1EN4cute5tupleIJNS5_1CILi1EEES8_S8_EEENS6_IJNS7_ILi64EEENS7_ILi80EEENS7_ILi256EEEEEENS_6half_tEfNS_4arch4Sm90ELb0ELb0ELb1ELb1ELb0ELb0ELb1ELb1ELi2ELi1ELi1ELi1ELb0EEENS1_24CollectiveEpilogueBwdGQAISD_fSG_Li256ELb1ELb0EEENS1_19SingleTileSchedulerILb1ELb0ELb0ELi80EEEEEEEEEvNT_6ParamsE)
        /*0134*/ 	.word	0x00000008


	//----- nvinfo : EIATTR_REGCOUNT
	.align		4
.L_66:
        /*0138*/ 	.byte	0x04, 0x2f
        /*013a*/ 	.short	(.L_68 - .L_67)
	.align		4
.L_67:
        /*013c*/ 	.word	index@(_ZN7cutlass13device_kernelIN5flash11enable_sm90INS1_16FlashAttnBwdSm90INS1_25CollectiveMainloopBwdSm90ILi2ELi1ELi1EN4cute5tupleIJNS5_1CILi1EEES8_S8_EEENS6_IJNS7_ILi64EEENS7_ILi80EEENS7_ILi256EEEEEENS_6half_tEfNS_4arch4Sm90ELb0ELb0ELb1ELb1ELb0ELb0ELb1ELb1ELi2ELi1ELi1ELi1ELb0EEENS1_21CollectiveEpilogueBwdISD_SE_SG_Li256ELb1ELb1ELi2EEENS1_19SingleTileSchedulerILb1ELb0ELb0ELi80EEEEEEEEEvNT_6ParamsE)
        /*0140*/ 	.word	0x000000a8


	//----- nvinfo : EIATTR_FRAME_SIZE
	.align		4
.L_68:
        /*0144*/ 	.byte	0x04, 0x11
        /*0146*/ 	.short	(.L_70 - .L_69)
	.align		4
.L_69:
        /*0148*/ 	.word	index@(_ZN7cutlass13device_kernelIN5flash11enable_sm90INS1_16FlashAttnBwdSm90INS1_25CollectiveMainloopBwdSm90ILi2ELi1ELi1EN4cute5tupleIJNS5_1CILi1EEES8_S8_EEENS6_IJNS7_ILi64EEENS7_ILi80EEENS7_ILi256EEEEEENS_6half_tEfNS_4arch4Sm90ELb0ELb0ELb1ELb1ELb0ELb0ELb1ELb1ELi2ELi1ELi1ELi1ELb0EEENS1_21CollectiveEpilogueBwdISD_SE_SG_Li256ELb1ELb1ELi2EEENS1_19SingleTileSchedulerILb1ELb0ELb0ELi80EEEEEEEEEvNT_6ParamsE)
        /*014c*/ 	.word	0x00000008


	//----- nvinfo : EIATTR_REGCOUNT
	.align		4
.L_70:
        /*0150*/ 	.byte	0x04, 0x2f
        /*0152*/ 	.short	(.L_72 - .L_71)
	.align		4
.L_71:
        /*0154*/ 	.word	index@(_ZN7cutlass13device_kernelIN5flash11enable_sm90INS1_16FlashAttnBwdSm90INS1_25CollectiveMainloopBwdSm90ILi2ELi1ELi1EN4cute5tupleIJNS5_1CILi1EEES8_S8_EEENS6_IJNS7_ILi64EEENS7_ILi80EEENS7_ILi256EEEEEENS_6half_tEfNS_4arch4Sm90ELb0ELb0ELb1ELb0ELb0ELb0ELb1ELb1ELi2ELi1ELi1ELi1ELb0EEENS1_24CollectiveEpilogueBwdGQAISD_fSG_Li256ELb0ELb0EEENS1_19SingleTileSchedulerILb0ELb0ELb0ELi80EEEEEEEEEvNT_6ParamsE)
        /*0158*/ 	.word	0x000000a8


	//----- nvinfo : EIATTR_FRAME_SIZE
	.align		4
.L_72:
        /*015c*/ 	.byte	0x04, 0x11
        /*015e*/ 	.short	(.L_74 - .L_73)
	.align		4
.L_73:
        /*0160*/ 	.word	index@(_ZN7cutlass13device_kernelIN5flash11enable_sm90INS1_16FlashAttnBwdSm90INS1_25CollectiveMainloopBwdSm90ILi2ELi1ELi1EN4cute5tupleIJNS5_1CILi1EEES8_S8_EEENS6_IJNS7_ILi64EEENS7_ILi80EEENS7_ILi256EEEEEENS_6half_tEfNS_4arch4Sm90ELb0ELb0ELb1ELb0ELb0ELb0ELb1ELb1ELi2ELi1ELi1ELi1ELb0EEENS1_24CollectiveEpilogueBwdGQAISD_fSG_Li256ELb0ELb0EEENS1_19SingleTileSchedulerILb0ELb0ELb0ELi80EEEEEEEEEvNT_6ParamsE)
        /*0164*/ 	.word	0x00000008


	//----- nvinfo : EIATTR_REGCOUNT
	.align		4
.L_74:
        /*0168*/ 	.byte	0x04, 0x2f
        /*016a*/ 	.short	(.L_76 - .L_75)
	.align		4
.L_75:
        /*016c*/ 	.word	index@(_ZN7cutlass13device_kernelIN5flash11enable_sm90INS1_16FlashAttnBwdSm90INS1_25CollectiveMainloopBwdSm90ILi2ELi1ELi1EN4cute5tupleIJNS5_1CILi1EEES8_S8_EEENS6_IJNS7_ILi64EEENS7_ILi80EEENS7_ILi256EEEEEENS_6half_tEfNS_4arch4Sm90ELb0ELb0ELb1ELb0ELb0ELb0ELb1ELb1ELi2ELi1ELi1ELi1ELb0EEENS1_21CollectiveEpilogueBwdISD_SE_SG_Li256ELb0ELb1ELi2EEENS1_19SingleTileSchedulerILb0ELb0ELb0ELi80EEEEEEEEEvNT_6ParamsE)
        /*0170*/ 	.word	0x000000a8


	//----- nvinfo : EIATTR_FRAME_SIZE
	.align		4
.L_76:
        /*0174*/ 	.byte	0x04, 0x11
        /*0176*/ 	.short	(.L_78 - .L_77)
	.align		4
.L_77:
        /*0178*/ 	.word	index@(_ZN7cutlass13device_kernelIN5flash11enable_sm90INS1_16FlashAttnBwdSm90INS1_25CollectiveMainloopBwdSm90ILi2ELi1ELi1EN4cute5tupleIJNS5_1CILi1EEES8_S8_EEENS6_IJNS7_ILi64EEENS7_ILi80EEENS7_ILi256EEEEEENS_6half_tEfNS_4arch4Sm90ELb0ELb0ELb1ELb0ELb0ELb0ELb1ELb1ELi2ELi1ELi1ELi1ELb0EEENS1_21CollectiveEpilogueBwdISD_SE_SG_Li256ELb0ELb1ELi2EEENS1_19SingleTileSchedulerILb0ELb0ELb0ELi80EEEEEEEEEvNT_6ParamsE)
        /*017c*/ 	.word	0x00000010


	//----- nvinfo : EIATTR_MIN_STACK_SIZE
	.align		4
.L_78:
        /*0180*/ 	.byte	0x04, 0x12
        /*0182*/ 	.short	(.L_80 - .L_79)
	.align		4
.L_79:
        /*0184*/ 	.word	index@(_ZN7cutlass13device_kernelIN5flash11enable_sm90INS1_16FlashAttnBwdSm90INS1_25CollectiveMainloopBwdSm90ILi2ELi1ELi1EN4cute5tupleIJNS5_1CILi1EEES8_S8_EEENS6_IJNS7_ILi64EEENS7_ILi80EEENS7_ILi256EEEEEENS_6half_tEfNS_4arch4Sm90ELb0ELb0ELb1ELb0ELb0ELb0ELb1ELb1ELi2ELi1ELi1ELi1ELb0EEENS1_21CollectiveEpilogueBwdISD_SE_SG_Li256ELb0ELb1ELi2EEENS1_19SingleTileSchedulerILb0ELb0ELb0ELi80EEEEEEEEEvNT_6ParamsE)
        /*0188*/ 	.word	0x00000010


	//----- nvinfo : EIATTR_MIN_STACK_SIZE
	.align		4
.L_80:
        /*018c*/ 	.byte	0x04, 0x12
        /*018e*/ 	.short	(.L_82 - .L_81)
	.align		4
.L_81:
        /*0190*/ 	.word	index@(_ZN7cutlass13device_kernelIN5flash11enable_sm90INS1_16FlashAttnBwdSm90INS1_25CollectiveMainloopBwdSm90ILi2ELi1ELi1EN4cute5tupleIJNS5_1CILi1EEES8_S8_EEENS6_IJNS7_ILi64EEENS7_ILi80EEENS7_ILi256EEEEEENS_6half_tEfNS_4arch4Sm90ELb0ELb0ELb1ELb0ELb0ELb0ELb1ELb1ELi2ELi1ELi1ELi1ELb0EEENS1_24CollectiveEpilogueBwdGQAISD_fSG_Li256ELb0ELb0EEENS1_19SingleTileSchedulerILb0ELb0ELb0ELi80EEEEEEEEEvNT_6ParamsE)
        /*0194*/ 	.word	0x00000008


	//----- nvinfo : EIATTR_MIN_STACK_SIZE
	.align		4
.L_82:
        /*0198*/ 	.byte	0x04, 0x12
        /*019a*/ 	.short	(.L_84 - .L_83)
	.align		4
.L_83:
        /*019c*/ 	.word	index@(_ZN7cutlass13device_kernelIN5flash11enable_sm90INS1_16FlashAttnBwdSm90INS1_25CollectiveMainloopBwdSm90ILi2ELi1ELi1EN4cute5tupleIJNS5_1CILi1EEES8_S8_EEENS6_IJNS7_ILi64EEENS7_ILi80EEENS7_ILi256EEEEEENS_6half_tEfNS_4arch4Sm90ELb0ELb0ELb1ELb1ELb0ELb0ELb1ELb1ELi2ELi1ELi1ELi1ELb0EEENS1_21CollectiveEpilogueBwdISD_SE_SG_Li256ELb1ELb1ELi2EEENS1_19SingleTileSchedulerILb1ELb0ELb0ELi80EEEEEEEEEvNT_6ParamsE)
        /*01a0*/ 	.word	0x00000008


	//----- nvinfo : EIATTR_MIN_STACK_SIZE
	.align		4
.L_84:
        /*01a4*/ 	.byte	0x04, 0x12
        /*01a6*/ 	.short	(.L_86 - .L_85)
	.align		4
.L_85:
        /*01a8*/ 	.word	index@(_ZN7cutlass13device_kernelIN5flash11enable_sm90INS1_16FlashAttnBwdSm90INS1_25CollectiveMainloopBwdSm90ILi2ELi1ELi1EN4cute5tupleIJNS5_1CILi1EEES8_S8_EEENS6_IJNS7_ILi64EEENS7_ILi80EEENS7_ILi256EEEEEENS_6half_tEfNS_4arch4Sm90ELb0ELb0ELb1ELb1ELb0ELb0ELb1ELb1ELi2ELi1ELi1ELi1ELb0EEENS1_24CollectiveEpilogueBwdGQAISD_fSG_Li256ELb1ELb0EEENS1_19SingleTileSchedulerILb1ELb0ELb0ELi80EEEEEEEEEvNT_6ParamsE)
        /*01ac*/ 	.word	0x00000008


	//----- nvinfo : EIATTR_MIN_STACK_SIZE
	.align		4
.L_86:
        /*01b0*/ 	.byte	0x04, 0x12
        /*01b2*/ 	.short	(.L_88 - .L_87)
	.align		4
.L_87:
        /*01b4*/ 	.word	index@(_ZN7cutlass13device_kernelIN5flash11enable_sm90INS1_16FlashAttnBwdSm90INS1_25CollectiveMainloopBwdSm90ILi2ELi1ELi1EN4cute5tupleIJNS5_1CILi1EEES8_S8_EEENS6_IJNS7_ILi64EEENS7_ILi80EEENS7_ILi256EEEEEENS_6half_tEfNS_4arch4Sm90ELb0ELb1ELb1ELb0ELb0ELb0ELb1ELb1ELi2ELi1ELi1ELi1ELb0EEENS1_21CollectiveEpilogueBwdISD_SE_SG_Li256ELb0ELb1ELi2EEENS1_19SingleTileSchedulerILb0ELb0ELb0ELi80EEEEEEEEEvNT_6ParamsE)
        /*01b8*/ 	.word	0x00000008


	//----- nvinfo : EIATTR_MIN_STACK_SIZE
	.align		4
.L_88:
        /*01bc*/ 	.byte	0x04, 0x12
        /*01be*/ 	.short	(.L_90 - .L_89)
	.align		4
.L_89:
        /*01c0*/ 	.word	index@(_ZN7cutlass13device_kernelIN5flash11enable_sm90INS1_16FlashAttnBwdSm90INS1_25CollectiveMainloopBwdSm90ILi2ELi1ELi1EN4cute5tupleIJNS5_1CILi1EEES8_S8_EEENS6_IJNS7_ILi64EEENS7_ILi80EEENS7_ILi256EEEEEENS_6half_tEfNS_4arch4Sm90ELb0ELb1ELb1ELb0ELb0ELb0ELb1ELb1ELi2ELi1ELi1ELi1ELb0EEENS1_24CollectiveEpilogueBwdGQAISD_fSG_Li256ELb0ELb0EEENS1_19SingleTileSchedulerILb0ELb0ELb0ELi80EEEEEEEEEvNT_6ParamsE)
        /*01c4*/ 	.word	0x00000008


	//----- nvinfo : EIATTR_MIN_STACK_SIZE
	.align		4
.L_90:
        /*01c8*/ 	.byte	0x04, 0x12
        /*01ca*/ 	.short	(.L_92 - .L_91)
	.align		4
.L_91:
        /*01cc*/ 	.word	index@(_ZN7cutlass13device_kernelIN5flash11enable_sm90INS1_16FlashAttnBwdSm90INS1_25CollectiveMainloopBwdSm90ILi2ELi1ELi1EN4cute5tupleIJNS5_1CILi1EEES8_S8_EEENS6_IJNS7_ILi64EEENS7_ILi80EEENS7_ILi256EEEEEENS_6half_tEfNS_4arch4Sm90ELb0ELb1ELb1ELb1ELb0ELb0ELb1ELb1ELi2ELi1ELi1ELi1ELb0EEENS1_21CollectiveEpilogueBwdISD_SE_SG_Li256ELb1ELb1ELi2EEENS1_19SingleTileSchedulerILb1ELb0ELb0ELi80EEEEEEEEEvNT_6ParamsE)
        /*01d0*/ 	.word	0x00000008


	//----- nvinfo : EIATTR_MIN_STACK_SIZE
	.align		4
.L_92:
        /*01d4*/ 	.byte	0x04, 0x12
        /*01d6*/ 	.short	(.L_94 - .L_93)
	.align		4
.L_93:
        /*01d8*/ 	.word	index@(_ZN7cutlass13device_kernelIN5flash11enable_sm90INS1_16FlashAttnBwdSm90INS1_25CollectiveMainloopBwdSm90ILi2ELi1ELi1EN4cute5tupleIJNS5_1CILi1EEES8_S8_EEENS6_IJNS7_ILi64EEENS7_ILi80EEENS7_ILi256EEEEEENS_6half_tEfNS_4arch4Sm90ELb0ELb1ELb1ELb1ELb0ELb0ELb1ELb1ELi2ELi1ELi1ELi1ELb0EEENS1_24CollectiveEpilogueBwdGQAISD_fSG_Li256ELb1ELb0EEENS1_19SingleTileSchedulerILb1ELb0ELb0ELi80EEEEEEEEEvNT_6ParamsE)
        /*01dc*/ 	.word	0x00000008


	//----- nvinfo : EIATTR_MIN_STACK_SIZE
	.align		4
.L_94:
        /*01e0*/ 	.byte	0x04, 0x12
        /*01e2*/ 	.short	(.L_96 - .L_95)
	.align		4
.L_95:
        /*01e4*/ 	.word	index@(_ZN7cutlass13device_kernelIN5flash11enable_sm90INS1_16FlashAttnBwdSm90INS1_25CollectiveMainloopBwdSm90ILi2ELi1ELi1EN4cute5tupleIJNS5_1CILi1EEES8_S8_EEENS6_IJNS7_ILi64EEENS7_ILi80EEENS7_ILi256EEEEEENS_6half_tEfNS_4arch4Sm90ELb1ELb0ELb1ELb0ELb0ELb0ELb1ELb1ELi2ELi1ELi1ELi1ELb0EEENS1_21CollectiveEpilogueBwdISD_SE_SG_Li256ELb0ELb1ELi2EEENS1_25SingleTileBwdLPTSchedulerILb0ELi80ELb0EEEEEEEEEvNT_6ParamsE)
        /*01e8*/ 	.word	0x00000018


	//----- nvinfo : EIATTR_MIN_STACK_SIZE
	.align		4
.L_96:
        /*01ec*/ 	.byte	0x04, 0x12
        /*01ee*/ 	.short	(.L_98 - .L_97)
	.align		4
.L_97:
        /*01f0*/ 	.word	index@(_ZN7cutlass13device_kernelIN5flash11enable_sm90INS1_16FlashAttnBwdSm90INS1_25CollectiveMainloopBwdSm90ILi2ELi1ELi1EN4cute5tupleIJNS5_1CILi1EEES8_S8_EEENS6_IJNS7_ILi64EEENS7_ILi80EEENS7_ILi256EEEEEENS_6half_tEfNS_4arch4Sm90ELb1ELb0ELb1ELb0ELb0ELb0ELb1ELb1ELi2ELi1ELi1ELi1ELb0EEENS1_24CollectiveEpilogueBwdGQAISD_fSG_Li256ELb0ELb0EEENS1_25SingleTileBwdLPTSchedulerILb0ELi80ELb0EEEEEEEEEvNT_6ParamsE)
        /*01f4*/ 	.word	0x00000020


	//----- nvinfo : EIATTR_MIN_STACK_SIZE
	.align		4
.L_98:
        /*01f8*/ 	.byte	0x04, 0x12
        /*01fa*/ 	.short	(.L_100 - .L_99)
	.align		4
.L_99:
        /*01fc*/ 	.word	index@(_ZN7cutlass13device_kernelIN5flash22FlashAttnBwdPreprocessIN4cute5tupleIJNS3_1CILi64EEENS5_ILi256EEEEEENS_6half_tEfNS_4arch4Sm90ELb1ELb0EEEEEvNT_6ParamsE)
        /*0200*/ 	.word	0x00000000


	//----- nvinfo : EIATTR_MIN_STACK_SIZE
	.align		4
.L_100:
        /*0204*/ 	.byte	0x04, 0x12
        /*0206*/ 	.short	(.L_102 - .L_101)
	.align		4
.L_101:
        /*0208*/ 	.word	index@(_ZN7cutlass13device_kernelIN5flash11enable_sm90INS1_16FlashAttnBwdSm90INS1_25CollectiveMainloopBwdSm90ILi2ELi1ELi1EN4cute5tupleIJNS5_1CILi1EEES8_S8_EEENS6_IJNS7_ILi64EEENS7_ILi80EEENS7_ILi256EEEEEENS_6half_tEfNS_4arch4Sm90ELb1ELb0ELb1ELb1ELb0ELb0ELb1ELb1ELi2ELi1ELi1ELi1ELb0EEENS1_21CollectiveEpilogueBwdISD_SE_SG_Li256ELb1ELb1ELi2EEENS1_25SingleTileBwdLPTSchedulerILb1ELi80ELb0EEEEEEEEEvNT_6ParamsE)
        /*020c*/ 	.word	0x00000018


	//----- nvinfo : EIATTR_MIN_STACK_SIZE
	.align		4
.L_102:
        /*0210*/ 	.byte	0x04, 0x12
        /*0212*/ 	.short	(.L_104 - .L_103)
	.align		4
.L_103:
        /*0214*/ 	.word	index@(_ZN7cutlass13device_kernelIN5flash32FlashAttnBwdPostprocessConvertdQIN4cute5tupleIJNS3_1CILi80EEENS5_ILi256EEEEEENS_6half_tEfNS_4arch4Sm90ELi256ENS3_8TiledMMAINS3_8MMA_AtomIJNS3_4SM904GMMA25MMA_64x16x16_F32F16F16_SSILNSF_5MajorE1ELSH_1ELNSF_7ScaleInE1ELSI_1EEEEEENS3_6LayoutINS4_IJNS5_ILi2EEENS5_ILi1EEESN_EEENS4_IJSN_NS5_ILi0EEESP_EEEEENS4_IJNS3_10UnderscoreESS_SS_EEEEELb1EEEEEvNT_6ParamsE)
        /*0218*/ 	.word	0x00000000


	//----- nvinfo : EIATTR_MIN_STACK_SIZE
	.align		4
.L_104:
        /*021c*/ 	.byte	0x04, 0x12
        /*021e*/ 	.short	(.L_106 - .L_105)
	.align		4
.L_105:
        /*0220*/ 	.word	index@(_ZN7cutlass13device_kernelIN5flash32FlashAttnBwdPostprocessConvertdQIN4cute5tupleIJNS3_1CILi64EEENS5_ILi256EEEEEENS_6half_tEfNS_4arch4Sm90ELi256ENS3_8TiledMMAINS3_8MMA_AtomIJNS3_4SM904GMMA25MMA_64x64x16_F32F16F16_SSILNSF_5MajorE1ELSH_0ELNSF_7ScaleInE1ELSI_1EEEEEENS3_6LayoutINS4_IJNS5_ILi2EEENS5_ILi1EEESN_EEENS4_IJSN_NS5_ILi0EEESP_EEEEENS4_IJNS3_10UnderscoreESS_SS_EEEEELb1EEEEEvNT_6ParamsE)
        /*0224*/ 	.word	0x00000000


	//----- nvinfo : EIATTR_MIN_STACK_SIZE
	.align		4
.L_106:
        /*0228*/ 	.byte	0x04, 0x12
        /*022a*/ 	.short	(.L_108 - .L_107)
	.align		4
.L_107:
        /*022c*/ 	.word	index@(_ZN7cutlass13device_kernelIN5flash11enable_sm90INS1_16FlashAttnBwdSm90INS1_25CollectiveMainloopBwdSm90ILi2ELi1ELi1EN4cute5tupleIJNS5_1CILi1EEES8_S8_EEENS6_IJNS7_ILi64EEENS7_ILi80EEENS7_ILi256EEEEEENS_6half_tEfNS_4arch4Sm90ELb1ELb0ELb1ELb1ELb0ELb0ELb1ELb1ELi2ELi1ELi1ELi1ELb0EEENS1_24CollectiveEpilogueBwdGQAISD_fSG_Li256ELb1ELb0EEENS1_25SingleTileBwdLPTSchedulerILb1ELi80ELb0EEEEEEEEEvNT_6ParamsE)
        /*0230*/ 	.word	0x00000018


	//----- nvinfo : EIATTR_MIN_STACK_SIZE
	.align		4
.L_108:
        /*0234*/ 	.byte	0x04, 0x12
        /*0236*/ 	.short	(.L_110 - .L_109)
	.align		4
.L_109:
        /*0238*/ 	.word	index@(_ZN7cutlass13device_kernelIN5flash22FlashAttnBwdPreprocessIN4cute5tupleIJNS3_1CILi64EEENS5_ILi256EEEEEENS_6half_tEfNS_4arch4Sm90ELb1ELb1EEEEEvNT_6ParamsE)
        /*023c*/ 	.word	0x00000000
.L_110:


//--------------------- .nv.compat                --------------------------
	.section	.nv.compat,"",@"SHT_CUDA_COMPAT_INFO"
	.align	4
        /*0000*/ 	.byte	0x02, 0x09, 0x01, 0x00, 0x02, 0x02, 0x04, 0x00, 0x02, 0x05, 0x05, 0x00, 0x03, 0x07, 0x01, 0x01
        /*0010*/ 	.byte	0x02, 0x03, 0x01, 0x00, 0x02, 0x06, 0x01, 0x00, 0x04, 0x0b, 0x08, 0x00, 0x00, 0x00, 0x00, 0x00
        /*0020*/ 	.byte	0x00, 0x00, 0x00, 0x00


//--------------------- .nv.info._ZN7cutlass13device_kernelIN5flash11enable_sm90INS1_16FlashAttnBwdSm90INS1_25CollectiveMainloopBwdSm90ILi2ELi1ELi1EN4cute5tupleIJNS5_1CILi1EEES8_S8_EEENS6_IJNS7_ILi64EEENS7_ILi80EEENS7_ILi256EEEEEENS_6half_tEfNS_4arch4Sm90ELb0ELb0ELb1ELb0ELb0ELb0ELb1ELb1ELi2ELi1ELi1ELi1ELb0EEENS1_21CollectiveEpilogueBwdISD_SE_SG_Li256ELb0ELb1ELi2EEENS1_19SingleTileSchedulerILb0ELb0ELb0ELi80EEEEEEEEEvNT_6ParamsE --------------------------
	.section	.nv.info._ZN7cutlass13device_kernelIN5flash11enable_sm90INS1_16FlashAttnBwdSm90INS1_25CollectiveMainloopBwdSm90ILi2ELi1ELi1EN4cute5tupleIJNS5_1CILi1EEES8_S8_EEENS6_IJNS7_ILi64EEENS7_ILi80EEENS7_ILi256EEEEEENS_6half_tEfNS_4arch4Sm90ELb0ELb0ELb1ELb0ELb0ELb0ELb1ELb1ELi2ELi1ELi1ELi1ELb0EEENS1_21CollectiveEpilogueBwdISD_SE_SG_Li256ELb0ELb1ELi2EEENS1_19SingleTileSchedulerILb0ELb0ELb0ELi80EEEEEEEEEvNT_6ParamsE,"",@"SHT_CUDA_INFO"
	.sectionflags	@""
	.align	4


	//----- nvinfo : EIATTR_CUDA_API_VERSION
	.align		4
        /*0000*/ 	.byte	0x04, 0x37
        /*0002*/ 	.short	(.L_112 - .L_111)
.L_111:
        /*0004*/ 	.word	0x00000082


	//----- nvinfo : EIATTR_KPARAM_INFO
	.align		4
.L_112:
        /*0008*/ 	.byte	0x04, 0x17
        /*000a*/ 	.short	(.L_114 - .L_113)
.L_113:
        /*000c*/ 	.word	0x00000000
        /*0010*/ 	.short	0x0000
        /*0012*/ 	.short	0x0070
        /*0014*/ 	.byte	0x00, 0xf0, 0x01, 0x24


	//----- nvinfo : EIATTR_SPARSE_MMA_MASK
	.align		4
.L_114:
        /*0018*/ 	.byte	0x03, 0x50
        /*001a*/ 	.short	0x0000


	//----- nvinfo : EIATTR_MAXREG_COUNT
	.align		4
        /*001c*/ 	.byte	0x03, 0x1b
        /*001e*/ 	.short	0x00a8


	//----- nvinfo : EIATTR_NUM_BARRIERS
	.align		4
        /*0020*/ 	.byte	0x02, 0x4c
        /*0022*/ 	.byte	0x0a
	.zero		1


	//----- nvinfo : EIATTR_EXTERNS
	.align		4
        /*0024*/ 	.byte	0x04, 0x0f
        /*0026*/ 	.short	(.L_116 - .L_115)


	//   ....[0]....
	.align		4
.L_115:
        /*0028*/ 	.word	index@(__assertfail)


	//----- nvinfo : EIATTR_ANNOTATIONS
	.align		4
.L_116:
        /*002c*/ 	.byte	0x04, 0x55
        /*002e*/ 	.short	(.L_118 - .L_117)


	//   ....[0]....
.L_117:
        /*0030*/ 	.word	0x00000001
        /*0034*/ 	.byte	0x80, 0x0a, 0x00, 0x00, 0x01, 0x00, 0x00, 0x00, 0xf0, 0x0f, 0x00, 0x00, 0x01, 0x00, 0x00, 0x00
        /*0044*/ 	.byte	0xb0, 0x98, 0x00, 0x00, 0x01, 0x00, 0x00, 0x00, 0x40, 0xa3, 0x00, 0x00, 0x01, 0x00, 0x00, 0x00
        /*0054*/ 	.byte	0xa0, 0xba, 0x00, 0x00, 0x01, 0x00, 0x00, 0x00, 0x00, 0xbb, 0x00, 0x00


	//----- nvinfo : EIATTR_MERCURY_ISA_VERSION
	.align		4
.L_118:
        /*0060*/ 	.byte	0x03, 0x5f
        /*0062*/ 	.short	0x0101


	//----- nvinfo : EIATTR_INT_WARP_WIDE_INSTR_OFFSETS
	.align		4
        /*0064*/ 	.byte	0x04, 0x31
        /*0066*/ 	.short	(.L_120 - .L_119)


	//   ....[0]....
.L_119:
        /*0068*/ 	.word	0x000001e0


	//   ....[1]....
        /*006c*/ 	.word	0x00000290


	//----- nvinfo : EIATTR_COOP_GROUP_MASK_REGIDS
	.align		4
.L_120:
        /*0070*/ 	.byte	0x04, 0x29
        /*0072*/ 	.short	(.L_122 - .L_121)


	//   ....[0]....
.L_121:
        /*0074*/ 	.word	0xffffffff


	//   ....[1]....
        /*0078*/ 	.word	0xffffffff


	//   ....[2]....
        /*007c*/ 	.word	0xffffffff


	//   ....[3]....
        /*0080*/ 	.word	0xffffffff


	//   ....[4]....
        /*0084*/ 	.word	0xffffffff


	//   ....[5]....
        /*0088*/ 	.word	0xffffffff


	//   ....[6]....
        /*008c*/ 	.word	0xffffffff


	//----- nvinfo : EIATTR_COOP_GROUP_INSTR_OFFSETS
	.align		4
.L_122:
        /*0090*/ 	.byte	0x04, 0x28
        /*0092*/ 	.short	(.L_124 - .L_123)


	//   ....[0]....
.L_123:
        /*0094*/ 	.word	0x00000060


	//   ....[1]....
        /*0098*/ 	.word	0x000001f0


	//   ....[2]....
        /*009c*/ 	.word	0x000002a0


	//   ....[3]....
        /*00a0*/ 	.word	0x00000400


	//   ....[4]....
        /*00a4*/ 	.word	0x000006d0


	//   ....[5]....
        /*00a8*/ 	.word	0x0000a9c0


	//   ....[6]....
        /*00ac*/ 	.word	0x0000af30


	//----- nvinfo : EIATTR_REG_RECONFIG
	.align		4
.L_124:
        /*00b0*/ 	.byte	0x01, 0x54
	.zero		2


	//----- nvinfo : EIATTR_SYSCALL_OFFSETS
	.align		4
        /*00b4*/ 	.byte	0x04, 0x46
        /*00b6*/ 	.short	(.L_126 - .L_125)


	//   ....[0]....
.L_125:
        /*00b8*/ 	.word	0x00009fb0


	//   ....[1]....
        /*00bc*/ 	.word	0x0000a0f0


	//   ....[2]....
        /*00c0*/ 	.word	0x0000a210


	//   ....[3]....
        /*00c4*/ 	.word	0x0000a330


	//----- nvinfo : EIATTR_MBARRIER_INSTR_OFFSETS
	.align		4
.L_126:
        /*00c8*/ 	.byte	0x04, 0x39
        /*00ca*/ 	.short	(.L_128 - .L_127)


	//   ....[0]....
.L_127:
        /*00cc*/ 	.word	0x000002c0
        /*00d0*/ 	.word	0x000000ff
        /*00d4*/ 	.word	0x00031800
        /*00d8*/ 	.short	0x0100
        /*00da*/ 	.byte	0x06
	.zero		1


	//   ....[1]....
        /*00dc*/ 	.word	0x000003b0
        /*00e0*/ 	.word	0x000000ff
        /*00e4*/ 	.word	0x00031810
        /*00e8*/ 	.short	0x0100
        /*00ea*/ 	.byte	0x08
	.zero		1


	//   ....[2]....
        /*00ec*/ 	.word	0x000003c0
        /*00f0*/ 	.word	0x000000ff
        /*00f4*/ 	.word	0x00031820
        /*00f8*/ 	.short	0x0100
        /*00fa*/ 	.byte	0x08
	.zero		1


	//   ....[3]....
        /*00fc*/ 	.word	0x000003d0
        /*0100*/ 	.word	0x000000ff
        /*0104*/ 	.word	0x00031818
        /*0108*/ 	.short	0x0100
        /*010a*/ 	.byte	0x08
	.zero		1


	//   ....[4]....
        /*010c*/ 	.word	0x000003e0
        /*0110*/ 	.word	0x000000ff
        /*0114*/ 	.word	0x00031828
        /*0118*/ 	.short	0x0100
        /*011a*/ 	.byte	0x08
	.zero		1


	//   ....[5]....
        /*011c*/ 	.word	0x00000510
        /*0120*/ 	.word	0x000000ff
        /*0124*/ 	.word	0x00031830
        /*0128*/ 	.short	0x0100
        /*012a*/ 	.byte	0x08
	.zero		1


	//   ....[6]....
        /*012c*/ 	.word	0x00000520
        /*0130*/ 	.word	0x000000ff
        /*0134*/ 	.word	0x00031838
        /*0138*/ 	.short	0x0100
        /*013a*/ 	.byte	0x08
	.zero		1


	//   ....[7]....
        /*013c*/ 	.word	0x00000670
        /*0140*/ 	.word	0x000000ff
        /*0144*/ 	.word	0x00031800
        /*0148*/ 	.short	0x010a
        /*014a*/ 	.byte	0x3c
	.zero		1


	//   ....[8]....
        /*014c*/ 	.word	0x000006f0
        /*0150*/ 	.word	0x000000ff
        /*0154*/ 	.word	0x00031800
        /*0158*/ 	.short	0x010a
        /*015a*/ 	.byte	0x3c
	.zero		1


	//   ....[9]....
        /*015c*/ 	.word	0x000010a0
        /*0160*/ 	.word	0x00000011
        /*0164*/ 	.word	0x00031810
        /*0168*/ 	.short	0x010a
        /*016a*/ 	.byte	0x3f
	.zero		1


	//   ....[10]....
        /*016c*/ 	.word	0x00001180
        /*0170*/ 	.word	0x00000011
        /*0174*/ 	.word	0x00031810
        /*0178*/ 	.short	0x010a
        /*017a*/ 	.byte	0x3f
	.zero		1


	//   ....[11]....
        /*017c*/ 	.word	0x000036f0
        /*0180*/ 	.word	0x000000ff
        /*0184*/ 	.word	0x00031830
        /*0188*/ 	.short	0x010a
        /*018a*/ 	.byte	0x3c
	.zero		1


	//   ....[12]....
        /*018c*/ 	.word	0x000037b0
        /*0190*/ 	.word	0x000000ff
        /*0194*/ 	.word	0x00031830
        /*0198*/ 	.short	0x010a
        /*019a*/ 	.byte	0x3c
	.zero		1


	//   ....[13]....
        /*019c*/ 	.word	0x00008f60
        /*01a0*/ 	.word	0x000000ff
        /*01a4*/ 	.word	0x00000000
        /*01a8*/ 	.short	0x0101
        /*01aa*/ 	.byte	0x04
	.zero		1


	//   ....[14]....
        /*01ac*/ 	.word	0x00009930
        /*01b0*/ 	.word	0x00000011
        /*01b4*/ 	.word	0x00000000
        /*01b8*/ 	.short	0x0101
        /*01ba*/ 	.byte	0x3f
	.zero		1


	//   ....[15]....
        /*01bc*/ 	.word	0x0000b250
        /*01c0*/ 	.word	0x00000008
        /*01c4*/ 	.word	0x00031820
        /*01c8*/ 	.short	0x010a
        /*01ca*/ 	.byte	0x3f
	.zero		1


	//   ....[16]....
        /*01cc*/ 	.word	0x0000ba20
        /*01d0*/ 	.word	0x00000008
        /*01d4*/ 	.word	0x00031838
        /*01d8*/ 	.short	0x010a
        /*01da*/ 	.byte	0x3f
	.zero		1


	//   ....[17]....
        /*01dc*/ 	.word	0x0000bda0
        /*01e0*/ 	.word	0x00000013
        /*01e4*/ 	.word	0x00031820
        /*01e8*/ 	.short	0x010a
        /*01ea*/ 	.byte	0x3f
	.zero		1


	//   ....[18]....
        /*01ec*/ 	.word	0x0000c190
        /*01f0*/ 	.word	0x00000008
        /*01f4*/ 	.word	0x00031838
        /*01f8*/ 	.short	0x010a
        /*01fa*/ 	.byte	0x3f
	.zero		1


	//   ....[19]....
        /*01fc*/ 	.word	0x0000c640
        /*0200*/ 	.word	0x00000005
        /*0204*/ 	.word	0x00000000
        /*0208*/ 	.short	0x010a
        /*020a*/ 	.byte	0x3f
	.zero		1


	//   ....[20]....
        /*020c*/ 	.word	0x0000c6d0
        /*0210*/ 	.word	0x00000003
        /*0214*/ 	.word	0x00000000
        /*0218*/ 	.short	0x010a
        /*021a*/ 	.byte	0x3f
	.zero		1


	//   ....[21]....
        /*021c*/ 	.word	0x0000c720
        /*0220*/ 	.word	0x00000007
        /*0224*/ 	.word	0x00031838
        /*0228*/ 	.short	0x010a
        /*022a*/ 	.byte	0x3f
	.zero		1


	//   ....[22]....
        /*022c*/ 	.word	0x0000c790
        /*0230*/ 	.word	0x00000008
        /*0234*/ 	.word	0x00031800
        /*0238*/ 	.short	0x010a
        /*023a*/ 	.byte	0x3f
	.zero		1


	//   ....[23]....
        /*023c*/ 	.word	0x0000c7e0
        /*0240*/ 	.word	0x00000011
        /*0244*/ 	.word	0x00031810
        /*0248*/ 	.short	0x010a
        /*024a*/ 	.byte	0x3f
	.zero		1


	//   ....[24]....
        /*024c*/ 	.word	0x0000c830
        /*0250*/ 	.word	0x00000005
        /*0254*/ 	.word	0x00031830
        /*0258*/ 	.short	0x010a
        /*025a*/ 	.byte	0x3f
	.zero		1


	//   ....[25]....
        /*025c*/ 	.word	0x0000c880
        /*0260*/ 	.word	0x00000008
        /*0264*/ 	.word	0x00031820
        /*0268*/ 	.short	0x010a
        /*026a*/ 	.byte	0x3f
	.zero		1


	//   ....[26]....
        /*026c*/ 	.word	0x0000c8d0
        /*0270*/ 	.word	0x00000008
        /*0274*/ 	.word	0x00031838
        /*0278*/ 	.short	0x010a
        /*027a*/ 	.byte	0x3f
	.zero		1


	//   ....[27]....
        /*027c*/ 	.word	0x0000c930
        /*0280*/ 	.word	0x00000013
        /*0284*/ 	.word	0x00031820
        /*0288*/ 	.short	0x010a
        /*028a*/ 	.byte	0x3f
	.zero		1


	//   ....[28]....
        /*028c*/ 	.word	0x0000c980
        /*0290*/ 	.word	0x00000008
        /*0294*/ 	.word	0x00031838
        /*0298*/ 	.short	0x010a
        /*029a*/ 	.byte	0x3f
	.zero		1


	//   ....[29]....
        /*029c*/ 	.word	0x0000ca50
        /*02a0*/ 	.word	0x00000005
        /*02a4*/ 	.word	0x00000000
        /*02a8*/ 	.short	0x010a
        /*02aa*/ 	.byte	0x3f
	.zero		1


	//   ....[30]....
        /*02ac*/ 	.word	0x0000caa0
        /*02b0*/ 	.word	0x00000003
        /*02b4*/ 	.word	0x00000000
        /*02b8*/ 	.short	0x010a
        /*02ba*/ 	.byte	0x3f
	.zero		1


	//----- nvinfo : EIATTR_NUM_MBARRIERS
	.align		4
.L_128:
        /*02bc*/ 	.byte	0x03, 0x38
        /*02be*/ 	.short	0x0007


	//----- nvinfo : EIATTR_EXIT_INSTR_OFFSETS
	.align		4
        /*02c0*/ 	.byte	0x04, 0x1c
        /*02c2*/ 	.short	(.L_130 - .L_129)


	//   ....[0]....
.L_129:
        /*02c4*/ 	.word	0x00000610


	//   ....[1]....
        /*02c8*/ 	.word	0x0000aef0


	//   ....[2]....
        /*02cc*/ 	.word	0x0000af50


	//   ....[3]....
        /*02d0*/ 	.word	0x0000c770


	//----- nvinfo : EIATTR_MAX_THREADS
	.align		4
.L_130:
        /*02d4*/ 	.byte	0x04, 0x05
        /*02d6*/ 	.short	(.L_132 - .L_131)
.L_131:
        /*02d8*/ 	.word	0x00000180
        /*02dc*/ 	.word	0x00000001
        /*02e0*/ 	.word	0x00000001


	//----- nvinfo : EIATTR_CRS_STACK_SIZE
	.align		4
.L_132:
        /*02e4*/ 	.byte	0x04, 0x1e
        /*02e6*/ 	.short	(.L_134 - .L_133)
.L_133:
        /*02e8*/ 	.word	0x00000000


	//----- nvinfo : EIATTR_CBANK_PARAM_SIZE
	.align		4
.L_134:
        /*02ec*/ 	.byte	0x03, 0x19
        /*02ee*/ 	.short	0x0970


	//----- nvinfo : EIATTR_PARAM_CBANK
	.align		4
        /*02f0*/ 	.byte	0x04, 0x0a
        /*02f2*/ 	.short	(.L_136 - .L_135)
	.align		4
.L_135:
        /*02f4*/ 	.word	index@(.nv.constant0._ZN7cutlass13device_kernelIN5flash11enable_sm90INS1_16FlashAttnBwdSm90INS1_25CollectiveMainloopBwdSm90ILi2ELi1ELi1EN4cute5tupleIJNS5_1CILi1EEES8_S8_EEENS6_IJNS7_ILi64EEENS7_ILi80EEENS7_ILi256EEEEEENS_6half_tEfNS_4arch4Sm90ELb0ELb0ELb1ELb0ELb0ELb0ELb1ELb1ELi2ELi1ELi1ELi1ELb0EEENS1_21CollectiveEpilogueBwdISD_SE_SG_Li256ELb0ELb1ELi2EEENS1_19SingleTileSchedulerILb0ELb0ELb0ELi80EEEEEEEEEvNT_6ParamsE)
        /*02f8*/ 	.short	0x0210
        /*02fa*/ 	.short	0x0970


	//----- nvinfo : EIATTR_SW_WAR
	.align		4
.L_136:
        /*02fc*/ 	.byte	0x04, 0x36
        /*02fe*/ 	.short	(.L_138 - .L_137)
.L_137:
        /*0300*/ 	.word	0x00000008
.L_138:


//--------------------- .nv.info._ZN7cutlass13device_kernelIN5flash11enable_sm90INS1_16FlashAttnBwdSm90INS1_25CollectiveMainloopBwdSm90ILi2ELi1ELi1EN4cute5tupleIJNS5_1CILi1EEES8_S8_EEENS6_IJNS7_ILi64EEENS7_ILi80EEENS7_ILi256EEEEEENS_6half_tEfNS_4arch4Sm90ELb0ELb0ELb1ELb0ELb0ELb0ELb1ELb1ELi2ELi1ELi1ELi1ELb0EEENS1_24CollectiveEpilogueBwdGQAISD_fSG_Li256ELb0ELb0EEENS1_19SingleTileSchedulerILb0ELb0ELb0ELi80EEEEEEEEEvNT_6ParamsE --------------------------
	.section	.nv.info._ZN7cutlass13device_kernelIN5flash11enable_sm90INS1_16FlashAttnBwdSm90INS1_25CollectiveMainloopBwdSm90ILi2ELi1ELi1EN4cute5tupleIJNS5_1CILi1EEES8_S8_EEENS6_IJNS7_ILi64EEENS7_ILi80EEENS7_ILi256EEEEEENS_6half_tEfNS_4arch4Sm90ELb0ELb0ELb1ELb0ELb0ELb0ELb1ELb1ELi2ELi1ELi1ELi1ELb0EEENS1_24CollectiveEpilogueBwdGQAISD_fSG_Li256ELb0ELb0EEENS1_19SingleTileSchedulerILb0ELb0ELb0ELi80EEEEEEEEEvNT_6ParamsE,"",@"SHT_CUDA_INFO"
	.sectionflags	@""
	.align	4


	//----- nvinfo : EIATTR_CUDA_API_VERSION
	.align		4
        /*0000*/ 	.byte	0x04, 0x37
        /*0002*/ 	.short	(.L_140 - .L_139)
.L_139:
        /*0004*/ 	.word	0x00000082


	//----- nvinfo : EIATTR_KPARAM_INFO
	.align		4
.L_140:
        /*0008*/ 	.byte	0x04, 0x17
        /*000a*/ 	.short	(.L_142 - .L_141)
.L_141:
        /*000c*/ 	.word	0x00000000
        /*0010*/ 	.short	0x0000
        /*0012*/ 	.short	0x0070
        /*0014*/ 	.byte	0x00, 0xf0, 0x01, 0x1a


	//----- nvinfo : EIATTR_SPARSE_MMA_MASK
	.align		4
.L_142:
        /*0018*/ 	.byte	0x03, 0x50
        /*001a*/ 	.short	0x0000


	//----- nvinfo : EIATTR_MAXREG_COUNT
	.align		4
        /*001c*/ 	.byte	0x03, 0x1b
        /*001e*/ 	.short	0x00a8


	//----- nvinfo : EIATTR_NUM_BARRIERS
	.align		4
        /*0020*/ 	.byte	0x02, 0x4c
        /*0022*/ 	.byte	0x0a
	.zero		1


	//----- nvinfo : EIATTR_ANNOTATIONS
	.align		4
        /*0024*/ 	.byte	0x04, 0x55
        /*0026*/ 	.short	(.L_144 - .L_143)


	//   ....[0]....
.L_143:
        /*0028*/ 	.word	0x00000001
        /*002c*/ 	.byte	0xf0, 0x97, 0x00, 0x00, 0x01, 0x00, 0x00, 0x00, 0x50, 0x98, 0x00, 0x00


	//----- nvinfo : EIATTR_MERCURY_ISA_VERSION
	.align		4
.L_144:
        /*0038*/ 	.byte	0x03, 0x5f
        /*003a*/ 	.short	0x0101


	//----- nvinfo : EIATTR_INT_WARP_WIDE_INSTR_OFFSETS
	.align		4
        /*003c*/ 	.byte	0x04, 0x31
        /*003e*/ 	.short	(.L_146 - .L_145)


	//   ....[0]....
.L_145:
        /*0040*/ 	.word	0x00000180


	//   ....[1]....
        /*0044*/ 	.word	0x00000230


	//----- nvinfo : EIATTR_COOP_GROUP_MASK_REGIDS
	.align		4
.L_146:
        /*0048*/ 	.byte	0x04, 0x29
        /*004a*/ 	.short	(.L_148 - .L_147)


	//   ....[0]....
.L_147:
        /*004c*/ 	.word	0xffffffff


	//   ....[1]....
        /*0050*/ 	.word	0xffffffff


	//   ....[2]....
        /*0054*/ 	.word	0xffffffff


	//   ....[3]....
        /*0058*/ 	.word	0xffffffff


	//   ....[4]....
        /*005c*/ 	.word	0xffffffff


	//   ....[5]....
        /*0060*/ 	.word	0xffffffff


	//----- nvinfo : EIATTR_COOP_GROUP_INSTR_OFFSETS
	.align		4
.L_148:
        /*0064*/ 	.byte	0x04, 0x28
        /*0066*/ 	.short	(.L_150 - .L_149)


	//   ....[0]....
.L_149:
        /*0068*/ 	.word	0x00000060


	//   ....[1]....
        /*006c*/ 	.word	0x00000190


	//   ....[2]....
        /*0070*/ 	.word	0x00000240


	//   ....[3]....
        /*0074*/ 	.word	0x000003a0


	//   ....[4]....
        /*0078*/ 	.word	0x00000680


	//   ....[5]....
        /*007c*/ 	.word	0x00008ca0


	//----- nvinfo : EIATTR_REG_RECONFIG
	.align		4
.L_150:
        /*0080*/ 	.byte	0x01, 0x54
	.zero		2


	//----- nvinfo : EIATTR_MBARRIER_INSTR_OFFSETS
	.align		4
        /*0084*/ 	.byte	0x04, 0x39
        /*0086*/ 	.short	(.L_152 - .L_151)


	//   ....[0]....
.L_151:
        /*0088*/ 	.word	0x00000260
        /*008c*/ 	.word	0x000000ff
        /*0090*/ 	.word	0x00031800
        /*0094*/ 	.short	0x0100
        /*0096*/ 	.byte	0x06
	.zero		1


	//   ....[1]....
        /*0098*/ 	.word	0x00000350
        /*009c*/ 	.word	0x000000ff
        /*00a0*/ 	.word	0x00031810
        /*00a4*/ 	.short	0x0100
        /*00a6*/ 	.byte	0x08
	.zero		1


	//   ....[2]....
        /*00a8*/ 	.word	0x00000360
        /*00ac*/ 	.word	0x000000ff
        /*00b0*/ 	.word	0x00031820
        /*00b4*/ 	.short	0x0100
        /*00b6*/ 	.byte	0x08
	.zero		1


	//   ....[3]....
        /*00b8*/ 	.word	0x00000370
        /*00bc*/ 	.word	0x000000ff
        /*00c0*/ 	.word	0x00031818
        /*00c4*/ 	.short	0x0100
        /*00c6*/ 	.byte	0x08
	.zero		1


	//   ....[4]....
        /*00c8*/ 	.word	0x00000380
        /*00cc*/ 	.word	0x000000ff
        /*00d0*/ 	.word	0x00031828
        /*00d4*/ 	.short	0x0100
        /*00d6*/ 	.byte	0x08
	.zero		1


	//   ....[5]....
        /*00d8*/ 	.word	0x000004b0
        /*00dc*/ 	.word	0x000000ff
        /*00e0*/ 	.word	0x00031830
        /*00e4*/ 	.short	0x0100
        /*00e6*/ 	.byte	0x08
	.zero		1


	//   ....[6]....
        /*00e8*/ 	.word	0x000004c0
        /*00ec*/ 	.word	0x000000ff
        /*00f0*/ 	.word	0x00031838
        /*00f4*/ 	.short	0x0100
        /*00f6*/ 	.byte	0x08
	.zero		1


	//   ....[7]....
        /*00f8*/ 	.word	0x00000630
        /*00fc*/ 	.word	0x000000ff
        /*0100*/ 	.word	0x00031800
        /*0104*/ 	.short	0x010a
        /*0106*/ 	.byte	0x3c
	.zero		1


	//   ....[8]....
        /*0108*/ 	.word	0x00000770
        /*010c*/ 	.word	0x000000ff
        /*0110*/ 	.word	0x00031800
        /*0114*/ 	.short	0x010a
        /*0116*/ 	.byte	0x3c
	.zero		1


	//   ....[9]....
        /*0118*/ 	.word	0x00001430
        /*011c*/ 	.word	0x00000010
        /*0120*/ 	.word	0x00031810
        /*0124*/ 	.short	0x010a
        /*0126*/ 	.byte	0x3f
	.zero		1


	//   ....[10]....
        /*0128*/ 	.word	0x00001500
        /*012c*/ 	.word	0x00000010
        /*0130*/ 	.word	0x00031810
        /*0134*/ 	.short	0x010a
        /*0136*/ 	.byte	0x3f
	.zero		1


	//   ....[11]....
        /*0138*/ 	.word	0x00003090
        /*013c*/ 	.word	0x000000ff
        /*0140*/ 	.word	0x00031830
        /*0144*/ 	.short	0x010a
        /*0146*/ 	.byte	0x3c
	.zero		1


	//   ....[12]....
        /*0148*/ 	.word	0x00003150
        /*014c*/ 	.word	0x000000ff
        /*0150*/ 	.word	0x00031830
        /*0154*/ 	.short	0x010a
        /*0156*/ 	.byte	0x3c
	.zero		1


	//   ....[13]....
        /*0158*/ 	.word	0x00007840
        /*015c*/ 	.word	0x000000ff
        /*0160*/ 	.word	0x00000000
        /*0164*/ 	.short	0x0101
        /*0166*/ 	.byte	0x04
	.zero		1


	//   ....[14]....
        /*0168*/ 	.word	0x00007f30
        /*016c*/ 	.word	0x00000010
        /*0170*/ 	.word	0x00000000
        /*0174*/ 	.short	0x0101
        /*0176*/ 	.byte	0x3f
	.zero		1


	//   ....[15]....
        /*0178*/ 	.word	0x00008fb0
        /*017c*/ 	.word	0x00000007
        /*0180*/ 	.word	0x00031820
        /*0184*/ 	.short	0x010a
        /*0186*/ 	.byte	0x3f
	.zero		1


	//   ....[16]....
        /*0188*/ 	.word	0x00009770
        /*018c*/ 	.word	0x00000007
        /*0190*/ 	.word	0x00031838
        /*0194*/ 	.short	0x010a
        /*0196*/ 	.byte	0x3f
	.zero		1


	//   ....[17]....
        /*0198*/ 	.word	0x00009af0
        /*019c*/ 	.word	0x00000012
        /*01a0*/ 	.word	0x00031820
        /*01a4*/ 	.short	0x010a
        /*01a6*/ 	.byte	0x3f
	.zero		1


	//   ....[18]....
        /*01a8*/ 	.word	0x00009ee0
        /*01ac*/ 	.word	0x00000007
        /*01b0*/ 	.word	0x00031838
        /*01b4*/ 	.short	0x010a
        /*01b6*/ 	.byte	0x3f
	.zero		1


	//   ....[19]....
        /*01b8*/ 	.word	0x0000a360
        /*01bc*/ 	.word	0x00000004
        /*01c0*/ 	.word	0x00000000
        /*01c4*/ 	.short	0x010a
        /*01c6*/ 	.byte	0x3f
	.zero		1


	//   ....[20]....
        /*01c8*/ 	.word	0x0000a3f0
        /*01cc*/ 	.word	0x00000011
        /*01d0*/ 	.word	0x00000000
        /*01d4*/ 	.short	0x010a
        /*01d6*/ 	.byte	0x3f
	.zero		1


	//   ....[21]....
        /*01d8*/ 	.word	0x0000a440
        /*01dc*/ 	.word	0x00000005
        /*01e0*/ 	.word	0x00031838
        /*01e4*/ 	.short	0x010a
        /*01e6*/ 	.byte	0x3f
	.zero		1


	//   ....[22]....
        /*01e8*/ 	.word	0x0000a4b0
        /*01ec*/ 	.word	0x00000002
        /*01f0*/ 	.word	0x00031800
        /*01f4*/ 	.short	0x010a
        /*01f6*/ 	.byte	0x3f
	.zero		1


	//   ....[23]....
        /*01f8*/ 	.word	0x0000a500
        /*01fc*/ 	.word	0x00000010
        /*0200*/ 	.word	0x00031810
        /*0204*/ 	.short	0x010a
        /*0206*/ 	.byte	0x3f
	.zero		1


	//   ....[24]....
        /*0208*/ 	.word	0x0000a550
        /*020c*/ 	.word	0x00000005
        /*0210*/ 	.word	0x00031830
        /*0214*/ 	.short	0x010a
        /*0216*/ 	.byte	0x3f
	.zero		1


	//   ....[25]....
        /*0218*/ 	.word	0x0000a5a0
        /*021c*/ 	.word	0x00000007
        /*0220*/ 	.word	0x00031820
        /*0224*/ 	.short	0x010a
        /*0226*/ 	.byte	0x3f
	.zero		1


	//   ....[26]....
        /*0228*/ 	.word	0x0000a5f0
        /*022c*/ 	.word	0x00000007
        /*0230*/ 	.word	0x00031838
        /*0234*/ 	.short	0x010a
        /*0236*/ 	.byte	0x3f
	.zero		1


	//   ....[27]....
        /*0238*/ 	.word	0x0000a650
        /*023c*/ 	.word	0x00000012
        /*0240*/ 	.word	0x00031820
        /*0244*/ 	.short	0x010a
        /*0246*/ 	.byte	0x3f
	.zero		1


	//   ....[28]....
        /*0248*/ 	.word	0x0000a6a0
        /*024c*/ 	.word	0x00000007
        /*0250*/ 	.word	0x00031838
        /*0254*/ 	.short	0x010a
        /*0256*/ 	.byte	0x3f
	.zero		1


	//   ....[29]....
        /*0258*/ 	.word	0x0000a6f0
        /*025c*/ 	.word	0x00000004
        /*0260*/ 	.word	0x00000000
        /*0264*/ 	.short	0x010a
        /*0266*/ 	.byte	0x3f
	.zero		1


	//   ....[30]....
        /*0268*/ 	.word	0x0000a740
        /*026c*/ 	.word	0x00000011
        /*0270*/ 	.word	0x00000000
        /*0274*/ 	.short	0x010a
        /*0276*/ 	.byte	0x3f
	.zero		1


	//----- nvinfo : EIATTR_NUM_MBARRIERS
	.align		4
.L_152:
        /*0278*/ 	.byte	0x03, 0x38
        /*027a*/ 	.short	0x0007


	//----- nvinfo : EIATTR_EXIT_INSTR_OFFSETS
	.align		4
        /*027c*/ 	.byte	0x04, 0x1c
        /*027e*/ 	.short	(.L_154 - .L_153)


	//   ....[0]....
.L_153:
        /*0280*/ 	.word	0x0000a490


	//----- nvinfo : EIATTR_MAX_THREADS
	.align		4
.L_154:
        /*0284*/ 	.byte	0x04, 0x05
        /*0286*/ 	.short	(.L_156 - .L_155)
.L_155:
        /*0288*/ 	.word	0x00000180
        /*028c*/ 	.word	0x00000001
        /*0290*/ 	.word	0x00000001


	//----- nvinfo : EIATTR_CRS_STACK_SIZE
	.align		4
.L_156:
        /*0294*/ 	.byte	0x04, 0x1e
        /*0296*/ 	.short	(.L_158 - .L_157)
.L_157:
        /*0298*/ 	.word	0x00000000


	//----- nvinfo : EIATTR_CBANK_PARAM_SIZE
	.align		4
.L_158:
        /*029c*/ 	.byte	0x03, 0x19
        /*029e*/ 	.short	0x06f0


	//----- nvinfo : EIATTR_PARAM_CBANK
	.align		4
        /*02a0*/ 	.byte	0x04, 0x0a
        /*02a2*/ 	.short	(.L_160 - .L_159)
	.align		4
.L_159:
        /*02a4*/ 	.word	index@(.nv.constant0._ZN7cutlass13device_kernelIN5flash11enable_sm90INS1_16FlashAttnBwdSm90INS1_25CollectiveMainloopBwdSm90ILi2ELi1ELi1EN4cute5tupleIJNS5_1CILi1EEES8_S8_EEENS6_IJNS7_ILi64EEENS7_ILi80EEENS7_ILi256EEEEEENS_6half_tEfNS_4arch4Sm90ELb0ELb0ELb1ELb0ELb0ELb0ELb1ELb1ELi2ELi1ELi1ELi1ELb0EEENS1_24CollectiveEpilogueBwdGQAISD_fSG_Li256ELb0ELb0EEENS1_19SingleTileSchedulerILb0ELb0ELb0ELi80EEEEEEEEEvNT_6ParamsE)
        /*02a8*/ 	.short	0x0210
        /*02aa*/ 	.short	0x06f0


	//----- nvinfo : EIATTR_SW_WAR
	.align		4
.L_160:
        /*02ac*/ 	.byte	0x04, 0x36
        /*02ae*/ 	.short	(.L_162 - .L_161)
.L_161:
        /*02b0*/ 	.word	0x00000008
.L_162:


//--------------------- .nv.info._ZN7cutlass13device_kernelIN5flash11enable_sm90INS1_16FlashAttnBwdSm90INS1_25CollectiveMainloopBwdSm90ILi2ELi1ELi1EN4cute5tupleIJNS5_1CILi1EEES8_S8_EEENS6_IJNS7_ILi64EEENS7_ILi80EEENS7_ILi256EEEEEENS_6half_tEfNS_4arch4Sm90ELb0ELb0ELb1ELb1ELb0ELb0ELb1ELb1ELi2ELi1ELi1ELi1ELb0EEENS1_21CollectiveEpilogueBwdISD_SE_SG_Li256ELb1ELb1ELi2EEENS1_19SingleTileSchedulerILb1ELb0ELb0ELi80EEEEEEEEEvNT_6ParamsE --------------------------
	.section	.nv.info._ZN7cutlass13device_kernelIN5flash11enable_sm90INS1_16FlashAttnBwdSm90INS1_25CollectiveMainloopBwdSm90ILi2ELi1ELi1EN4cute5tupleIJNS5_1CILi1EEES8_S8_EEENS6_IJNS7_ILi64EEENS7_ILi80EEENS7_ILi256EEEEEENS_6half_tEfNS_4arch4Sm90ELb0ELb0ELb1ELb1ELb0ELb0ELb1ELb1ELi2ELi1ELi1ELi1ELb0EEENS1_21CollectiveEpilogueBwdISD_SE_SG_Li256ELb1ELb1ELi2EEENS1_19SingleTileSchedulerILb1ELb0ELb0ELi80EEEEEEEEEvNT_6ParamsE,"",@"SHT_CUDA_INFO"
	.sectionflags	@""
	.align	4


	//----- nvinfo : EIATTR_CUDA_API_VERSION
	.align		4
        /*0000*/ 	.byte	0x04, 0x37
        /*0002*/ 	.short	(.L_164 - .L_163)
.L_163:
        /*0004*/ 	.word	0x00000082


	//----- nvinfo : EIATTR_KPARAM_INFO
	.align		4
.L_164:
        /*0008*/ 	.byte	0x04, 0x17
        /*000a*/ 	.short	(.L_166 - .L_165)
.L_165:
        /*000c*/ 	.word	0x00000000
        /*0010*/ 	.short	0x0000
        /*0012*/ 	.short	0x0070
        /*0014*/ 	.byte	0x00, 0xf0, 0x01, 0x1a


	//----- nvinfo : EIATTR_SPARSE_MMA_MASK
	.align		4
.L_166:
        /*0018*/ 	.byte	0x03, 0x50
        /*001a*/ 	.short	0x0000


	//----- nvinfo : EIATTR_MAXREG_COUNT
	.align		4
        /*001c*/ 	.byte	0x03, 0x1b
        /*001e*/ 	.short	0x00a8


	//----- nvinfo : EIATTR_NUM_BARRIERS
	.align		4
        /*0020*/ 	.byte	0x02, 0x4c
        /*0022*/ 	.byte	0x0a
	.zero		1


	//----- nvinfo : EIATTR_ANNOTATIONS
	.align		4
        /*0024*/ 	.byte	0x04, 0x55
        /*0026*/ 	.short	(.L_168 - .L_167)


	//   ....[0]....
.L_167:
        /*0028*/ 	.word	0x00000001
        /*002c*/ 	.byte	0xc0, 0xde, 0x00, 0x00, 0x01, 0x00, 0x00, 0x00, 0x20, 0xdf, 0x00, 0x00


	//----- nvinfo : EIATTR_MERCURY_ISA_VERSION
	.align		4
.L_168:
        /*0038*/ 	.byte	0x03, 0x5f
        /*003a*/ 	.short	0x0101


	//----- nvinfo : EIATTR_INT_WARP_WIDE_INSTR_OFFSETS
	.align		4
        /*003c*/ 	.byte	0x04, 0x31
        /*003e*/ 	.short	(.L_170 - .L_169)


	//   ....[0]....
.L_169:
        /*0040*/ 	.word	0x00000180


	//   ....[1]....
        /*0044*/ 	.word	0x00000230


	//   ....[2]....
        /*0048*/ 	.word	0x0000d090


	//----- nvinfo : EIATTR_COOP_GROUP_MASK_REGIDS
	.align		4
.L_170:
        /*004c*/ 	.byte	0x04, 0x29
        /*004e*/ 	.short	(.L_172 - .L_171)


	//   ....[0]....
.L_171:
        /*0050*/ 	.word	0xffffffff


	//   ....[1]....
        /*0054*/ 	.word	0xffffffff


	//   ....[2]....
        /*0058*/ 	.word	0xffffffff


	//   ....[3]....
        /*005c*/ 	.word	0xffffffff


	//   ....[4]....
        /*0060*/ 	.word	0xffffffff


	//   ....[5]....
        /*0064*/ 	.word	0xffffffff


	//----- nvinfo : EIATTR_COOP_GROUP_INSTR_OFFSETS
	.align		4
.L_172:
        /*0068*/ 	.byte	0x04, 0x28
        /*006a*/ 	.short	(.L_174 - .L_173)


	//   ....[0]....
.L_173:
        /*006c*/ 	.word	0x00000060


	//   ....[1]....
        /*0070*/ 	.word	0x00000190


	//   ....[2]....
        /*0074*/ 	.word	0x00000240


	//   ....[3]....
        /*0078*/ 	.word	0x000003a0


	//   ....[4]....
        /*007c*/ 	.word	0x00001070


	//   ....[5]....
        /*0080*/ 	.word	0x0000cd00


	//----- nvinfo : EIATTR_REG_RECONFIG
	.align		4
.L_174:
        /*0084*/ 	.byte	0x01, 0x54
	.zero		2


	//----- nvinfo : EIATTR_MBARRIER_INSTR_OFFSETS
	.align		4
        /*0088*/ 	.byte	0x04, 0x39
        /*008a*/ 	.short	(.L_176 - .L_175)


	//   ....[0]....
.L_175:
        /*008c*/ 	.word	0x00000260
        /*0090*/ 	.word	0x000000ff
        /*0094*/ 	.word	0x00031600
        /*0098*/ 	.short	0x0100
        /*009a*/ 	.byte	0x06
	.zero		1


	//   ....[1]....
        /*009c*/ 	.word	0x00000350
        /*00a0*/ 	.word	0x000000ff
        /*00a4*/ 	.word	0x00031610
        /*00a8*/ 	.short	0x0100
        /*00aa*/ 	.byte	0x08
	.zero		1


	//   ....[2]....
        /*00ac*/ 	.word	0x00000360
        /*00b0*/ 	.word	0x000000ff
        /*00b4*/ 	.word	0x00031620
        /*00b8*/ 	.short	0x0100
        /*00ba*/ 	.byte	0x08
	.zero		1


	//   ....[3]....
        /*00bc*/ 	.word	0x00000370
        /*00c0*/ 	.word	0x000000ff
        /*00c4*/ 	.word	0x00031618
        /*00c8*/ 	.short	0x0100
        /*00ca*/ 	.byte	0x08
	.zero		1


	//   ....[4]....
        /*00cc*/ 	.word	0x00000380
        /*00d0*/ 	.word	0x000000ff
        /*00d4*/ 	.word	0x00031628
        /*00d8*/ 	.short	0x0100
        /*00da*/ 	.byte	0x08
	.zero		1


	//   ....[5]....
        /*00dc*/ 	.word	0x000004b0
        /*00e0*/ 	.word	0x000000ff
        /*00e4*/ 	.word	0x00031630
        /*00e8*/ 	.short	0x0100
        /*00ea*/ 	.byte	0x08
	.zero		1


	//   ....[6]....
        /*00ec*/ 	.word	0x000004c0
        /*00f0*/ 	.word	0x000000ff
        /*00f4*/ 	.word	0x00031638
        /*00f8*/ 	.short	0x0100
        /*00fa*/ 	.byte	0x08
	.zero		1


	//   ....[7]....
        /*00fc*/ 	.word	0x00001000
        /*0100*/ 	.word	0x00000012
        /*0104*/ 	.word	0x00031600
        /*0108*/ 	.short	0x010a
        /*010a*/ 	.byte	0x3f
	.zero		1


	//   ....[8]....
        /*010c*/ 	.word	0x00001090
        /*0110*/ 	.word	0x00000012
        /*0114*/ 	.word	0x00031600
        /*0118*/ 	.short	0x010a
        /*011a*/ 	.byte	0x3f
	.zero		1


	//   ....[9]....
        /*011c*/ 	.word	0x000019d0
        /*0120*/ 	.word	0x00000011
        /*0124*/ 	.word	0x00031610
        /*0128*/ 	.short	0x010a
        /*012a*/ 	.byte	0x3f
	.zero		1


	//   ....[10]....
        /*012c*/ 	.word	0x00001a90
        /*0130*/ 	.word	0x00000011
        /*0134*/ 	.word	0x00031610
        /*0138*/ 	.short	0x010a
        /*013a*/ 	.byte	0x3f
	.zero		1


	//   ....[11]....
        /*013c*/ 	.word	0x00003620
        /*0140*/ 	.word	0x00000012
        /*0144*/ 	.word	0x00031630
        /*0148*/ 	.short	0x010a
        /*014a*/ 	.byte	0x3f
	.zero		1


	//   ....[12]....
        /*014c*/ 	.word	0x000036e0
        /*0150*/ 	.word	0x00000012
        /*0154*/ 	.word	0x00031630
        /*0158*/ 	.short	0x010a
        /*015a*/ 	.byte	0x3f
	.zero		1


	//   ....[13]....
        /*015c*/ 	.word	0x00007da0
        /*0160*/ 	.word	0x00000018
        /*0164*/ 	.word	0x00000000
        /*0168*/ 	.short	0x0101
        /*016a*/ 	.byte	0x3f
	.zero		1


	//   ....[14]....
        /*016c*/ 	.word	0x00008490
        /*0170*/ 	.word	0x00000011
        /*0174*/ 	.word	0x00000000
        /*0178*/ 	.short	0x0101
        /*017a*/ 	.byte	0x3f
	.zero		1


	//   ....[15]....
        /*017c*/ 	.word	0x0000d400
        /*0180*/ 	.word	0x00000000
        /*0184*/ 	.word	0x00031620
        /*0188*/ 	.short	0x010a
        /*018a*/ 	.byte	0x3f
	.zero		1


	//   ....[16]....
        /*018c*/ 	.word	0x0000de40
        /*0190*/ 	.word	0x00000000
        /*0194*/ 	.word	0x00031638
        /*0198*/ 	.short	0x010a
        /*019a*/ 	.byte	0x3f
	.zero		1


	//   ....[17]....
        /*019c*/ 	.word	0x0000e1f0
        /*01a0*/ 	.word	0x00000013
        /*01a4*/ 	.word	0x00031620
        /*01a8*/ 	.short	0x010a
        /*01aa*/ 	.byte	0x3f
	.zero		1


	//   ....[18]....
        /*01ac*/ 	.word	0x0000e620
        /*01b0*/ 	.word	0x00000000
        /*01b4*/ 	.word	0x00031638
        /*01b8*/ 	.short	0x010a
        /*01ba*/ 	.byte	0x3f
	.zero		1


	//   ....[19]....
        /*01bc*/ 	.word	0x0000eb50
        /*01c0*/ 	.word	0x00000006
        /*01c4*/ 	.word	0x00000000
        /*01c8*/ 	.short	0x010a
        /*01ca*/ 	.byte	0x3f
	.zero		1


	//   ....[20]....
        /*01cc*/ 	.word	0x0000ebe0
        /*01d0*/ 	.word	0x00000005
        /*01d4*/ 	.word	0x00000000
        /*01d8*/ 	.short	0x010a
        /*01da*/ 	.byte	0x3f
	.zero		1


	//   ....[21]....
        /*01dc*/ 	.word	0x0000ec30
        /*01e0*/ 	.word	0x00000007
        /*01e4*/ 	.word	0x00031638
        /*01e8*/ 	.short	0x010a
        /*01ea*/ 	.byte	0x3f
	.zero		1


	//   ....[22]....
        /*01ec*/ 	.word	0x0000ec90
        /*01f0*/ 	.word	0x00000012
        /*01f4*/ 	.word	0x00031600
        /*01f8*/ 	.short	0x010a
        /*01fa*/ 	.byte	0x3f
	.zero		1


	//   ....[23]....
        /*01fc*/ 	.word	0x0000ece0
        /*0200*/ 	.word	0x00000011
        /*0204*/ 	.word	0x00031610
        /*0208*/ 	.short	0x010a
        /*020a*/ 	.byte	0x3f
	.zero		1


	//   ....[24]....
        /*020c*/ 	.word	0x0000ed30
        /*0210*/ 	.word	0x00000012
        /*0214*/ 	.word	0x00031630
        /*0218*/ 	.short	0x010a
        /*021a*/ 	.byte	0x3f
	.zero		1


	//   ....[25]....
        /*021c*/ 	.word	0x0000ed80
        /*0220*/ 	.word	0x00000000
        /*0224*/ 	.word	0x00031620
        /*0228*/ 	.short	0x010a
        /*022a*/ 	.byte	0x3f
	.zero		1


	//   ....[26]....
        /*022c*/ 	.word	0x0000edd0
        /*0230*/ 	.word	0x00000000
        /*0234*/ 	.word	0x00031638
        /*0238*/ 	.short	0x010a
        /*023a*/ 	.byte	0x3f
	.zero		1


	//   ....[27]....
        /*023c*/ 	.word	0x0000ee30
        /*0240*/ 	.word	0x00000013
        /*0244*/ 	.word	0x00031620
        /*0248*/ 	.short	0x010a
        /*024a*/ 	.byte	0x3f
	.zero		1


	//   ....[28]....
        /*024c*/ 	.word	0x0000ee80
        /*0250*/ 	.word	0x00000000
        /*0254*/ 	.word	0x00031638
        /*0258*/ 	.short	0x010a
        /*025a*/ 	.byte	0x3f
	.zero		1


	//   ....[29]....
        /*025c*/ 	.word	0x0000eed0
        /*0260*/ 	.word	0x00000006
        /*0264*/ 	.word	0x00000000
        /*0268*/ 	.short	0x010a
        /*026a*/ 	.byte	0x3f
	.zero		1


	//   ....[30]....
        /*026c*/ 	.word	0x0000ef20
        /*0270*/ 	.word	0x00000005
        /*0274*/ 	.word	0x00000000
        /*0278*/ 	.short	0x010a
        /*027a*/ 	.byte	0x3f
	.zero		1


	//----- nvinfo : EIATTR_NUM_MBARRIERS
	.align		4
.L_176:
        /*027c*/ 	.byte	0x03, 0x38
        /*027e*/ 	.short	0x0007


	//----- nvinfo : EIATTR_EXIT_INSTR_OFFSETS
	.align		4
        /*0280*/ 	.byte	0x04, 0x1c
        /*0282*/ 	.short	(.L_178 - .L_177)


	//   ....[0]....
.L_177:
        /*0284*/ 	.word	0x0000ec80


	//----- nvinfo : EIATTR_MAX_THREADS
	.align		4
.L_178:
        /*0288*/ 	.byte	0x04, 0x05
        /*028a*/ 	.short	(.L_180 - .L_179)
.L_179:
        /*028c*/ 	.word	0x00000180
        /*0290*/ 	.word	0x00000001
        /*0294*/ 	.word	0x00000001


	//----- nvinfo : EIATTR_CRS_STACK_SIZE
	.align		4
.L_180:
        /*0298*/ 	.byte	0x04, 0x1e
        /*029a*/ 	.short	(.L_182 - .L_181)
.L_181:
        /*029c*/ 	.word	0x00000000


	//----- nvinfo : EIATTR_CBANK_PARAM_SIZE
	.align		4
.L_182:
        /*02a0*/ 	.byte	0x03, 0x19
        /*02a2*/ 	.short	0x06f0


	//----- nvinfo : EIATTR_PARAM_CBANK
	.align		4
        /*02a4*/ 	.byte	0x04, 0x0a
        /*02a6*/ 	.short	(.L_184 - .L_183)
	.align		4
.L_183:
        /*02a8*/ 	.word	index@(.nv.constant0._ZN7cutlass13device_kernelIN5flash11enable_sm90INS1_16FlashAttnBwdSm90INS1_25CollectiveMainloopBwdSm90ILi2ELi1ELi1EN4cute5tupleIJNS5_1CILi1EEES8_S8_EEENS6_IJNS7_ILi64EEENS7_ILi80EEENS7_ILi256EEEEEENS_6half_tEfNS_4arch4Sm90ELb0ELb0ELb1ELb1ELb0ELb0ELb1ELb1ELi2ELi1ELi1ELi1ELb0EEENS1_21CollectiveEpilogueBwdISD_SE_SG_Li256ELb1ELb1ELi2EEENS1_19SingleTileSchedulerILb1ELb0ELb0ELi80EEEEEEEEEvNT_6ParamsE)
        /*02ac*/ 	.short	0x0210
        /*02ae*/ 	.short	0x06f0


	//----- nvinfo : EIATTR_SW_WAR
	.align		4
.L_184:
        /*02b0*/ 	.byte	0x04, 0x36
        /*02b2*/ 	.short	(.L_186 - .L_185)
.L_185:
        /*02b4*/ 	.word	0x00000008
.L_186:


//--------------------- .nv.info._ZN7cutlass13device_kernelIN5flash11enable_sm90INS1_16FlashAttnBwdSm90INS1_25CollectiveMainloopBwdSm90ILi2ELi1ELi1EN4cute5tupleIJNS5_1CILi1EEES8_S8_EEENS6_IJNS7_ILi64EEENS7_ILi80EEENS7_ILi256EEEEEENS_6half_tEfNS_4arch4Sm90ELb0ELb0ELb1ELb1ELb0ELb0ELb1ELb1ELi2ELi1ELi1ELi1ELb0EEENS1_24CollectiveEpilogueBwdGQAISD_fSG_Li256ELb1ELb0EEENS1_19SingleTileSchedulerILb1ELb0ELb0ELi80EEEEEEEEEvNT_6ParamsE --------------------------
	.section	.nv.info._ZN7cutlass13device_kernelIN5flash11enable_sm90INS1_16FlashAttnBwdSm90INS1_25CollectiveMainloopBwdSm90ILi2ELi1ELi1EN4cute5tupleIJNS5_1CILi1EEES8_S8_EEENS6_IJNS7_ILi64EEENS7_ILi80EEENS7_ILi256EEEEEENS_6half_tEfNS_4arch4Sm90ELb0ELb0ELb1ELb1ELb0ELb0ELb1ELb1ELi2ELi1ELi1ELi1ELb0EEENS1_24CollectiveEpilogueBwdGQAISD_fSG_Li256ELb1ELb0EEENS1_19SingleTileSchedulerILb1ELb0ELb0ELi80EEEEEEEEEvNT_6ParamsE,"",@"SHT_CUDA_INFO"
	.sectionflags	@""
	.align	4


	//----- nvinfo : EIATTR_CUDA_API_VERSION
	.align		4
        /*0000*/ 	.byte	0x04, 0x37
        /*0002*/ 	.short	(.L_188 - .L_187)
.L_187:
        /*0004*/ 	.word	0x00000082


	//----- nvinfo : EIATTR_KPARAM_INFO
	.align		4
.L_188:
        /*0008*/ 	.byte	0x04, 0x17
        /*000a*/ 	.short	(.L_190 - .L_189)
.L_189:
        /*000c*/ 	.word	0x00000000
        /*0010*/ 	.short	0x0000
        /*0012*/ 	.short	0x0070
        /*0014*/ 	.byte	0x00, 0xf0, 0x01, 0x1a


	//----- nvinfo : EIATTR_SPARSE_MMA_MASK
	.align		4
.L_190:
        /*0018*/ 	.byte	0x03, 0x50
        /*001a*/ 	.short	0x0000


	//----- nvinfo : EIATTR_MAXREG_COUNT
	.align		4
        /*001c*/ 	.byte	0x03, 0x1b
        /*001e*/ 	.short	0x00a8


	//----- nvinfo : EIATTR_NUM_BARRIERS
	.align		4
        /*0020*/ 	.byte	0x02, 0x4c
        /*0022*/ 	.byte	0x0a
	.zero		1


	//----- nvinfo : EIATTR_ANNOTATIONS
	.align		4
        /*0024*/ 	.byte	0x04, 0x55
        /*0026*/ 	.short	(.L_192 - .L_191)


	//   ....[0]....
.L_191:
        /*0028*/ 	.word	0x00000001
        /*002c*/ 	.byte	0x60, 0xa5, 0x00, 0x00, 0x01, 0x00, 0x00, 0x00, 0xc0, 0xa5, 0x00, 0x00


	//----- nvinfo : EIATTR_MERCURY_ISA_VERSION
	.align		4
.L_192:
        /*0038*/ 	.byte	0x03, 0x5f
        /*003a*/ 	.short	0x0101


	//----- nvinfo : EIATTR_INT_WARP_WIDE_INSTR_OFFSETS
	.align		4
        /*003c*/ 	.byte	0x04, 0x31
        /*003e*/ 	.short	(.L_194 - .L_193)


	//   ....[0]....
.L_193:
        /*0040*/ 	.word	0x00000180


	//   ....[1]....
        /*0044*/ 	.word	0x00000230


	//   ....[2]....
        /*0048*/ 	.word	0x00009730


	//----- nvinfo : EIATTR_COOP_GROUP_MASK_REGIDS
	.align		4
.L_194:
        /*004c*/ 	.byte	0x04, 0x29
        /*004e*/ 	.short	(.L_196 - .L_195)


	//   ....[0]....
.L_195:
        /*0050*/ 	.word	0xffffffff


	//   ....[1]....
        /*0054*/ 	.word	0xffffffff


	//   ....[2]....
        /*0058*/ 	.word	0xffffffff


	//   ....[3]....
        /*005c*/ 	.word	0xffffffff


	//   ....[4]....
        /*0060*/ 	.word	0xffffffff


	//   ....[5]....
        /*0064*/ 	.word	0xffffffff


	//----- nvinfo : EIATTR_COOP_GROUP_INSTR_OFFSETS
	.align		4
.L_196:
        /*0068*/ 	.byte	0x04, 0x28
        /*006a*/ 	.short	(.L_198 - .L_197)


	//   ....[0]....
.L_197:
        /*006c*/ 	.word	0x00000060


	//   ....[1]....
        /*0070*/ 	.word	0x00000190


	//   ....[2]....
        /*0074*/ 	.word	0x00000240


	//   ....[3]....
        /*0078*/ 	.word	0x000003a0


	//   ....[4]....
        /*007c*/ 	.word	0x000010a0


	//   ....[5]....
        /*0080*/ 	.word	0x000093a0


	//----- nvinfo : EIATTR_REG_RECONFIG
	.align		4
.L_198:
        /*0084*/ 	.byte	0x01, 0x54
	.zero		2


	//----- nvinfo : EIATTR_MBARRIER_INSTR_OFFSETS
	.align		4
        /*0088*/ 	.byte	0x04, 0x39
        /*008a*/ 	.short	(.L_200 - .L_199)


	//   ....[0]....
.L_199:
        /*008c*/ 	.word	0x00000260
        /*0090*/ 	.word	0x000000ff
        /*0094*/ 	.word	0x00031800
        /*0098*/ 	.short	0x0100
        /*009a*/ 	.byte	0x06
	.zero		1


	//   ....[1]....
        /*009c*/ 	.word	0x00000350
        /*00a0*/ 	.word	0x000000ff
        /*00a4*/ 	.word	0x00031810
        /*00a8*/ 	.short	0x0100
        /*00aa*/ 	.byte	0x08
	.zero		1


	//   ....[2]....
        /*00ac*/ 	.word	0x00000360
        /*00b0*/ 	.word	0x000000ff
        /*00b4*/ 	.word	0x00031820
        /*00b8*/ 	.short	0x0100
        /*00ba*/ 	.byte	0x08
	.zero		1


	//   ....[3]....
        /*00bc*/ 	.word	0x00000370
        /*00c0*/ 	.word	0x000000ff
        /*00c4*/ 	.word	0x00031818
        /*00c8*/ 	.short	0x0100
        /*00ca*/ 	.byte	0x08
	.zero		1


	//   ....[4]....
        /*00cc*/ 	.word	0x00000380
        /*00d0*/ 	.word	0x000000ff
        /*00d4*/ 	.word	0x00031828
        /*00d8*/ 	.short	0x0100
        /*00da*/ 	.byte	0x08
	.zero		1


	//   ....[5]....
        /*00dc*/ 	.word	0x000004b0
        /*00e0*/ 	.word	0x000000ff
        /*00e4*/ 	.word	0x00031830
        /*00e8*/ 	.short	0x0100
        /*00ea*/ 	.byte	0x08
	.zero		1


	//   ....[6]....
        /*00ec*/ 	.word	0x000004c0
        /*00f0*/ 	.word	0x000000ff
        /*00f4*/ 	.word	0x00031838
        /*00f8*/ 	.short	0x0100
        /*00fa*/ 	.byte	0x08
	.zero		1


	//   ....[7]....
        /*00fc*/ 	.word	0x00001030
        /*0100*/ 	.word	0x00000012
        /*0104*/ 	.word	0x00031800
        /*0108*/ 	.short	0x010a
        /*010a*/ 	.byte	0x3f
	.zero		1


	//   ....[8]....
        /*010c*/ 	.word	0x000010c0
        /*0110*/ 	.word	0x00000012
        /*0114*/ 	.word	0x00031800
        /*0118*/ 	.short	0x010a
        /*011a*/ 	.byte	0x3f
	.zero		1


	//   ....[9]....
        /*011c*/ 	.word	0x000019f0
        /*0120*/ 	.word	0x00000011
        /*0124*/ 	.word	0x00031810
        /*0128*/ 	.short	0x010a
        /*012a*/ 	.byte	0x3f
	.zero		1


	//   ....[10]....
        /*012c*/ 	.word	0x00001ab0
        /*0130*/ 	.word	0x00000011
        /*0134*/ 	.word	0x00031810
        /*0138*/ 	.short	0x010a
        /*013a*/ 	.byte	0x3f
	.zero		1


	//   ....[11]....
        /*013c*/ 	.word	0x00003640
        /*0140*/ 	.word	0x00000012
        /*0144*/ 	.word	0x00031830
        /*0148*/ 	.short	0x010a
        /*014a*/ 	.byte	0x3f
	.zero		1


	//   ....[12]....
        /*014c*/ 	.word	0x00003700
        /*0150*/ 	.word	0x00000012
        /*0154*/ 	.word	0x00031830
        /*0158*/ 	.short	0x010a
        /*015a*/ 	.byte	0x3f
	.zero		1


	//   ....[13]....
        /*015c*/ 	.word	0x00007dc0
        /*0160*/ 	.word	0x00000018
        /*0164*/ 	.word	0x00000000
        /*0168*/ 	.short	0x0101
        /*016a*/ 	.byte	0x3f
	.zero		1


	//   ....[14]....
        /*016c*/ 	.word	0x000084b0
        /*0170*/ 	.word	0x00000011
        /*0174*/ 	.word	0x00000000
        /*0178*/ 	.short	0x0101
        /*017a*/ 	.byte	0x3f
	.zero		1


	//   ....[15]....
        /*017c*/ 	.word	0x00009aa0
        /*0180*/ 	.word	0x00000000
        /*0184*/ 	.word	0x00031820
        /*0188*/ 	.short	0x010a
        /*018a*/ 	.byte	0x3f
	.zero		1


	//   ....[16]....
        /*018c*/ 	.word	0x0000a4e0
        /*0190*/ 	.word	0x00000000
        /*0194*/ 	.word	0x00031838
        /*0198*/ 	.short	0x010a
        /*019a*/ 	.byte	0x3f
	.zero		1


	//   ....[17]....
        /*019c*/ 	.word	0x0000a890
        /*01a0*/ 	.word	0x00000013
        /*01a4*/ 	.word	0x00031820
        /*01a8*/ 	.short	0x010a
        /*01aa*/ 	.byte	0x3f
	.zero		1


	//   ....[18]....
        /*01ac*/ 	.word	0x0000acc0
        /*01b0*/ 	.word	0x00000000
        /*01b4*/ 	.word	0x00031838
        /*01b8*/ 	.short	0x010a
        /*01ba*/ 	.byte	0x3f
	.zero		1


	//   ....[19]....
        /*01bc*/ 	.word	0x0000b1f0
        /*01c0*/ 	.word	0x00000006
        /*01c4*/ 	.word	0x00000000
        /*01c8*/ 	.short	0x010a
        /*01ca*/ 	.byte	0x3f
	.zero		1


	//   ....[20]....
        /*01cc*/ 	.word	0x0000b280
        /*01d0*/ 	.word	0x00000005
        /*01d4*/ 	.word	0x00000000
        /*01d8*/ 	.short	0x010a
        /*01da*/ 	.byte	0x3f
	.zero		1


	//   ....[21]....
        /*01dc*/ 	.word	0x0000b2d0
        /*01e0*/ 	.word	0x00000007
        /*01e4*/ 	.word	0x00031838
        /*01e8*/ 	.short	0x010a
        /*01ea*/ 	.byte	0x3f
	.zero		1


	//   ....[22]....
        /*01ec*/ 	.word	0x0000b330
        /*01f0*/ 	.word	0x00000012
        /*01f4*/ 	.word	0x00031800
        /*01f8*/ 	.short	0x010a
        /*01fa*/ 	.byte	0x3f
	.zero		1


	//   ....[23]....
        /*01fc*/ 	.word	0x0000b380
        /*0200*/ 	.word	0x00000011
        /*0204*/ 	.word	0x00031810
        /*0208*/ 	.short	0x010a
        /*020a*/ 	.byte	0x3f
	.zero		1


	//   ....[24]....
        /*020c*/ 	.word	0x0000b3d0
        /*0210*/ 	.word	0x00000012
        /*0214*/ 	.word	0x00031830
        /*0218*/ 	.short	0x010a
        /*021a*/ 	.byte	0x3f
	.zero		1


	//   ....[25]....
        /*021c*/ 	.word	0x0000b420
        /*0220*/ 	.word	0x00000000
        /*0224*/ 	.word	0x00031820
        /*0228*/ 	.short	0x010a
        /*022a*/ 	.byte	0x3f
	.zero		1


	//   ....[26]....
        /*022c*/ 	.word	0x0000b470
        /*0230*/ 	.word	0x00000000
        /*0234*/ 	.word	0x00031838
        /*0238*/ 	.short	0x010a
        /*023a*/ 	.byte	0x3f
	.zero		1


	//   ....[27]....
        /*023c*/ 	.word	0x0000b4d0
        /*0240*/ 	.word	0x00000013
        /*0244*/ 	.word	0x00031820
        /*0248*/ 	.short	0x010a
        /*024a*/ 	.byte	0x3f
	.zero		1


	//   ....[28]....
        /*024c*/ 	.word	0x0000b520
        /*0250*/ 	.word	0x00000000
        /*0254*/ 	.word	0x00031838
        /*0258*/ 	.short	0x010a
        /*025a*/ 	.byte	0x3f
	.zero		1


	//   ....[29]....
        /*025c*/ 	.word	0x0000b570
        /*0260*/ 	.word	0x00000006
        /*0264*/ 	.word	0x00000000
        /*0268*/ 	.short	0x010a
        /*026a*/ 	.byte	0x3f
	.zero		1


	//   ....[30]....
        /*026c*/ 	.word	0x0000b5c0
        /*0270*/ 	.word	0x00000005
        /*0274*/ 	.word	0x00000000
        /*0278*/ 	.short	0x010a
        /*027a*/ 	.byte	0x3f
	.zero		1


	//----- nvinfo : EIATTR_NUM_MBARRIERS
	.align		4
.L_200:
        /*027c*/ 	.byte	0x03, 0x38
        /*027e*/ 	.short	0x0007


	//----- nvinfo : EIATTR_EXIT_INSTR_OFFSETS
	.align		4
        /*0280*/ 	.byte	0x04, 0x1c
        /*0282*/ 	.short	(.L_202 - .L_201)


	//   ....[0]....
.L_201:
        /*0284*/ 	.word	0x0000b320


	//----- nvinfo : EIATTR_MAX_THREADS
	.align		4
.L_202:
        /*0288*/ 	.byte	0x04, 0x05
        /*028a*/ 	.short	(.L_204 - .L_203)
.L_203:
        /*028c*/ 	.word	0x00000180
        /*0290*/ 	.word	0x00000001
        /*0294*/ 	.word	0x00000001


	//----- nvinfo : EIATTR_CRS_STACK_SIZE
	.align		4
.L_204:
        /*0298*/ 	.byte	0x04, 0x1e
        /*029a*/ 	.short	(.L_206 - .L_205)
.L_205:
        /*029c*/ 	.word	0x00000000


	//----- nvinfo : EIATTR_CBANK_PARAM_SIZE
	.align		4
.L_206:
        /*02a0*/ 	.byte	0x03, 0x19
        /*02a2*/ 	.short	0x06f0


	//----- nvinfo : EIATTR_PARAM_CBANK
	.align		4
        /*02a4*/ 	.byte	0x04, 0x0a
        /*02a6*/ 	.short	(.L_208 - .L_207)
	.align		4
.L_207:
        /*02a8*/ 	.word	index@(.nv.constant0._ZN7cutlass13device_kernelIN5flash11enable_sm90INS1_16FlashAttnBwdSm90INS1_25CollectiveMainloopBwdSm90ILi2ELi1ELi1EN4cute5tupleIJNS5_1CILi1EEES8_S8_EEENS6_IJNS7_ILi64EEENS7_ILi80EEENS7_ILi256EEEEEENS_6half_tEfNS_4arch4Sm90ELb0ELb0ELb1ELb1ELb0ELb0ELb1ELb1ELi2ELi1ELi1ELi1ELb0EEENS1_24CollectiveEpilogueBwdGQAISD_fSG_Li256ELb1ELb0EEENS1_19SingleTileSchedulerILb1ELb0ELb0ELi80EEEEEEEEEvNT_6ParamsE)
        /*02ac*/ 	.short	0x0210
        /*02ae*/ 	.short	0x06f0


	//----- nvinfo : EIATTR_SW_WAR
	.align		4
.L_208:
        /*02b0*/ 	.byte	0x04, 0x36
        /*02b2*/ 	.short	(.L_210 - .L_209)
.L_209:
        /*02b4*/ 	.word	0x00000008
.L_210:


//--------------------- .nv.info._ZN7cutlass13device_kernelIN5flash11enable_sm90INS1_16FlashAttnBwdSm90INS1_25CollectiveMainloopBwdSm90ILi2ELi1ELi1EN4cute5tupleIJNS5_1CILi1EEES8_S8_EEENS6_IJNS7_ILi64EEENS7_ILi80EEENS7_ILi256EEEEEENS_6half_tEfNS_4arch4Sm90ELb0ELb1ELb1ELb0ELb0ELb0ELb1ELb1ELi2ELi1ELi1ELi1ELb0EEENS1_21CollectiveEpilogueBwdISD_SE_SG_Li256ELb0ELb1ELi2EEENS1_19SingleTileSchedulerILb0ELb0ELb0ELi80EEEEEEEEEvNT_6ParamsE --------------------------
	.section	.nv.info._ZN7cutlass13device_kernelIN5flash11enable_sm90INS1_16FlashAttnBwdSm90INS1_25CollectiveMainloopBwdSm90ILi2ELi1ELi1EN4cute5tupleIJNS5_1CILi1EEES8_S8_EEENS6_IJNS7_ILi64EEENS7_ILi80EEENS7_ILi256EEEEEENS_6half_tEfNS_4arch4Sm90ELb0ELb1ELb1ELb0ELb0ELb0ELb1ELb1ELi2ELi1ELi1ELi1ELb0EEENS1_21CollectiveEpilogueBwdISD_SE_SG_Li256ELb0ELb1ELi2EEENS1_19SingleTileSchedulerILb0ELb0ELb0ELi80EEEEEEEEEvNT_6ParamsE,"",@"SHT_CUDA_INFO"
	.sectionflags	@""
	.align	4


	//----- nvinfo : EIATTR_CUDA_API_VERSION
	.align		4
        /*0000*/ 	.byte	0x04, 0x37
        /*0002*/ 	.short	(.L_212 - .L_211)
.L_211:
        /*0004*/ 	.word	0x00000082


	//----- nvinfo : EIATTR_KPARAM_INFO
	.align		4
.L_212:
        /*0008*/ 	.byte	0x04, 0x17
        /*000a*/ 	.short	(.L_214 - .L_213)
.L_213:
        /*000c*/ 	.word	0x00000000
        /*0010*/ 	.short	0x0000
        /*0012*/ 	.short	0x0070
        /*0014*/ 	.byte	0x00, 0xf0, 0x01, 0x24


	//----- nvinfo : EIATTR_SPARSE_MMA_MASK
	.align		4
.L_214:
        /*0018*/ 	.byte	0x03, 0x50
        /*001a*/ 	.short	0x0000


	//----- nvinfo : EIATTR_MAXREG_COUNT
	.align		4
        /*001c*/ 	.byte	0x03, 0x1b
        /*001e*/ 	.short	0x00a8


	//----- nvinfo : EIATTR_NUM_BARRIERS
	.align		4
        /*0020*/ 	.byte	0x02, 0x4c
        /*0022*/ 	.byte	0x0a
	.zero		1


	//----- nvinfo : EIATTR_EXTERNS
	.align		4
        /*0024*/ 	.byte	0x04, 0x0f
        /*0026*/ 	.short	(.L_216 - .L_215)


	//   ....[0]....
	.align		4
.L_215:
        /*0028*/ 	.word	index@(__assertfail)


	//----- nvinfo : EIATTR_ANNOTATIONS
	.align		4
.L_216:
        /*002c*/ 	.byte	0x04, 0x55
        /*002e*/ 	.short	(.L_218 - .L_217)


	//   ....[0]....
.L_217:
        /*0030*/ 	.word	0x00000001
        /*0034*/ 	.byte	0x20, 0x03, 0x00, 0x00, 0x01, 0x00, 0x00, 0x00, 0x40, 0x0e, 0x00, 0x00, 0x01, 0x00, 0x00, 0x00
        /*0044*/ 	.byte	0x50, 0xf4, 0x00, 0x00


	//----- nvinfo : EIATTR_MERCURY_ISA_VERSION
	.align		4
.L_218:
        /*0048*/ 	.byte	0x03, 0x5f
        /*004a*/ 	.short	0x0101


	//----- nvinfo : EIATTR_INT_WARP_WIDE_INSTR_OFFSETS
	.align		4
        /*004c*/ 	.byte	0x04, 0x31
        /*004e*/ 	.short	(.L_220 - .L_219)


	//   ....[0]....
.L_219:
        /*0050*/ 	.word	0x000001f0


	//   ....[1]....
        /*0054*/ 	.word	0x00000220


	//----- nvinfo : EIATTR_COOP_GROUP_MASK_REGIDS
	.align		4
.L_220:
        /*0058*/ 	.byte	0x04, 0x29
        /*005a*/ 	.short	(.L_222 - .L_221)


	//   ....[0]....
.L_221:
        /*005c*/ 	.word	0xffffffff


	//   ....[1]....
        /*0060*/ 	.word	0xffffffff


	//   ....[2]....
        /*0064*/ 	.word	0xffffffff


	//   ....[3]....
        /*0068*/ 	.word	0xffffffff


	//   ....[4]....
        /*006c*/ 	.word	0xffffffff


	//   ....[5]....
        /*0070*/ 	.word	0xffffffff


	//   ....[6]....
        /*0074*/ 	.word	0xffffffff


	//----- nvinfo : EIATTR_COOP_GROUP_INSTR_OFFSETS
	.align		4
.L_222:
        /*0078*/ 	.byte	0x04, 0x28
        /*007a*/ 	.short	(.L_224 - .L_223)


	//   ....[0]....
.L_223:
        /*007c*/ 	.word	0x00000060


	//   ....[1]....
        /*0080*/ 	.word	0x00000200


	//   ....[2]....
        /*0084*/ 	.word	0x00000280


	//   ....[3]....
        /*0088*/ 	.word	0x00000460


	//   ....[4]....
        /*008c*/ 	.word	0x00000e00


	//   ....[5]....
        /*0090*/ 	.word	0x0000b8b0


	//   ....[6]....
        /*0094*/ 	.word	0x0000db60


	//----- nvinfo : EIATTR_REG_RECONFIG
	.align		4
.L_224:
        /*0098*/ 	.byte	0x01, 0x54
	.zero		2


	//----- nvinfo : EIATTR_SYSCALL_OFFSETS
	.align		4
        /*009c*/ 	.byte	0x04, 0x46
        /*009e*/ 	.short	(.L_226 - .L_225)


	//   ....[0]....
.L_225:
        /*00a0*/ 	.word	0x0000b2d0


	//   ....[1]....
        /*00a4*/ 	.word	0x0000b410


	//   ....[2]....
        /*00a8*/ 	.word	0x0000b530


	//   ....[3]....
        /*00ac*/ 	.word	0x0000b650


	//----- nvinfo : EIATTR_MBARRIER_INSTR_OFFSETS
	.align		4
.L_226:
        /*00b0*/ 	.byte	0x04, 0x39
        /*00b2*/ 	.short	(.L_228 - .L_227)


	//   ....[0]....
.L_227:
        /*00b4*/ 	.word	0x000002f0
        /*00b8*/ 	.word	0x000000ff
        /*00bc*/ 	.word	0x00031800
        /*00c0*/ 	.short	0x0100
        /*00c2*/ 	.byte	0x06
	.zero		1


	//   ....[1]....
        /*00c4*/ 	.word	0x00000410
        /*00c8*/ 	.word	0x000000ff
        /*00cc*/ 	.word	0x00031810
        /*00d0*/ 	.short	0x0100
        /*00d2*/ 	.byte	0x08
	.zero		1


	//   ....[2]....
        /*00d4*/ 	.word	0x00000420
        /*00d8*/ 	.word	0x000000ff
        /*00dc*/ 	.word	0x00031820
        /*00e0*/ 	.short	0x0100
        /*00e2*/ 	.byte	0x08
	.zero		1


	//   ....[3]....
        /*00e4*/ 	.word	0x00000430
        /*00e8*/ 	.word	0x000000ff
        /*00ec*/ 	.word	0x00031818
        /*00f0*/ 	.short	0x0100
        /*00f2*/ 	.byte	0x08
	.zero		1


	//   ....[4]....
        /*00f4*/ 	.word	0x00000440
        /*00f8*/ 	.word	0x000000ff
        /*00fc*/ 	.word	0x00031828
        /*0100*/ 	.short	0x0100
        /*0102*/ 	.byte	0x08
	.zero		1


	//   ....[5]....
        /*0104*/ 	.word	0x00000570
        /*0108*/ 	.word	0x000000ff
        /*010c*/ 	.word	0x00031830
        /*0110*/ 	.short	0x0100
        /*0112*/ 	.byte	0x08
	.zero		1


	//   ....[6]....
        /*0114*/ 	.word	0x00000580
        /*0118*/ 	.word	0x000000ff
        /*011c*/ 	.word	0x00031838
        /*0120*/ 	.short	0x0100
        /*0122*/ 	.byte	0x08
	.zero		1


	//   ....[7]....
        /*0124*/ 	.word	0x00000d90
        /*0128*/ 	.word	0x00000011
        /*012c*/ 	.word	0x00031800
        /*0130*/ 	.short	0x010a
        /*0132*/ 	.byte	0x3f
	.zero		1


	//   ....[8]....
        /*0134*/ 	.word	0x00000e20
        /*0138*/ 	.word	0x00000011
        /*013c*/ 	.word	0x00031800
        /*0140*/ 	.short	0x010a
        /*0142*/ 	.byte	0x3f
	.zero		1


	//   ....[9]....
        /*0144*/ 	.word	0x00001790
        /*0148*/ 	.word	0x00000010
        /*014c*/ 	.word	0x00031810
        /*0150*/ 	.short	0x010a
        /*0152*/ 	.byte	0x3f
	.zero		1


	//   ....[10]....
        /*0154*/ 	.word	0x00001860
        /*0158*/ 	.word	0x00000010
        /*015c*/ 	.word	0x00031810
        /*0160*/ 	.short	0x010a
        /*0162*/ 	.byte	0x3f
	.zero		1


	//   ....[11]....
        /*0164*/ 	.word	0x00003e10
        /*0168*/ 	.word	0x00000011
        /*016c*/ 	.word	0x00031830
        /*0170*/ 	.short	0x010a
        /*0172*/ 	.byte	0x3f
	.zero		1


	//   ....[12]....
        /*0174*/ 	.word	0x00003ed0
        /*0178*/ 	.word	0x00000011
        /*017c*/ 	.word	0x00031830
        /*0180*/ 	.short	0x010a
        /*0182*/ 	.byte	0x3f
	.zero		1


	//   ....[13]....
        /*0184*/ 	.word	0x0000a210
        /*0188*/ 	.word	0x00000018
        /*018c*/ 	.word	0x00000000
        /*0190*/ 	.short	0x0101
        /*0192*/ 	.byte	0x3f
	.zero		1


	//   ....[14]....
        /*0194*/ 	.word	0x0000ac00
        /*0198*/ 	.word	0x00000010
        /*019c*/ 	.word	0x00000000
        /*01a0*/ 	.short	0x0101
        /*01a2*/ 	.byte	0x3f
	.zero		1


	//   ....[15]....
        /*01a4*/ 	.word	0x0000e050
        /*01a8*/ 	.word	0x00000005
        /*01ac*/ 	.word	0x00031820
        /*01b0*/ 	.short	0x010a
        /*01b2*/ 	.byte	0x3f
	.zero		1


	//   ....[16]....
        /*01b4*/ 	.word	0x0000e920
        /*01b8*/ 	.word	0x00000005
        /*01bc*/ 	.word	0x00031838
        /*01c0*/ 	.short	0x010a
        /*01c2*/ 	.byte	0x3f
	.zero		1


	//   ....[17]....
        /*01c4*/ 	.word	0x0000ec80
        /*01c8*/ 	.word	0x00000013
        /*01cc*/ 	.word	0x00031820
        /*01d0*/ 	.short	0x010a
        /*01d2*/ 	.byte	0x3f
	.zero		1


	//   ....[18]....
        /*01d4*/ 	.word	0x0000f060
        /*01d8*/ 	.word	0x00000005
        /*01dc*/ 	.word	0x00031838
        /*01e0*/ 	.short	0x010a
        /*01e2*/ 	.byte	0x3f
	.zero		1


	//   ....[19]....
        /*01e4*/ 	.word	0x0000f520
        /*01e8*/ 	.word	0x00000005
        /*01ec*/ 	.word	0x00000000
        /*01f0*/ 	.short	0x010a
        /*01f2*/ 	.byte	0x3f
	.zero		1


	//   ....[20]....
        /*01f4*/ 	.word	0x0000f5b0
        /*01f8*/ 	.word	0x00000003
        /*01fc*/ 	.word	0x00000000
        /*0200*/ 	.short	0x010a
        /*0202*/ 	.byte	0x3f
	.zero		1


	//   ....[21]....
        /*0204*/ 	.word	0x0000f600
        /*0208*/ 	.word	0x00000004
        /*020c*/ 	.word	0x00031838
        /*0210*/ 	.short	0x010a
        /*0212*/ 	.byte	0x3f
	.zero		1


	//   ....[22]....
        /*0214*/ 	.word	0x0000f660
        /*0218*/ 	.word	0x00000011
        /*021c*/ 	.word	0x00031800
        /*0220*/ 	.short	0x010a
        /*0222*/ 	.byte	0x3f
	.zero		1


	//   ....[23]....
        /*0224*/ 	.word	0x0000f6b0
        /*0228*/ 	.word	0x00000010
        /*022c*/ 	.word	0x00031810
        /*0230*/ 	.short	0x010a
        /*0232*/ 	.byte	0x3f
	.zero		1


	//   ....[24]....
        /*0234*/ 	.word	0x0000f700
        /*0238*/ 	.word	0x00000011
        /*023c*/ 	.word	0x00031830
        /*0240*/ 	.short	0x010a
        /*0242*/ 	.byte	0x3f
	.zero		1


	//   ....[25]....
        /*0244*/ 	.word	0x0000f750
        /*0248*/ 	.word	0x00000005
        /*024c*/ 	.word	0x00031820
        /*0250*/ 	.short	0x010a
        /*0252*/ 	.byte	0x3f
	.zero		1


	//   ....[26]....
        /*0254*/ 	.word	0x0000f7a0
        /*0258*/ 	.word	0x00000005
        /*025c*/ 	.word	0x00031838
        /*0260*/ 	.short	0x010a
        /*0262*/ 	.byte	0x3f
	.zero		1


	//   ....[27]....
        /*0264*/ 	.word	0x0000f800
        /*0268*/ 	.word	0x00000013
        /*026c*/ 	.word	0x00031820
        /*0270*/ 	.short	0x010a
        /*0272*/ 	.byte	0x3f
	.zero		1


	//   ....[28]....
        /*0274*/ 	.word	0x0000f850
        /*0278*/ 	.word	0x00000005
        /*027c*/ 	.word	0x00031838
        /*0280*/ 	.short	0x010a
        /*0282*/ 	.byte	0x3f
	.zero		1


	//   ....[29]....
        /*0284*/ 	.word	0x0000f920
        /*0288*/ 	.word	0x00000005
        /*028c*/ 	.word	0x00000000
        /*0290*/ 	.short	0x010a
        /*0292*/ 	.byte	0x3f
	.zero		1


	//   ....[30]....
        /*0294*/ 	.word	0x0000f970
        /*0298*/ 	.word	0x00000003
        /*029c*/ 	.word	0x00000000
        /*02a0*/ 	.short	0x010a
        /*02a2*/ 	.byte	0x3f
	.zero		1


	//----- nvinfo : EIATTR_NUM_MBARRIERS
	.align		4
.L_228:
        /*02a4*/ 	.byte	0x03, 0x38
        /*02a6*/ 	.short	0x0007


	//----- nvinfo : EIATTR_EXIT_INSTR_OFFSETS
	.align		4
        /*02a8*/ 	.byte	0x04, 0x1c
        /*02aa*/ 	.short	(.L_230 - .L_229)


	//   ....[0]....
.L_229:
        /*02ac*/ 	.word	0x00000650


	//   ....[1]....
        /*02b0*/ 	.word	0x0000c1f0


	//   ....[2]....
        /*02b4*/ 	.word	0x0000db10


	//   ....[3]....
        /*02b8*/ 	.word	0x0000f650


	//----- nvinfo : EIATTR_MAX_THREADS
	.align		4
.L_230:
        /*02bc*/ 	.byte	0x04, 0x05
        /*02be*/ 	.short	(.L_232 - .L_231)
.L_231:
        /*02c0*/ 	.word	0x00000180
        /*02c4*/ 	.word	0x00000001
        /*02c8*/ 	.word	0x00000001


	//----- nvinfo : EIATTR_CRS_STACK_SIZE
	.align		4
.L_232:
        /*02cc*/ 	.byte	0x04, 0x1e
        /*02ce*/ 	.short	(.L_234 - .L_233)
.L_233:
        /*02d0*/ 	.word	0x00000000


	//----- nvinfo : EIATTR_CBANK_PARAM_SIZE
	.align		4
.L_234:
        /*02d4*/ 	.byte	0x03, 0x19
        /*02d6*/ 	.short	0x0970


	//----- nvinfo : EIATTR_PARAM_CBANK
	.align		4
        /*02d8*/ 	.byte	0x04, 0x0a
        /*02da*/ 	.short	(.L_236 - .L_235)
	.align		4
.L_235:
        /*02dc*/ 	.word	index@(.nv.constant0._ZN7cutlass13device_kernelIN5flash11enable_sm90INS1_16FlashAttnBwdSm90INS1_25CollectiveMainloopBwdSm90ILi2ELi1ELi1EN4cute5tupleIJNS5_1CILi1EEES8_S8_EEENS6_IJNS7_ILi64EEENS7_ILi80EEENS7_ILi256EEEEEENS_6half_tEfNS_4arch4Sm90ELb0ELb1ELb1ELb0ELb0ELb0ELb1ELb1ELi2ELi1ELi1ELi1ELb0EEENS1_21CollectiveEpilogueBwdISD_SE_SG_Li256ELb0ELb1ELi2EEENS1_19SingleTileSchedulerILb0ELb0ELb0ELi80EEEEEEEEEvNT_6ParamsE)
        /*02e0*/ 	.short	0x0210
        /*02e2*/ 	.short	0x0970


	//----- nvinfo : EIATTR_SW_WAR
	.align		4
.L_236:
        /*02e4*/ 	.byte	0x04, 0x36
        /*02e6*/ 	.short	(.L_238 - .L_237)
.L_237:
        /*02e8*/ 	.word	0x00000008
.L_238:


//--------------------- .nv.info._ZN7cutlass13device_kernelIN5flash11enable_sm90INS1_16FlashAttnBwdSm90INS1_25CollectiveMainloopBwdSm90ILi2ELi1ELi1EN4cute5tupleIJNS5_1CILi1EEES8_S8_EEENS6_IJNS7_ILi64EEENS7_ILi80EEENS7_ILi256EEEEEENS_6half_tEfNS_4arch4Sm90ELb0ELb1ELb1ELb0ELb0ELb0ELb1ELb1ELi2ELi1ELi1ELi1ELb0EEENS1_24CollectiveEpilogueBwdGQAISD_fSG_Li256ELb0ELb0EEENS1_19SingleTileSchedulerILb0ELb0ELb0ELi80EEEEEEEEEvNT_6ParamsE --------------------------
	.section	.nv.info._ZN7cutlass13device_kernelIN5flash11enable_sm90INS1_16FlashAttnBwdSm90INS1_25CollectiveMainloopBwdSm90ILi2ELi1ELi1EN4cute5tupleIJNS5_1CILi1EEES8_S8_EEENS6_IJNS7_ILi64EEENS7_ILi80EEENS7_ILi256EEEEEENS_6half_tEfNS_4arch4Sm90ELb0ELb1ELb1ELb0ELb0ELb0ELb1ELb1ELi2ELi1ELi1ELi1ELb0EEENS1_24CollectiveEpilogueBwdGQAISD_fSG_Li256ELb0ELb0EEENS1_19SingleTileSchedulerILb0ELb0ELb0ELi80EEEEEEEEEvNT_6ParamsE,"",@"SHT_CUDA_INFO"
	.sectionflags	@""
	.align	4


	//----- nvinfo : EIATTR_CUDA_API_VERSION
	.align		4
        /*0000*/ 	.byte	0x04, 0x37
        /*0002*/ 	.short	(.L_240 - .L_239)
.L_239:
        /*0004*/ 	.word	0x00000082


	//----- nvinfo : EIATTR_KPARAM_INFO
	.align		4
.L_240:
        /*0008*/ 	.byte	0x04, 0x17
        /*000a*/ 	.short	(.L_242 - .L_241)
.L_241:
        /*000c*/ 	.word	0x00000000
        /*0010*/ 	.short	0x0000
        /*0012*/ 	.short	0x0070
        /*0014*/ 	.byte	0x00, 0xf0, 0x01, 0x1a


	//----- nvinfo : EIATTR_SPARSE_MMA_MASK
	.align		4
.L_242:
        /*0018*/ 	.byte	0x03, 0x50
        /*001a*/ 	.short	0x0000


	//----- nvinfo : EIATTR_MAXREG_COUNT
	.align		4
        /*001c*/ 	.byte	0x03, 0x1b
        /*001e*/ 	.short	0x00a8


	//----- nvinfo : EIATTR_NUM_BARRIERS
	.align		4
        /*0020*/ 	.byte	0x02, 0x4c
        /*0022*/ 	.byte	0x0a
	.zero		1


	//----- nvinfo : EIATTR_ANNOTATIONS
	.align		4
        /*0024*/ 	.byte	0x04, 0x55
        /*0026*/ 	.short	(.L_244 - .L_243)


	//   ....[0]....
.L_243:
        /*0028*/ 	.word	0x00000001
        /*002c*/ 	.byte	0xc0, 0x02, 0x00, 0x00, 0x01, 0x00, 0x00, 0x00, 0xe0, 0x0d, 0x00, 0x00, 0x01, 0x00, 0x00, 0x00
        /*003c*/ 	.byte	0xb0, 0xb1, 0x00, 0x00


	//----- nvinfo : EIATTR_MERCURY_ISA_VERSION
	.align		4
.L_244:
        /*0040*/ 	.byte	0x03, 0x5f
        /*0042*/ 	.short	0x0101


	//----- nvinfo : EIATTR_INT_WARP_WIDE_INSTR_OFFSETS
	.align		4
        /*0044*/ 	.byte	0x04, 0x31
        /*0046*/ 	.short	(.L_246 - .L_245)


	//   ....[0]....
.L_245:
        /*0048*/ 	.word	0x00000190


	//   ....[1]....
        /*004c*/ 	.word	0x000001c0


	//----- nvinfo : EIATTR_COOP_GROUP_MASK_REGIDS
	.align		4
.L_246:
        /*0050*/ 	.byte	0x04, 0x29
        /*0052*/ 	.short	(.L_248 - .L_247)


	//   ....[0]....
.L_247:
        /*0054*/ 	.word	0xffffffff


	//   ....[1]....
        /*0058*/ 	.word	0xffffffff


	//   ....[2]....
        /*005c*/ 	.word	0xffffffff


	//   ....[3]....
        /*0060*/ 	.word	0xffffffff


	//   ....[4]....
        /*0064*/ 	.word	0xffffffff


	//   ....[5]....
        /*0068*/ 	.word	0xffffffff


	//----- nvinfo : EIATTR_COOP_GROUP_INSTR_OFFSETS
	.align		4
.L_248:
        /*006c*/ 	.byte	0x04, 0x28
        /*006e*/ 	.short	(.L_250 - .L_249)


	//   ....[0]....
.L_249:
        /*0070*/ 	.word	0x00000060


	//   ....[1]....
        /*0074*/ 	.word	0x000001a0


	//   ....[2]....
        /*0078*/ 	.word	0x00000220


	//   ....[3]....
        /*007c*/ 	.word	0x00000400


	//   ....[4]....
        /*0080*/ 	.word	0x00000da0


	//   ....[5]....
        /*0084*/ 	.word	0x000098f0


	//----- nvinfo : EIATTR_REG_RECONFIG
	.align		4
.L_250:
        /*0088*/ 	.byte	0x01, 0x54
	.zero		2


	//----- nvinfo : EIATTR_MBARRIER_INSTR_OFFSETS
	.align		4
        /*008c*/ 	.byte	0x04, 0x39
        /*008e*/ 	.short	(.L_252 - .L_251)


	//   ....[0]....
.L_251:
        /*0090*/ 	.word	0x00000290
        /*0094*/ 	.word	0x000000ff
        /*0098*/ 	.word	0x00031800
        /*009c*/ 	.short	0x0100
        /*009e*/ 	.byte	0x06
	.zero		1


	//   ....[1]....
        /*00a0*/ 	.word	0x000003b0
        /*00a4*/ 	.word	0x000000ff
        /*00a8*/ 	.word	0x00031810
        /*00ac*/ 	.short	0x0100
        /*00ae*/ 	.byte	0x08
	.zero		1


	//   ....[2]....
        /*00b0*/ 	.word	0x000003c0
        /*00b4*/ 	.word	0x000000ff
        /*00b8*/ 	.word	0x00031820
        /*00bc*/ 	.short	0x0100
        /*00be*/ 	.byte	0x08
	.zero		1


	//   ....[3]....
        /*00c0*/ 	.word	0x000003d0
        /*00c4*/ 	.word	0x000000ff
        /*00c8*/ 	.word	0x00031818
        /*00cc*/ 	.short	0x0100
        /*00ce*/ 	.byte	0x08
	.zero		1


	//   ....[4]....
        /*00d0*/ 	.word	0x000003e0
        /*00d4*/ 	.word	0x000000ff
        /*00d8*/ 	.word	0x00031828
        /*00dc*/ 	.short	0x0100
        /*00de*/ 	.byte	0x08
	.zero		1


	//   ....[5]....
        /*00e0*/ 	.word	0x00000510
        /*00e4*/ 	.word	0x000000ff
        /*00e8*/ 	.word	0x00031830
        /*00ec*/ 	.short	0x0100
        /*00ee*/ 	.byte	0x08
	.zero		1


	//   ....[6]....
        /*00f0*/ 	.word	0x00000520
        /*00f4*/ 	.word	0x000000ff
        /*00f8*/ 	.word	0x00031838
        /*00fc*/ 	.short	0x0100
        /*00fe*/ 	.byte	0x08
	.zero		1


	//   ....[7]....
        /*0100*/ 	.word	0x00000d30
        /*0104*/ 	.word	0x00000011
        /*0108*/ 	.word	0x00031800
        /*010c*/ 	.short	0x010a
        /*010e*/ 	.byte	0x3f
	.zero		1


	//   ....[8]....
        /*0110*/ 	.word	0x00000dc0
        /*0114*/ 	.word	0x00000011
        /*0118*/ 	.word	0x00031800
        /*011c*/ 	.short	0x010a
        /*011e*/ 	.byte	0x3f
	.zero		1


	//   ....[9]....
        /*0120*/ 	.word	0x00001740
        /*0124*/ 	.word	0x00000010
        /*0128*/ 	.word	0x00031810
        /*012c*/ 	.short	0x010a
        /*012e*/ 	.byte	0x3f
	.zero		1


	//   ....[10]....
        /*0130*/ 	.word	0x00001800
        /*0134*/ 	.word	0x00000010
        /*0138*/ 	.word	0x00031810
        /*013c*/ 	.short	0x010a
        /*013e*/ 	.byte	0x3f
	.zero		1


	//   ....[11]....
        /*0140*/ 	.word	0x000033d0
        /*0144*/ 	.word	0x00000011
        /*0148*/ 	.word	0x00031830
        /*014c*/ 	.short	0x010a
        /*014e*/ 	.byte	0x3f
	.zero		1


	//   ....[12]....
        /*0150*/ 	.word	0x00003490
        /*0154*/ 	.word	0x00000011
        /*0158*/ 	.word	0x00031830
        /*015c*/ 	.short	0x010a
        /*015e*/ 	.byte	0x3f
	.zero		1


	//   ....[13]....
        /*0160*/ 	.word	0x000083f0
        /*0164*/ 	.word	0x00000018
        /*0168*/ 	.word	0x00000000
        /*016c*/ 	.short	0x0101
        /*016e*/ 	.byte	0x3f
	.zero		1


	//   ....[14]....
        /*0170*/ 	.word	0x00008b00
        /*0174*/ 	.word	0x00000010
        /*0178*/ 	.word	0x00000000
        /*017c*/ 	.short	0x0101
        /*017e*/ 	.byte	0x3f
	.zero		1


	//   ....[15]....
        /*0180*/ 	.word	0x00009dd0
        /*0184*/ 	.word	0x00000006
        /*0188*/ 	.word	0x00031820
        /*018c*/ 	.short	0x010a
        /*018e*/ 	.byte	0x3f
	.zero		1


	//   ....[16]....
        /*0190*/ 	.word	0x0000a6a0
        /*0194*/ 	.word	0x00000006
        /*0198*/ 	.word	0x00031838
        /*019c*/ 	.short	0x010a
        /*019e*/ 	.byte	0x3f
	.zero		1


	//   ....[17]....
        /*01a0*/ 	.word	0x0000aa00
        /*01a4*/ 	.word	0x00000014
        /*01a8*/ 	.word	0x00031820
        /*01ac*/ 	.short	0x010a
        /*01ae*/ 	.byte	0x3f
	.zero		1


	//   ....[18]....
        /*01b0*/ 	.word	0x0000ade0
        /*01b4*/ 	.word	0x00000006
        /*01b8*/ 	.word	0x00031838
        /*01bc*/ 	.short	0x010a
        /*01be*/ 	.byte	0x3f
	.zero		1


	//   ....[19]....
        /*01c0*/ 	.word	0x0000b280
        /*01c4*/ 	.word	0x00000005
        /*01c8*/ 	.word	0x00000000
        /*01cc*/ 	.short	0x010a
        /*01ce*/ 	.byte	0x3f
	.zero		1


	//   ....[20]....
        /*01d0*/ 	.word	0x0000b310
        /*01d4*/ 	.word	0x00000003
        /*01d8*/ 	.word	0x00000000
        /*01dc*/ 	.short	0x010a
        /*01de*/ 	.byte	0x3f
	.zero		1


	//   ....[21]....
        /*01e0*/ 	.word	0x0000b360
        /*01e4*/ 	.word	0x00000007
        /*01e8*/ 	.word	0x00031838
        /*01ec*/ 	.short	0x010a
        /*01ee*/ 	.byte	0x3f
	.zero		1


	//   ....[22]....
        /*01f0*/ 	.word	0x0000b3c0
        /*01f4*/ 	.word	0x00000011
        /*01f8*/ 	.word	0x00031800
        /*01fc*/ 	.short	0x010a
        /*01fe*/ 	.byte	0x3f
	.zero		1


	//   ....[23]....
        /*0200*/ 	.word	0x0000b410
        /*0204*/ 	.word	0x00000010
        /*0208*/ 	.word	0x00031810
        /*020c*/ 	.short	0x010a
        /*020e*/ 	.byte	0x3f
	.zero		1


	//   ....[24]....
        /*0210*/ 	.word	0x0000b460
        /*0214*/ 	.word	0x00000011
        /*0218*/ 	.word	0x00031830
        /*021c*/ 	.short	0x010a
        /*021e*/ 	.byte	0x3f
	.zero		1


	//   ....[25]....
        /*0220*/ 	.word	0x0000b4b0
        /*0224*/ 	.word	0x00000006
        /*0228*/ 	.word	0x00031820
        /*022c*/ 	.short	0x010a
        /*022e*/ 	.byte	0x3f
	.zero		1


	//   ....[26]....
        /*0230*/ 	.word	0x0000b500
        /*0234*/ 	.word	0x00000006
        /*0238*/ 	.word	0x00031838
        /*023c*/ 	.short	0x010a
        /*023e*/ 	.byte	0x3f
	.zero		1


	//   ....[27]....
        /*0240*/ 	.word	0x0000b560
        /*0244*/ 	.word	0x00000014
        /*0248*/ 	.word	0x00031820
        /*024c*/ 	.short	0x010a
        /*024e*/ 	.byte	0x3f
	.zero		1


	//   ....[28]....
        /*0250*/ 	.word	0x0000b5b0
        /*0254*/ 	.word	0x00000006
        /*0258*/ 	.word	0x00031838
        /*025c*/ 	.short	0x010a
        /*025e*/ 	.byte	0x3f
	.zero		1


	//   ....[29]....
        /*0260*/ 	.word	0x0000b600
        /*0264*/ 	.word	0x00000005
        /*0268*/ 	.word	0x00000000
        /*026c*/ 	.short	0x010a
        /*026e*/ 	.byte	0x3f
	.zero		1


	//   ....[30]....
        /*0270*/ 	.word	0x0000b650
        /*0274*/ 	.word	0x00000003
        /*0278*/ 	.word	0x00000000
        /*027c*/ 	.short	0x010a
        /*027e*/ 	.byte	0x3f
	.zero		1


	//----- nvinfo : EIATTR_NUM_MBARRIERS
	.align		4
.L_252:
        /*0280*/ 	.byte	0x03, 0x38
        /*0282*/ 	.short	0x0007


	//----- nvinfo : EIATTR_EXIT_INSTR_OFFSETS
	.align		4
        /*0284*/ 	.byte	0x04, 0x1c
        /*0286*/ 	.short	(.L_254 - .L_253)


	//   ....[0]....
.L_253:
        /*0288*/ 	.word	0x0000b3b0


	//----- nvinfo : EIATTR_MAX_THREADS
	.align		4
.L_254:
        /*028c*/ 	.byte	0x04, 0x05
        /*028e*/ 	.short	(.L_256 - .L_255)
.L_255:
        /*0290*/ 	.word	0x00000180
        /*0294*/ 	.word	0x00000001
        /*0298*/ 	.word	0x00000001


	//----- nvinfo : EIATTR_CRS_STACK_SIZE
	.align		4
.L_256:
        /*029c*/ 	.byte	0x04, 0x1e
        /*029e*/ 	.short	(.L_258 - .L_257)
.L_257:
        /*02a0*/ 	.word	0x00000000


	//----- nvinfo : EIATTR_CBANK_PARAM_SIZE
	.align		4
.L_258:
        /*02a4*/ 	.byte	0x03, 0x19
        /*02a6*/ 	.short	0x06f0


	//----- nvinfo : EIATTR_PARAM_CBANK
	.align		4
        /*02a8*/ 	.byte	0x04, 0x0a
        /*02aa*/ 	.short	(.L_260 - .L_259)
	.align		4
.L_259:
        /*02ac*/ 	.word	index@(.nv.constant0._ZN7cutlass13device_kernelIN5flash11enable_sm90INS1_16FlashAttnBwdSm90INS1_25CollectiveMainloopBwdSm90ILi2ELi1ELi1EN4cute5tupleIJNS5_1CILi1EEES8_S8_EEENS6_IJNS7_ILi64EEENS7_ILi80EEENS7_ILi256EEEEEENS_6half_tEfNS_4arch4Sm90ELb0ELb1ELb1ELb0ELb0ELb0ELb1ELb1ELi2ELi1ELi1ELi1ELb0EEENS1_24CollectiveEpilogueBwdGQAISD_fSG_Li256ELb0ELb0EEENS1_19SingleTileSchedulerILb0ELb0ELb0ELi80EEEEEEEEEvNT_6ParamsE)
        /*02b0*/ 	.short	0x0210
        /*02b2*/ 	.short	0x06f0


	//----- nvinfo : EIATTR_SW_WAR
	.align		4
.L_260:
        /*02b4*/ 	.byte	0x04, 0x36
        /*02b6*/ 	.short	(.L_262 - .L_261)
.L_261:
        /*02b8*/ 	.word	0x00000008
.L_262:


//--------------------- .nv.info._ZN7cutlass13device_kernelIN5flash11enable_sm90INS1_16FlashAttnBwdSm90INS1_25CollectiveMainloopBwdSm90ILi2ELi1ELi1EN4cute5tupleIJNS5_1CILi1EEES8_S8_EEENS6_IJNS7_ILi64EEENS7_ILi80EEENS7_ILi256EEEEEENS_6half_tEfNS_4arch4Sm90ELb0ELb1ELb1ELb1ELb0ELb0ELb1ELb1ELi2ELi1ELi1ELi1ELb0EEENS1_21CollectiveEpilogueBwdISD_SE_SG_Li256ELb1ELb1ELi2EEENS1_19SingleTileSchedulerILb1ELb0ELb0ELi80EEEEEEEEEvNT_6ParamsE --------------------------
	.section	.nv.info._ZN7cutlass13device_kernelIN5flash11enable_sm90INS1_16FlashAttnBwdSm90INS1_25CollectiveMainloopBwdSm90ILi2ELi1ELi1EN4cute5tupleIJNS5_1CILi1EEES8_S8_EEENS6_IJNS7_ILi64EEENS7_ILi80EEENS7_ILi256EEEEEENS_6half_tEfNS_4arch4Sm90ELb0ELb1ELb1ELb1ELb0ELb0ELb1ELb1ELi2ELi1ELi1ELi1ELb0EEENS1_21CollectiveEpilogueBwdISD_SE_SG_Li256ELb1ELb1ELi2EEENS1_19SingleTileSchedulerILb1ELb0ELb0ELi80EEEEEEEEEvNT_6ParamsE,"",@"SHT_CUDA_INFO"
	.sectionflags	@""
	.align	4


	//----- nvinfo : EIATTR_CUDA_API_VERSION
	.align		4
        /*0000*/ 	.byte	0x04, 0x37
        /*0002*/ 	.short	(.L_264 - .L_263)
.L_263:
        /*0004*/ 	.word	0x00000082


	//----- nvinfo : EIATTR_KPARAM_INFO
	.align		4
.L_264:
        /*0008*/ 	.byte	0x04, 0x17
        /*000a*/ 	.short	(.L_266 - .L_265)
.L_265:
        /*000c*/ 	.word	0x00000000
        /*0010*/ 	.short	0x0000
        /*0012*/ 	.short	0x0070
        /*0014*/ 	.byte	0x00, 0xf0, 0x01, 0x1a


	//----- nvinfo : EIATTR_SPARSE_MMA_MASK
	.align		4
.L_266:
        /*0018*/ 	.byte	0x03, 0x50
        /*001a*/ 	.short	0x0000


	//----- nvinfo : EIATTR_MAXREG_COUNT
	.align		4
        /*001c*/ 	.byte	0x03, 0x1b
        /*001e*/ 	.short	0x00a8


	//----- nvinfo : EIATTR_NUM_BARRIERS
	.align		4
        /*0020*/ 	.byte	0x02, 0x4c
        /*0022*/ 	.byte	0x0a
	.zero		1


	//----- nvinfo : EIATTR_ANNOTATIONS
	.align		4
        /*0024*/ 	.byte	0x04, 0x55
        /*0026*/ 	.short	(.L_268 - .L_267)


	//   ....[0]....
.L_267:
        /*0028*/ 	.word	0x00000001
        /*002c*/ 	.byte	0xc0, 0x02, 0x00, 0x00, 0x01, 0x00, 0x00, 0x00, 0x20, 0x12, 0x00, 0x00, 0x01, 0x00, 0x00, 0x00
        /*003c*/ 	.byte	0x00, 0xf9, 0x00, 0x00


	//----- nvinfo : EIATTR_MERCURY_ISA_VERSION
	.align		4
.L_268:
        /*0040*/ 	.byte	0x03, 0x5f
        /*0042*/ 	.short	0x0101


	//----- nvinfo : EIATTR_INT_WARP_WIDE_INSTR_OFFSETS
	.align		4
        /*0044*/ 	.byte	0x04, 0x31
        /*0046*/ 	.short	(.L_270 - .L_269)


	//   ....[0]....
.L_269:
        /*0048*/ 	.word	0x00000190


	//   ....[1]....
        /*004c*/ 	.word	0x000001c0


	//----- nvinfo : EIATTR_COOP_GROUP_MASK_REGIDS
	.align		4
.L_270:
        /*0050*/ 	.byte	0x04, 0x29
        /*0052*/ 	.short	(.L_272 - .L_271)


	//   ....[0]....
.L_271:
        /*0054*/ 	.word	0xffffffff


	//   ....[1]....
        /*0058*/ 	.word	0xffffffff


	//   ....[2]....
        /*005c*/ 	.word	0xffffffff


	//   ....[3]....
        /*0060*/ 	.word	0xffffffff


	//   ....[4]....
        /*0064*/ 	.word	0xffffffff


	//   ....[5]....
        /*0068*/ 	.word	0xffffffff


	//----- nvinfo : EIATTR_COOP_GROUP_INSTR_OFFSETS
	.align		4
.L_272:
        /*006c*/ 	.byte	0x04, 0x28
        /*006e*/ 	.short	(.L_274 - .L_273)


	//   ....[0]....
.L_273:
        /*0070*/ 	.word	0x00000060


	//   ....[1]....
        /*0074*/ 	.word	0x000001a0


	//   ....[2]....
        /*0078*/ 	.word	0x00000220


	//   ....[3]....
        /*007c*/ 	.word	0x00000400


	//   ....[4]....
        /*0080*/ 	.word	0x000011e0


	//   ....[5]....
        /*0084*/ 	.word	0x0000d7e0


	//----- nvinfo : EIATTR_REG_RECONFIG
	.align		4
.L_274:
        /*0088*/ 	.byte	0x01, 0x54
	.zero		2


	//----- nvinfo : EIATTR_MBARRIER_INSTR_OFFSETS
	.align		4
        /*008c*/ 	.byte	0x04, 0x39
        /*008e*/ 	.short	(.L_276 - .L_275)


	//   ....[0]....
.L_275:
        /*0090*/ 	.word	0x00000290
        /*0094*/ 	.word	0x000000ff
        /*0098*/ 	.word	0x00031600
        /*009c*/ 	.short	0x0100
        /*009e*/ 	.byte	0x06
	.zero		1


	//   ....[1]....
        /*00a0*/ 	.word	0x000003b0
        /*00a4*/ 	.word	0x000000ff
        /*00a8*/ 	.word	0x00031610
        /*00ac*/ 	.short	0x0100
        /*00ae*/ 	.byte	0x08
	.zero		1


	//   ....[2]....
        /*00b0*/ 	.word	0x000003c0
        /*00b4*/ 	.word	0x000000ff
        /*00b8*/ 	.word	0x00031620
        /*00bc*/ 	.short	0x0100
        /*00be*/ 	.byte	0x08
	.zero		1


	//   ....[3]....
        /*00c0*/ 	.word	0x000003d0
        /*00c4*/ 	.word	0x000000ff
        /*00c8*/ 	.word	0x00031618
        /*00cc*/ 	.short	0x0100
        /*00ce*/ 	.byte	0x08
	.zero		1


	//   ....[4]....
        /*00d0*/ 	.word	0x000003e0
        /*00d4*/ 	.word	0x000000ff
        /*00d8*/ 	.word	0x00031628
        /*00dc*/ 	.short	0x0100
        /*00de*/ 	.byte	0x08
	.zero		1


	//   ....[5]....
        /*00e0*/ 	.word	0x00000510
        /*00e4*/ 	.word	0x000000ff
        /*00e8*/ 	.word	0x00031630
        /*00ec*/ 	.short	0x0100
        /*00ee*/ 	.byte	0x08
	.zero		1


	//   ....[6]....
        /*00f0*/ 	.word	0x00000520
        /*00f4*/ 	.word	0x000000ff
        /*00f8*/ 	.word	0x00031638
        /*00fc*/ 	.short	0x0100
        /*00fe*/ 	.byte	0x08
	.zero		1


	//   ....[7]....
        /*0100*/ 	.word	0x00001190
        /*0104*/ 	.word	0x00000011
        /*0108*/ 	.word	0x00031600
        /*010c*/ 	.short	0x010a
        /*010e*/ 	.byte	0x3f
	.zero		1


	//   ....[8]....
        /*0110*/ 	.word	0x00001200
        /*0114*/ 	.word	0x00000011
        /*0118*/ 	.word	0x00031600
        /*011c*/ 	.short	0x010a
        /*011e*/ 	.byte	0x3f
	.zero		1


	//   ....[9]....
        /*0120*/ 	.word	0x00001be0
        /*0124*/ 	.word	0x00000010
        /*0128*/ 	.word	0x00031610
        /*012c*/ 	.short	0x010a
        /*012e*/ 	.byte	0x3f
	.zero		1


	//   ....[10]....
        /*0130*/ 	.word	0x00001ca0
        /*0134*/ 	.word	0x00000010
        /*0138*/ 	.word	0x00031610
        /*013c*/ 	.short	0x010a
        /*013e*/ 	.byte	0x3f
	.zero		1


	//   ....[11]....
        /*0140*/ 	.word	0x00003860
        /*0144*/ 	.word	0x00000011
        /*0148*/ 	.word	0x00031630
        /*014c*/ 	.short	0x010a
        /*014e*/ 	.byte	0x3f
	.zero		1


	//   ....[12]....
        /*0150*/ 	.word	0x00003920
        /*0154*/ 	.word	0x00000011
        /*0158*/ 	.word	0x00031630
        /*015c*/ 	.short	0x010a
        /*015e*/ 	.byte	0x3f
	.zero		1


	//   ....[13]....
        /*0160*/ 	.word	0x00008870
        /*0164*/ 	.word	0x00000018
        /*0168*/ 	.word	0x00000000
        /*016c*/ 	.short	0x0101
        /*016e*/ 	.byte	0x3f
	.zero		1


	//   ....[14]....
        /*0170*/ 	.word	0x00008f70
        /*0174*/ 	.word	0x00000010
        /*0178*/ 	.word	0x00000000
        /*017c*/ 	.short	0x0101
        /*017e*/ 	.byte	0x3f
	.zero		1


	//   ....[15]....
        /*0180*/ 	.word	0x0000e290
        /*0184*/ 	.word	0x00000006
        /*0188*/ 	.word	0x00031620
        /*018c*/ 	.short	0x010a
        /*018e*/ 	.byte	0x3f
	.zero		1


	//   ....[16]....
        /*0190*/ 	.word	0x0000ecd0
        /*0194*/ 	.word	0x00000006
        /*0198*/ 	.word	0x00031638
        /*019c*/ 	.short	0x010a
        /*019e*/ 	.byte	0x3f
	.zero		1


	//   ....[17]....
        /*01a0*/ 	.word	0x0000f020
        /*01a4*/ 	.word	0x00000014
        /*01a8*/ 	.word	0x00031620
        /*01ac*/ 	.short	0x010a
        /*01ae*/ 	.byte	0x3f
	.zero		1


	//   ....[18]....
        /*01b0*/ 	.word	0x0000f460
        /*01b4*/ 	.word	0x00000006
        /*01b8*/ 	.word	0x00031638
        /*01bc*/ 	.short	0x010a
        /*01be*/ 	.byte	0x3f
	.zero		1


	//   ....[19]....
        /*01c0*/ 	.word	0x0000f9d0
        /*01c4*/ 	.word	0x00000005
        /*01c8*/ 	.word	0x00000000
        /*01cc*/ 	.short	0x010a
        /*01ce*/ 	.byte	0x3f
	.zero		1


	//   ....[20]....
        /*01d0*/ 	.word	0x0000fa60
        /*01d4*/ 	.word	0x00000003
        /*01d8*/ 	.word	0x00000000
        /*01dc*/ 	.short	0x010a
        /*01de*/ 	.byte	0x3f
	.zero		1


	//   ....[21]....
        /*01e0*/ 	.word	0x0000fab0
        /*01e4*/ 	.word	0x00000002
        /*01e8*/ 	.word	0x00031638
        /*01ec*/ 	.short	0x010a
        /*01ee*/ 	.byte	0x3f
	.zero		1


	//   ....[22]....
        /*01f0*/ 	.word	0x0000fb10
        /*01f4*/ 	.word	0x00000011
        /*01f8*/ 	.word	0x00031600
        /*01fc*/ 	.short	0x010a
        /*01fe*/ 	.byte	0x3f
	.zero		1


	//   ....[23]....
        /*0200*/ 	.word	0x0000fb60
        /*0204*/ 	.word	0x00000010
        /*0208*/ 	.word	0x00031610
        /*020c*/ 	.short	0x010a
        /*020e*/ 	.byte	0x3f
	.zero		1


	//   ....[24]....
        /*0210*/ 	.word	0x0000fbb0
        /*0214*/ 	.word	0x00000011
        /*0218*/ 	.word	0x00031630
        /*021c*/ 	.short	0x010a
        /*021e*/ 	.byte	0x3f
	.zero		1


	//   ....[25]....
        /*0220*/ 	.word	0x0000fc00
        /*0224*/ 	.word	0x00000006
        /*0228*/ 	.word	0x00031620
        /*022c*/ 	.short	0x010a
        /*022e*/ 	.byte	0x3f
	.zero		1


	//   ....[26]....
        /*0230*/ 	.word	0x0000fc50
        /*0234*/ 	.word	0x00000006
        /*0238*/ 	.word	0x00031638
        /*023c*/ 	.short	0x010a
        /*023e*/ 	.byte	0x3f
	.zero		1


	//   ....[27]....
        /*0240*/ 	.word	0x0000fcb0
        /*0244*/ 	.word	0x00000014
        /*0248*/ 	.word	0x00031620
        /*024c*/ 	.short	0x010a
        /*024e*/ 	.byte	0x3f
	.zero		1


	//   ....[28]....
        /*0250*/ 	.word	0x0000fd00
        /*0254*/ 	.word	0x00000006
        /*0258*/ 	.word	0x00031638
        /*025c*/ 	.short	0x010a
        /*025e*/ 	.byte	0x3f
	.zero		1


	//   ....[29]....
        /*0260*/ 	.word	0x0000fd50
        /*0264*/ 	.word	0x00000005
        /*0268*/ 	.word	0x00000000
        /*026c*/ 	.short	0x010a
        /*026e*/ 	.byte	0x3f
	.zero		1


	//   ....[30]....
        /*0270*/ 	.word	0x0000fda0
        /*0274*/ 	.word	0x00000003
        /*0278*/ 	.word	0x00000000
        /*027c*/ 	.short	0x010a
        /*027e*/ 	.byte	0x3f
	.zero		1


	//----- nvinfo : EIATTR_NUM_MBARRIERS
	.align		4
.L_276:
        /*0280*/ 	.byte	0x03, 0x38
        /*0282*/ 	.short	0x0007


	//----- nvinfo : EIATTR_EXIT_INSTR_OFFSETS
	.align		4
        /*0284*/ 	.byte	0x04, 0x1c
        /*0286*/ 	.short	(.L_278 - .L_277)


	//   ....[0]....
.L_277:
        /*0288*/ 	.word	0x0000fb00


	//----- nvinfo : EIATTR_MAX_THREADS
	.align		4
.L_278:
        /*028c*/ 	.byte	0x04, 0x05
        /*028e*/ 	.short	(.L_280 - .L_279)
.L_279:
        /*0290*/ 	.word	0x00000180
        /*0294*/ 	.word	0x00000001
        /*0298*/ 	.word	0x00000001


	//----- nvinfo : EIATTR_CRS_STACK_SIZE
	.align		4
.L_280:
        /*029c*/ 	.byte	0x04, 0x1e
        /*029e*/ 	.short	(.L_282 - .L_281)
.L_281:
        /*02a0*/ 	.word	0x00000000


	//----- nvinfo : EIATTR_CBANK_PARAM_SIZE
	.align		4
.L_282:
        /*02a4*/ 	.byte	0x03, 0x19
        /*02a6*/ 	.short	0x06f0


	//----- nvinfo : EIATTR_PARAM_CBANK
	.align		4
        /*02a8*/ 	.byte	0x04, 0x0a
        /*02aa*/ 	.short	(.L_284 - .L_283)
	.align		4
.L_283:
        /*02ac*/ 	.word	index@(.nv.constant0._ZN7cutlass13device_kernelIN5flash11enable_sm90INS1_16FlashAttnBwdSm90INS1_25CollectiveMainloopBwdSm90ILi2ELi1ELi1EN4cute5tupleIJNS5_1CILi1EEES8_S8_EEENS6_IJNS7_ILi64EEENS7_ILi80EEENS7_ILi256EEEEEENS_6half_tEfNS_4arch4Sm90ELb0ELb1ELb1ELb1ELb0ELb0ELb1ELb1ELi2ELi1ELi1ELi1ELb0EEENS1_21CollectiveEpilogueBwdISD_SE_SG_Li256ELb1ELb1ELi2EEENS1_19SingleTileSchedulerILb1ELb0ELb0ELi80EEEEEEEEEvNT_6ParamsE)
        /*02b0*/ 	.short	0x0210
        /*02b2*/ 	.short	0x06f0


	//----- nvinfo : EIATTR_SW_WAR
	.align		4
.L_284:
        /*02b4*/ 	.byte	0x04, 0x36
        /*02b6*/ 	.short	(.L_286 - .L_285)
.L_285:
        /*02b8*/ 	.word	0x00000008
.L_286:


//--------------------- .nv.info._ZN7cutlass13device_kernelIN5flash11enable_sm90INS1_16FlashAttnBwdSm90INS1_25CollectiveMainloopBwdSm90ILi2ELi1ELi1EN4cute5tupleIJNS5_1CILi1EEES8_S8_EEENS6_IJNS7_ILi64EEENS7_ILi80EEENS7_ILi256EEEEEENS_6half_tEfNS_4arch4Sm90ELb0ELb1ELb1ELb1ELb0ELb0ELb1ELb1ELi2ELi1ELi1ELi1ELb0EEENS1_24CollectiveEpilogueBwdGQAISD_fSG_Li256ELb1ELb0EEENS1_19SingleTileSchedulerILb1ELb0ELb0ELi80EEEEEEEEEvNT_6ParamsE --------------------------
	.section	.nv.info._ZN7cutlass13device_kernelIN5flash11enable_sm90INS1_16FlashAttnBwdSm90INS1_25CollectiveMainloopBwdSm90ILi2ELi1ELi1EN4cute5tupleIJNS5_1CILi1EEES8_S8_EEENS6_IJNS7_ILi64EEENS7_ILi80EEENS7_ILi256EEEEEENS_6half_tEfNS_4arch4Sm90ELb0ELb1ELb1ELb1ELb0ELb0ELb1ELb1ELi2ELi1ELi1ELi1ELb0EEENS1_24CollectiveEpilogueBwdGQAISD_fSG_Li256ELb1ELb0EEENS1_19SingleTileSchedulerILb1ELb0ELb0ELi80EEEEEEEEEvNT_6ParamsE,"",@"SHT_CUDA_INFO"
	.sectionflags	@""
	.align	4


	//----- nvinfo : EIATTR_CUDA_API_VERSION
	.align		4
        /*0000*/ 	.byte	0x04, 0x37
        /*0002*/ 	.short	(.L_288 - .L_287)
.L_287:
        /*0004*/ 	.word	0x00000082


	//----- nvinfo : EIATTR_KPARAM_INFO
	.align		4
.L_288:
        /*0008*/ 	.byte	0x04, 0x17
        /*000a*/ 	.short	(.L_290 - .L_289)
.L_289:
        /*000c*/ 	.word	0x00000000
        /*0010*/ 	.short	0x0000
        /*0012*/ 	.short	0x0070
        /*0014*/ 	.byte	0x00, 0xf0, 0x01, 0x1a


	//----- nvinfo : EIATTR_SPARSE_MMA_MASK
	.align		4
.L_290:
        /*0018*/ 	.byte	0x03, 0x50
        /*001a*/ 	.short	0x0000


	//----- nvinfo : EIATTR_MAXREG_COUNT
	.align		4
        /*001c*/ 	.byte	0x03, 0x1b
        /*001e*/ 	.short	0x00a8


	//----- nvinfo : EIATTR_NUM_BARRIERS
	.align		4
        /*0020*/ 	.byte	0x02, 0x4c
        /*0022*/ 	.byte	0x0a
	.zero		1


	//----- nvinfo : EIATTR_ANNOTATIONS
	.align		4
        /*0024*/ 	.byte	0x04, 0x55
        /*0026*/ 	.short	(.L_292 - .L_291)


	//   ....[0]....
.L_291:
        /*0028*/ 	.word	0x00000001
        /*002c*/ 	.byte	0xc0, 0x02, 0x00, 0x00, 0x01, 0x00, 0x00, 0x00, 0x50, 0x12, 0x00, 0x00, 0x01, 0x00, 0x00, 0x00
        /*003c*/ 	.byte	0x90, 0xbf, 0x00, 0x00


	//----- nvinfo : EIATTR_MERCURY_ISA_VERSION
	.align		4
.L_292:
        /*0040*/ 	.byte	0x03, 0x5f
        /*0042*/ 	.short	0x0101


	//----- nvinfo : EIATTR_INT_WARP_WIDE_INSTR_OFFSETS
	.align		4
        /*0044*/ 	.byte	0x04, 0x31
        /*0046*/ 	.short	(.L_294 - .L_293)


	//   ....[0]....
.L_293:
        /*0048*/ 	.word	0x00000190


	//   ....[1]....
        /*004c*/ 	.word	0x000001c0


	//----- nvinfo : EIATTR_COOP_GROUP_MASK_REGIDS
	.align		4
.L_294:
        /*0050*/ 	.byte	0x04, 0x29
        /*0052*/ 	.short	(.L_296 - .L_295)


	//   ....[0]....
.L_295:
        /*0054*/ 	.word	0xffffffff


	//   ....[1]....
        /*0058*/ 	.word	0xffffffff


	//   ....[2]....
        /*005c*/ 	.word	0xffffffff


	//   ....[3]....
        /*0060*/ 	.word	0xffffffff


	//   ....[4]....
        /*0064*/ 	.word	0xffffffff


	//   ....[5]....
        /*0068*/ 	.word	0xffffffff


	//----- nvinfo : EIATTR_COOP_GROUP_INSTR_OFFSETS
	.align		4
.L_296:
        /*006c*/ 	.byte	0x04, 0x28
        /*006e*/ 	.short	(.L_298 - .L_297)


	//   ....[0]....
.L_297:
        /*0070*/ 	.word	0x00000060


	//   ....[1]....
        /*0074*/ 	.word	0x000001a0


	//   ....[2]....
        /*0078*/ 	.word	0x00000220


	//   ....[3]....
        /*007c*/ 	.word	0x00000400


	//   ....[4]....
        /*0080*/ 	.word	0x00001210


	//   ....[5]....
        /*0084*/ 	.word	0x00009e70


	//----- nvinfo : EIATTR_REG_RECONFIG
	.align		4
.L_298:
        /*0088*/ 	.byte	0x01, 0x54
	.zero		2


	//----- nvinfo : EIATTR_MBARRIER_INSTR_OFFSETS
	.align		4
        /*008c*/ 	.byte	0x04, 0x39
        /*008e*/ 	.short	(.L_300 - .L_299)


	//   ....[0]....
.L_299:
        /*0090*/ 	.word	0x00000290
        /*0094*/ 	.word	0x000000ff
        /*0098*/ 	.word	0x00031800
        /*009c*/ 	.short	0x0100
        /*009e*/ 	.byte	0x06
	.zero		1


	//   ....[1]....
        /*00a0*/ 	.word	0x000003b0
        /*00a4*/ 	.word	0x000000ff
        /*00a8*/ 	.word	0x00031810
        /*00ac*/ 	.short	0x0100
        /*00ae*/ 	.byte	0x08
	.zero		1


	//   ....[2]....
        /*00b0*/ 	.word	0x000003c0
        /*00b4*/ 	.word	0x000000ff
        /*00b8*/ 	.word	0x00031820
        /*00bc*/ 	.short	0x0100
        /*00be*/ 	.byte	0x08
	.zero		1


	//   ....[3]....
        /*00c0*/ 	.word	0x000003d0
        /*00c4*/ 	.word	0x000000ff
        /*00c8*/ 	.word	0x00031818
        /*00cc*/ 	.short	0x0100
        /*00ce*/ 	.byte	0x08
	.zero		1


	//   ....[4]....
        /*00d0*/ 	.word	0x000003e0
        /*00d4*/ 	.word	0x000000ff
        /*00d8*/ 	.word	0x00031828
        /*00dc*/ 	.short	0x0100
        /*00de*/ 	.byte	0x08
	.zero		1


	//   ....[5]....
        /*00e0*/ 	.word	0x00000510
        /*00e4*/ 	.word	0x000000ff
        /*00e8*/ 	.word	0x00031830
        /*00ec*/ 	.short	0x0100
        /*00ee*/ 	.byte	0x08
	.zero		1


	//   ....[6]....
        /*00f0*/ 	.word	0x00000520
        /*00f4*/ 	.word	0x000000ff
        /*00f8*/ 	.word	0x00031838
        /*00fc*/ 	.short	0x0100
        /*00fe*/ 	.byte	0x08
	.zero		1


	//   ....[7]....
        /*0100*/ 	.word	0x000011f0
        /*0104*/ 	.word	0x00000011
        /*0108*/ 	.word	0x00031800
        /*010c*/ 	.short	0x010a
        /*010e*/ 	.byte	0x3f
	.zero		1


	//   ....[8]....
        /*0110*/ 	.word	0x00001230
        /*0114*/ 	.word	0x00000011
        /*0118*/ 	.word	0x00031800
        /*011c*/ 	.short	0x010a
        /*011e*/ 	.byte	0x3f
	.zero		1


	//   ....[9]....
        /*0120*/ 	.word	0x00001c00
        /*0124*/ 	.word	0x00000010
        /*0128*/ 	.word	0x00031810
        /*012c*/ 	.short	0x010a
        /*012e*/ 	.byte	0x3f
	.zero		1


	//   ....[10]....
        /*0130*/ 	.word	0x00001cc0
        /*0134*/ 	.word	0x00000010
        /*0138*/ 	.word	0x00031810
        /*013c*/ 	.short	0x010a
        /*013e*/ 	.byte	0x3f
	.zero		1


	//   ....[11]....
        /*0140*/ 	.word	0x00003880
        /*0144*/ 	.word	0x00000011
        /*0148*/ 	.word	0x00031830
        /*014c*/ 	.short	0x010a
        /*014e*/ 	.byte	0x3f
	.zero		1


	//   ....[12]....
        /*0150*/ 	.word	0x00003940
        /*0154*/ 	.word	0x00000011
        /*0158*/ 	.word	0x00031830
        /*015c*/ 	.short	0x010a
        /*015e*/ 	.byte	0x3f
	.zero		1


	//   ....[13]....
        /*0160*/ 	.word	0x00008880
        /*0164*/ 	.word	0x00000018
        /*0168*/ 	.word	0x00000000
        /*016c*/ 	.short	0x0101
        /*016e*/ 	.byte	0x3f
	.zero		1


	//   ....[14]....
        /*0170*/ 	.word	0x00008f80
        /*0174*/ 	.word	0x00000010
        /*0178*/ 	.word	0x00000000
        /*017c*/ 	.short	0x0101
        /*017e*/ 	.byte	0x3f
	.zero		1


	//   ....[15]....
        /*0180*/ 	.word	0x0000a920
        /*0184*/ 	.word	0x00000006
        /*0188*/ 	.word	0x00031820
        /*018c*/ 	.short	0x010a
        /*018e*/ 	.byte	0x3f
	.zero		1


	//   ....[16]....
        /*0190*/ 	.word	0x0000b360
        /*0194*/ 	.word	0x00000006
        /*0198*/ 	.word	0x00031838
        /*019c*/ 	.short	0x010a
        /*019e*/ 	.byte	0x3f
	.zero		1


	//   ....[17]....
        /*01a0*/ 	.word	0x0000b6b0
        /*01a4*/ 	.word	0x00000014
        /*01a8*/ 	.word	0x00031820
        /*01ac*/ 	.short	0x010a
        /*01ae*/ 	.byte	0x3f
	.zero		1


	//   ....[18]....
        /*01b0*/ 	.word	0x0000baf0
        /*01b4*/ 	.word	0x00000006
        /*01b8*/ 	.word	0x00031838
        /*01bc*/ 	.short	0x010a
        /*01be*/ 	.byte	0x3f
	.zero		1


	//   ....[19]....
        /*01c0*/ 	.word	0x0000c060
        /*01c4*/ 	.word	0x00000005
        /*01c8*/ 	.word	0x00000000
        /*01cc*/ 	.short	0x010a
        /*01ce*/ 	.byte	0x3f
	.zero		1


	//   ....[20]....
        /*01d0*/ 	.word	0x0000c0f0
        /*01d4*/ 	.word	0x00000003
        /*01d8*/ 	.word	0x00000000
        /*01dc*/ 	.short	0x010a
        /*01de*/ 	.byte	0x3f
	.zero		1


	//   ....[21]....
        /*01e0*/ 	.word	0x0000c140
        /*01e4*/ 	.word	0x00000002
        /*01e8*/ 	.word	0x00031838
        /*01ec*/ 	.short	0x010a
        /*01ee*/ 	.byte	0x3f
	.zero		1


	//   ....[22]....
        /*01f0*/ 	.word	0x0000c1a0
        /*01f4*/ 	.word	0x00000011
        /*01f8*/ 	.word	0x00031800
        /*01fc*/ 	.short	0x010a
        /*01fe*/ 	.byte	0x3f
	.zero		1


	//   ....[23]....
        /*0200*/ 	.word	0x0000c1f0
        /*0204*/ 	.word	0x00000010
        /*0208*/ 	.word	0x00031810
        /*020c*/ 	.short	0x010a
        /*020e*/ 	.byte	0x3f
	.zero		1


	//   ....[24]....
        /*0210*/ 	.word	0x0000c240
        /*0214*/ 	.word	0x00000011
        /*0218*/ 	.word	0x00031830
        /*021c*/ 	.short	0x010a
        /*021e*/ 	.byte	0x3f
	.zero		1


	//   ....[25]....
        /*0220*/ 	.word	0x0000c290
        /*0224*/ 	.word	0x00000006
        /*0228*/ 	.word	0x00031820
        /*022c*/ 	.short	0x010a
        /*022e*/ 	.byte	0x3f
	.zero		1


	//   ....[26]....
        /*0230*/ 	.word	0x0000c2e0
        /*0234*/ 	.word	0x00000006
        /*0238*/ 	.word	0x00031838
        /*023c*/ 	.short	0x010a
        /*023e*/ 	.byte	0x3f
	.zero		1


	//   ....[27]....
        /*0240*/ 	.word	0x0000c340
        /*0244*/ 	.word	0x00000014
        /*0248*/ 	.word	0x00031820
        /*024c*/ 	.short	0x010a
        /*024e*/ 	.byte	0x3f
	.zero		1


	//   ....[28]....
        /*0250*/ 	.word	0x0000c390
        /*0254*/ 	.word	0x00000006
        /*0258*/ 	.word	0x00031838
        /*025c*/ 	.short	0x010a
        /*025e*/ 	.byte	0x3f
	.zero		1


	//   ....[29]....
        /*0260*/ 	.word	0x0000c3e0
        /*0264*/ 	.word	0x00000005
        /*0268*/ 	.word	0x00000000
        /*026c*/ 	.short	0x010a
        /*026e*/ 	.byte	0x3f
	.zero		1


	//   ....[30]....
        /*0270*/ 	.word	0x0000c430
        /*0274*/ 	.word	0x00000003
        /*0278*/ 	.word	0x00000000
        /*027c*/ 	.short	0x010a
        /*027e*/ 	.byte	0x3f
	.zero		1


	//----- nvinfo : EIATTR_NUM_MBARRIERS
	.align		4
.L_300:
        /*0280*/ 	.byte	0x03, 0x38
        /*0282*/ 	.short	0x0007


	//----- nvinfo : EIATTR_EXIT_INSTR_OFFSETS
	.align		4
        /*0284*/ 	.byte	0x04, 0x1c
        /*0286*/ 	.short	(.L_302 - .L_301)


	//   ....[0]....
.L_301:
        /*0288*/ 	.word	0x0000c190


	//----- nvinfo : EIATTR_MAX_THREADS
	.align		4
.L_302:
        /*028c*/ 	.byte	0x04, 0x05
        /*028e*/ 	.short	(.L_304 - .L_303)
.L_303:
        /*0290*/ 	.word	0x00000180
        /*0294*/ 	.word	0x00000001
        /*0298*/ 	.word	0x00000001


	//----- nvinfo : EIATTR_CRS_STACK_SIZE
	.align		4
.L_304:
        /*029c*/ 	.byte	0x04, 0x1e
        /*029e*/ 	.short	(.L_306 - .L_305)
.L_305:
        /*02a0*/ 	.word	0x00000000


	//----- nvinfo : EIATTR_CBANK_PARAM_SIZE
	.align		4
.L_306:
        /*02a4*/ 	.byte	0x03, 0x19
        /*02a6*/ 	.short	0x06f0


	//----- nvinfo : EIATTR_PARAM_CBANK
	.align		4
        /*02a8*/ 	.byte	0x04, 0x0a
        /*02aa*/ 	.short	(.L_308 - .L_307)
	.align		4
.L_307:
        /*02ac*/ 	.word	index@(.nv.constant0._ZN7cutlass13device_kernelIN5flash11enable_sm90INS1_16FlashAttnBwdSm90INS1_25CollectiveMainloopBwdSm90ILi2ELi1ELi1EN4cute5tupleIJNS5_1CILi1EEES8_S8_EEENS6_IJNS7_ILi64EEENS7_ILi80EEENS7_ILi256EEEEEENS_6half_tEfNS_4arch4Sm90ELb0ELb1ELb1ELb1ELb0ELb0ELb1ELb1ELi2ELi1ELi1ELi1ELb0EEENS1_24CollectiveEpilogueBwdGQAISD_fSG_Li256ELb1ELb0EEENS1_19SingleTileSchedulerILb1ELb0ELb0ELi80EEEEEEEEEvNT_6ParamsE)
        /*02b0*/ 	.short	0x0210
        /*02b2*/ 	.short	0x06f0


	//----- nvinfo : EIATTR_SW_WAR
	.align		4
.L_308:
        /*02b4*/ 	.byte	0x04, 0x36
        /*02b6*/ 	.short	(.L_310 - .L_309)
.L_309:
        /*02b8*/ 	.word	0x00000008
.L_310:


//--------------------- .nv.info._ZN7cutlass13device_kernelIN5flash11enable_sm90INS1_16FlashAttnBwdSm90INS1_25CollectiveMainloopBwdSm90ILi2ELi1ELi1EN4cute5tupleIJNS5_1CILi1EEES8_S8_EEENS6_IJNS7_ILi64EEENS7_ILi80EEENS7_ILi256EEEEEENS_6half_tEfNS_4arch4Sm90ELb1ELb0ELb1ELb0ELb0ELb0ELb1ELb1ELi2ELi1ELi1ELi1ELb0EEENS1_21CollectiveEpilogueBwdISD_SE_SG_Li256ELb0ELb1ELi2EEENS1_25SingleTileBwdLPTSchedulerILb0ELi80ELb0EEEEEEEEEvNT_6ParamsE --------------------------
	.section	.nv.info._ZN7cutlass13device_kernelIN5flash11enable_sm90INS1_16FlashAttnBwdSm90INS1_25CollectiveMainloopBwdSm90ILi2ELi1ELi1EN4cute5tupleIJNS5_1CILi1EEES8_S8_EEENS6_IJNS7_ILi64EEENS7_ILi80EEENS7_ILi256EEEEEENS_6half_tEfNS_4arch4Sm90ELb1ELb0ELb1ELb0ELb0ELb0ELb1ELb1ELi2ELi1ELi1ELi1ELb0EEENS1_21CollectiveEpilogueBwdISD_SE_SG_Li256ELb0ELb1ELi2EEENS1_25SingleTileBwdLPTSchedulerILb0ELi80ELb0EEEEEEEEEvNT_6ParamsE,"",@"SHT_CUDA_INFO"
	.sectionflags	@""
	.align	4


	//----- nvinfo : EIATTR_CUDA_API_VERSION
	.align		4
        /*0000*/ 	.byte	0x04, 0x37
        /*0002*/ 	.short	(.L_312 - .L_311)
.L_311:
        /*0004*/ 	.word	0x00000082


	//----- nvinfo : EIATTR_KPARAM_INFO
	.align		4
.L_312:
        /*0008*/ 	.byte	0x04, 0x17
        /*000a*/ 	.short	(.L_314 - .L_313)
.L_313:
        /*000c*/ 	.word	0x00000000
        /*0010*/ 	.short	0x0000
        /*0012*/ 	.short	0x0070
        /*0014*/ 	.byte	0x00, 0xf0, 0x01, 0x24


	//----- nvinfo : EIATTR_SPARSE_MMA_MASK
	.align		4
.L_314:
        /*0018*/ 	.byte	0x03, 0x50
        /*001a*/ 	.short	0x0000


	//----- nvinfo : EIATTR_MAXREG_COUNT
	.align		4
        /*001c*/ 	.byte	0x03, 0x1b
        /*001e*/ 	.short	0x00a8


	//----- nvinfo : EIATTR_NUM_BARRIERS
	.align		4
        /*0020*/ 	.byte	0x02, 0x4c
        /*0022*/ 	.byte	0x0a
	.zero		1


	//----- nvinfo : EIATTR_EXTERNS
	.align		4
        /*0024*/ 	.byte	0x04, 0x0f
        /*0026*/ 	.short	(.L_316 - .L_315)


	//   ....[0]....
	.align		4
.L_315:
        /*0028*/ 	.word	index@(__assertfail)


	//----- nvinfo : EIATTR_ANNOTATIONS
	.align		4
.L_316:
        /*002c*/ 	.byte	0x04, 0x55
        /*002e*/ 	.short	(.L_318 - .L_317)


	//   ....[0]....
.L_317:
        /*0030*/ 	.word	0x00000001
        /*0034*/ 	.byte	0xa0, 0x12, 0x00, 0x00, 0x01, 0x00, 0x00, 0x00, 0x20, 0x13, 0x00, 0x00, 0x01, 0x00, 0x00, 0x00
        /*0044*/ 	.byte	0xb0, 0x41, 0x00, 0x00, 0x01, 0x00, 0x00, 0x00, 0xf0, 0x41, 0x00, 0x00, 0x01, 0x00, 0x00, 0x00
        /*0054*/ 	.byte	0x30, 0x42, 0x00, 0x00, 0x01, 0x00, 0x00, 0x00, 0x30, 0x71, 0x00, 0x00, 0x01, 0x00, 0x00, 0x00
        /*0064*/ 	.byte	0x40, 0x72, 0x00, 0x00, 0x01, 0x00, 0x00, 0x00, 0xa0, 0x74, 0x00, 0x00, 0x01, 0x00, 0x00, 0x00
        /*0074*/ 	.byte	0x70, 0x79, 0x00, 0x00, 0x01, 0x00, 0x00, 0x00, 0xa0, 0x79, 0x00, 0x00, 0x01, 0x00, 0x00, 0x00
        /*0084*/ 	.byte	0xb0, 0xe6, 0x00, 0x00, 0x01, 0x00, 0x00, 0x00, 0x30, 0xe7, 0x00, 0x00


	//----- nvinfo : EIATTR_MERCURY_ISA_VERSION
	.align		4
.L_318:
        /*0090*/ 	.byte	0x03, 0x5f
        /*0092*/ 	.short	0x0101


	//----- nvinfo : EIATTR_INT_WARP_WIDE_INSTR_OFFSETS
	.align		4
        /*0094*/ 	.byte	0x04, 0x31
        /*0096*/ 	.short	(.L_320 - .L_319)


	//   ....[0]....
.L_319:
        /*0098*/ 	.word	0x000001e0


	//   ....[1]....
        /*009c*/ 	.word	0x00000290


	//----- nvinfo : EIATTR_COOP_GROUP_MASK_REGIDS
	.align		4
.L_320:
        /*00a0*/ 	.byte	0x04, 0x29
        /*00a2*/ 	.short	(.L_322 - .L_321)


	//   ....[0]....
.L_321:
        /*00a4*/ 	.word	0xffffffff


	//   ....[1]....
        /*00a8*/ 	.word	0xffffffff


	//   ....[2]....
        /*00ac*/ 	.word	0xffffffff


	//   ....[3]....
        /*00b0*/ 	.word	0xffffffff


	//   ....[4]....
        /*00b4*/ 	.word	0xffffffff


	//   ....[5]....
        /*00b8*/ 	.word	0xffffffff


	//   ....[6]....
        /*00bc*/ 	.word	0xffffffff


	//----- nvinfo : EIATTR_COOP_GROUP_INSTR_OFFSETS
	.align		4
.L_322:
        /*00c0*/ 	.byte	0x04, 0x28
        /*00c2*/ 	.short	(.L_324 - .L_323)


	//   ....[0]....
.L_323:
        /*00c4*/ 	.word	0x00000060


	//   ....[1]....
        /*00c8*/ 	.word	0x000001f0


	//   ....[2]....
        /*00cc*/ 	.word	0x000002a0


	//   ....[3]....
        /*00d0*/ 	.word	0x00000400


	//   ....[4]....
        /*00d4*/ 	.word	0x00000f80


	//   ....[5]....
        /*00d8*/ 	.word	0x0000b4d0


	//   ....[6]....
        /*00dc*/ 	.word	0x0000d710


	//----- nvinfo : EIATTR_REG_RECONFIG
	.align		4
.L_324:
        /*00e0*/ 	.byte	0x01, 0x54
	.zero		2


	//----- nvinfo : EIATTR_SYSCALL_OFFSETS
	.align		4
        /*00e4*/ 	.byte	0x04, 0x46
        /*00e6*/ 	.short	(.L_326 - .L_325)


	//   ....[0]....
.L_325:
        /*00e8*/ 	.word	0x0000aef0


	//   ....[1]....
        /*00ec*/ 	.word	0x0000b030


	//   ....[2]....
        /*00f0*/ 	.word	0x0000b150


	//   ....[3]....
        /*00f4*/ 	.word	0x0000b270


	//----- nvinfo : EIATTR_MBARRIER_INSTR_OFFSETS
	.align		4
.L_326:
        /*00f8*/ 	.byte	0x04, 0x39
        /*00fa*/ 	.short	(.L_328 - .L_327)


	//   ....[0]....
.L_327:
        /*00fc*/ 	.word	0x000002c0
        /*0100*/ 	.word	0x000000ff
        /*0104*/ 	.word	0x00031800
        /*0108*/ 	.short	0x0100
        /*010a*/ 	.byte	0x06
	.zero		1


	//   ....[1]....
        /*010c*/ 	.word	0x000003b0
        /*0110*/ 	.word	0x000000ff
        /*0114*/ 	.word	0x00031810
        /*0118*/ 	.short	0x0100
        /*011a*/ 	.byte	0x08
	.zero		1


	//   ....[2]....
        /*011c*/ 	.word	0x000003c0
        /*0120*/ 	.word	0x000000ff
        /*0124*/ 	.word	0x00031820
        /*0128*/ 	.short	0x0100
        /*012a*/ 	.byte	0x08
	.zero		1


	//   ....[3]....
        /*012c*/ 	.word	0x000003d0
        /*0130*/ 	.word	0x000000ff
        /*0134*/ 	.word	0x00031818
        /*0138*/ 	.short	0x0100
        /*013a*/ 	.byte	0x08
	.zero		1


	//   ....[4]....
        /*013c*/ 	.word	0x000003e0
        /*0140*/ 	.word	0x000000ff
        /*0144*/ 	.word	0x00031828
        /*0148*/ 	.short	0x0100
        /*014a*/ 	.byte	0x08
	.zero		1


	//   ....[5]....
        /*014c*/ 	.word	0x00000510
        /*0150*/ 	.word	0x000000ff
        /*0154*/ 	.word	0x00031830
        /*0158*/ 	.short	0x0100
        /*015a*/ 	.byte	0x08
	.zero		1


	//   ....[6]....
        /*015c*/ 	.word	0x00000520
        /*0160*/ 	.word	0x000000ff
        /*0164*/ 	.word	0x00031838
        /*0168*/ 	.short	0x0100
        /*016a*/ 	.byte	0x08
	.zero		1


	//   ....[7]....
        /*016c*/ 	.word	0x00000f00
        /*0170*/ 	.word	0x00000011
        /*0174*/ 	.word	0x00031800
        /*0178*/ 	.short	0x010a
        /*017a*/ 	.byte	0x3f
	.zero		1


	//   ....[8]....
        /*017c*/ 	.word	0x00001000
        /*0180*/ 	.word	0x00000011
        /*0184*/ 	.word	0x00031800
        /*0188*/ 	.short	0x010a
        /*018a*/ 	.byte	0x3f
	.zero		1


	//   ....[9]....
        /*018c*/ 	.word	0x000018a0
        /*0190*/ 	.word	0x00000010
        /*0194*/ 	.word	0x00031810
        /*0198*/ 	.short	0x010a
        /*019a*/ 	.byte	0x3f
	.zero		1


	//   ....[10]....
        /*019c*/ 	.word	0x00001970
        /*01a0*/ 	.word	0x00000010
        /*01a4*/ 	.word	0x00031810
        /*01a8*/ 	.short	0x010a
        /*01aa*/ 	.byte	0x3f
	.zero		1


	//   ....[11]....
        /*01ac*/ 	.word	0x00003ee0
        /*01b0*/ 	.word	0x00000011
        /*01b4*/ 	.word	0x00031830
        /*01b8*/ 	.short	0x010a
        /*01ba*/ 	.byte	0x3f
	.zero		1


	//   ....[12]....
        /*01bc*/ 	.word	0x00003f20
        /*01c0*/ 	.word	0x00000011
        /*01c4*/ 	.word	0x00031830
        /*01c8*/ 	.short	0x010a
        /*01ca*/ 	.byte	0x3f
	.zero		1


	//   ....[13]....
        /*01cc*/ 	.word	0x00009e60
        /*01d0*/ 	.word	0x00000018
        /*01d4*/ 	.word	0x00000000
        /*01d8*/ 	.short	0x0101
        /*01da*/ 	.byte	0x3f
	.zero		1


	//   ....[14]....
        /*01dc*/ 	.word	0x0000a830
        /*01e0*/ 	.word	0x00000010
        /*01e4*/ 	.word	0x00000000
        /*01e8*/ 	.short	0x0101
        /*01ea*/ 	.byte	0x3f
	.zero		1


	//   ....[15]....
        /*01ec*/ 	.word	0x0000dd90
        /*01f0*/ 	.word	0x00000007
        /*01f4*/ 	.word	0x00031820
        /*01f8*/ 	.short	0x010a
        /*01fa*/ 	.byte	0x3f
	.zero		1


	//   ....[16]....
        /*01fc*/ 	.word	0x0000e630
        /*0200*/ 	.word	0x00000007
        /*0204*/ 	.word	0x00031838
        /*0208*/ 	.short	0x010a
        /*020a*/ 	.byte	0x3f
	.zero		1


	//   ....[17]....
        /*020c*/ 	.word	0x0000e9c0
        /*0210*/ 	.word	0x00000013
        /*0214*/ 	.word	0x00031820
        /*0218*/ 	.short	0x010a
        /*021a*/ 	.byte	0x3f
	.zero		1


	//   ....[18]....
        /*021c*/ 	.word	0x0000eda0
        /*0220*/ 	.word	0x00000007
        /*0224*/ 	.word	0x00031838
        /*0228*/ 	.short	0x010a
        /*022a*/ 	.byte	0x3f
	.zero		1


	//   ....[19]....
        /*022c*/ 	.word	0x0000f260
        /*0230*/ 	.word	0x00000003
        /*0234*/ 	.word	0x00000000
        /*0238*/ 	.short	0x010a
        /*023a*/ 	.byte	0x3f
	.zero		1


	//   ....[20]....
        /*023c*/ 	.word	0x0000f2f0
        /*0240*/ 	.word	0x00000011
        /*0244*/ 	.word	0x00000000
        /*0248*/ 	.short	0x010a
        /*024a*/ 	.byte	0x3f
	.zero		1


	//   ....[21]....
        /*024c*/ 	.word	0x0000f340
        /*0250*/ 	.word	0x00000005
        /*0254*/ 	.word	0x00031838
        /*0258*/ 	.short	0x010a
        /*025a*/ 	.byte	0x3f
	.zero		1


	//   ....[22]....
        /*025c*/ 	.word	0x0000f3a0
        /*0260*/ 	.word	0x00000011
        /*0264*/ 	.word	0x00031800
        /*0268*/ 	.short	0x010a
        /*026a*/ 	.byte	0x3f
	.zero		1


	//   ....[23]....
        /*026c*/ 	.word	0x0000f3f0
        /*0270*/ 	.word	0x00000010
        /*0274*/ 	.word	0x00031810
        /*0278*/ 	.short	0x010a
        /*027a*/ 	.byte	0x3f
	.zero		1


	//   ....[24]....
        /*027c*/ 	.word	0x0000f440
        /*0280*/ 	.word	0x00000011
        /*0284*/ 	.word	0x00031830
        /*0288*/ 	.short	0x010a
        /*028a*/ 	.byte	0x3f
	.zero		1


	//   ....[25]....
        /*028c*/ 	.word	0x0000f490
        /*0290*/ 	.word	0x00000007
        /*0294*/ 	.word	0x00031820
        /*0298*/ 	.short	0x010a
        /*029a*/ 	.byte	0x3f
	.zero		1


	//   ....[26]....
        /*029c*/ 	.word	0x0000f4e0
        /*02a0*/ 	.word	0x00000007
        /*02a4*/ 	.word	0x00031838
        /*02a8*/ 	.short	0x010a
        /*02aa*/ 	.byte	0x3f
	.zero		1


	//   ....[27]....
        /*02ac*/ 	.word	0x0000f540
        /*02b0*/ 	.word	0x00000013
        /*02b4*/ 	.word	0x00031820
        /*02b8*/ 	.short	0x010a
        /*02ba*/ 	.byte	0x3f
	.zero		1


	//   ....[28]....
        /*02bc*/ 	.word	0x0000f590
        /*02c0*/ 	.word	0x00000007
        /*02c4*/ 	.word	0x00031838
        /*02c8*/ 	.short	0x010a
        /*02ca*/ 	.byte	0x3f
	.zero		1


	//   ....[29]....
        /*02cc*/ 	.word	0x0000f660
        /*02d0*/ 	.word	0x00000003
        /*02d4*/ 	.word	0x00000000
        /*02d8*/ 	.short	0x010a
        /*02da*/ 	.byte	0x3f
	.zero		1


	//   ....[30]....
        /*02dc*/ 	.word	0x0000f6b0
        /*02e0*/ 	.word	0x00000011
        /*02e4*/ 	.word	0x00000000
        /*02e8*/ 	.short	0x010a
        /*02ea*/ 	.byte	0x3f
	.zero		1


	//----- nvinfo : EIATTR_NUM_MBARRIERS
	.align		4
.L_328:
        /*02ec*/ 	.byte	0x03, 0x38
        /*02ee*/ 	.short	0x0007


	//----- nvinfo : EIATTR_EXIT_INSTR_OFFSETS
	.align		4
        /*02f0*/ 	.byte	0x04, 0x1c
        /*02f2*/ 	.short	(.L_330 - .L_329)


	//   ....[0]....
.L_329:
        /*02f4*/ 	.word	0x00000880


	//   ....[1]....
        /*02f8*/ 	.word	0x0000bdc0


	//   ....[2]....
        /*02fc*/ 	.word	0x0000d6c0


	//   ....[3]....
        /*0300*/ 	.word	0x0000f390


	//----- nvinfo : EIATTR_MAX_THREADS
	.align		4
.L_330:
        /*0304*/ 	.byte	0x04, 0x05
        /*0306*/ 	.short	(.L_332 - .L_331)
.L_331:
        /*0308*/ 	.word	0x00000180
        /*030c*/ 	.word	0x00000001
        /*0310*/ 	.word	0x00000001


	//----- nvinfo : EIATTR_CRS_STACK_SIZE
	.align		4
.L_332:
        /*0314*/ 	.byte	0x04, 0x1e
        /*0316*/ 	.short	(.L_334 - .L_333)
.L_333:
        /*0318*/ 	.word	0x00000000


	//----- nvinfo : EIATTR_CBANK_PARAM_SIZE
	.align		4
.L_334:
        /*031c*/ 	.byte	0x03, 0x19
        /*031e*/ 	.short	0x0970


	//----- nvinfo : EIATTR_PARAM_CBANK
	.align		4
        /*0320*/ 	.byte	0x04, 0x0a
        /*0322*/ 	.short	(.L_336 - .L_335)
	.align		4
.L_335:
        /*0324*/ 	.word	index@(.nv.constant0._ZN7cutlass13device_kernelIN5flash11enable_sm90INS1_16FlashAttnBwdSm90INS1_25CollectiveMainloopBwdSm90ILi2ELi1ELi1EN4cute5tupleIJNS5_1CILi1EEES8_S8_EEENS6_IJNS7_ILi64EEENS7_ILi80EEENS7_ILi256EEEEEENS_6half_tEfNS_4arch4Sm90ELb1ELb0ELb1ELb0ELb0ELb0ELb1ELb1ELi2ELi1ELi1ELi1ELb0EEENS1_21CollectiveEpilogueBwdISD_SE_SG_Li256ELb0ELb1ELi2EEENS1_25SingleTileBwdLPTSchedulerILb0ELi80ELb0EEEEEEEEEvNT_6ParamsE)
        /*0328*/ 	.short	0x0210
        /*032a*/ 	.short	0x0970


	//----- nvinfo : EIATTR_SW_WAR
	.align		4
.L_336:
        /*032c*/ 	.byte	0x04, 0x36
        /*032e*/ 	.short	(.L_338 - .L_337)
.L_337:
        /*0330*/ 	.word	0x00000008
.L_338:


//--------------------- .nv.info._ZN7cutlass13device_kernelIN5flash11enable_sm90INS1_16FlashAttnBwdSm90INS1_25CollectiveMainloopBwdSm90ILi2ELi1ELi1EN4cute5tupleIJNS5_1CILi1EEES8_S8_EEENS6_IJNS7_ILi64EEENS7_ILi80EEENS7_ILi256EEEEEENS_6half_tEfNS_4arch4Sm90ELb1ELb0ELb1ELb0ELb0ELb0ELb1ELb1ELi2ELi1ELi1ELi1ELb0EEENS1_24CollectiveEpilogueBwdGQAISD_fSG_Li256ELb0ELb0EEENS1_25SingleTileBwdLPTSchedulerILb0ELi80ELb0EEEEEEEEEvNT_6ParamsE --------------------------
	.section	.nv.info._ZN7cutlass13device_kernelIN5flash11enable_sm90INS1_16FlashAttnBwdSm90INS1_25CollectiveMainloopBwdSm90ILi2ELi1ELi1EN4cute5tupleIJNS5_1CILi1EEES8_S8_EEENS6_IJNS7_ILi64EEENS7_ILi80EEENS7_ILi256EEEEEENS_6half_tEfNS_4arch4Sm90ELb1ELb0ELb1ELb0ELb0ELb0ELb1ELb1ELi2ELi1ELi1ELi1ELb0EEENS1_24CollectiveEpilogueBwdGQAISD_fSG_Li256ELb0ELb0EEENS1_25SingleTileBwdLPTSchedulerILb0ELi80ELb0EEEEEEEEEvNT_6ParamsE,"",@"SHT_CUDA_INFO"
	.sectionflags	@""
	.align	4


	//----- nvinfo : EIATTR_CUDA_API_VERSION
	.align		4
        /*0000*/ 	.byte	0x04, 0x37
        /*0002*/ 	.short	(.L_340 - .L_339)
.L_339:
        /*0004*/ 	.word	0x00000082


	//----- nvinfo : EIATTR_KPARAM_INFO
	.align		4
.L_340:
        /*0008*/ 	.byte	0x04, 0x17
        /*000a*/ 	.short	(.L_342 - .L_341)
.L_341:
        /*000c*/ 	.word	0x00000000
        /*0010*/ 	.short	0x0000
        /*0012*/ 	.short	0x0070
        /*0014*/ 	.byte	0x00, 0xf0, 0x01, 0x1c


	//----- nvinfo : EIATTR_SPARSE_MMA_MASK
	.align		4
.L_342:
        /*0018*/ 	.byte	0x03, 0x50
        /*001a*/ 	.short	0x0000


	//----- nvinfo : EIATTR_MAXREG_COUNT
	.align		4
        /*001c*/ 	.byte	0x03, 0x1b
        /*001e*/ 	.short	0x00a8


	//----- nvinfo : EIATTR_NUM_BARRIERS
	.align		4
        /*0020*/ 	.byte	0x02, 0x4c
        /*0022*/ 	.byte	0x0a
	.zero		1


	//----- nvinfo : EIATTR_ANNOTATIONS
	.align		4
        /*0024*/ 	.byte	0x04, 0x55
        /*0026*/ 	.short	(.L_344 - .L_343)


	//   ....[0]....
.L_343:
        /*0028*/ 	.word	0x00000001
        /*002c*/ 	.byte	0xf0, 0x06, 0x00, 0x00, 0x01, 0x00, 0x00, 0x00, 0x90, 0x07, 0x00, 0x00, 0x01, 0x00, 0x00, 0x00
        /* <DEDUP_REMOVED lines=8> */
        /*00bc*/ 	.byte	0xb0, 0xa4, 0x00, 0x00, 0x01, 0x00, 0x00, 0x00, 0x30, 0xa5, 0x00, 0x00


	//----- nvinfo : EIATTR_MERCURY_ISA_VERSION
	.align		4
.L_344:
        /*00c8*/ 	.byte	0x03, 0x5f
        /*00ca*/ 	.short	0x0101


	//----- nvinfo : EIATTR_INT_WARP_WIDE_INSTR_OFFSETS
	.align		4
        /*00cc*/ 	.byte	0x04, 0x31
        /*00ce*/ 	.short	(.L_346 - .L_345)


	//   ....[0]....
.L_345:
        /*00d0*/ 	.word	0x00000180


	//   ....[1]....
        /*00d4*/ 	.word	0x00000230


	//----- nvinfo : EIATTR_COOP_GROUP_MASK_REGIDS
	.align		4
.L_346:
        /*00d8*/ 	.byte	0x04, 0x29
        /*00da*/ 	.short	(.L_348 - .L_347)


	//   ....[0]....
.L_347:
        /*00dc*/ 	.word	0xffffffff


	//   ....[1]....
        /*00e0*/ 	.word	0xffffffff


	//   ....[2]....
        /*00e4*/ 	.word	0xffffffff


	//   ....[3]....
        /*00e8*/ 	.word	0xffffffff


	//   ....[4]....
        /*00ec*/ 	.word	0xffffffff


	//   ....[5]....
        /*00f0*/ 	.word	0xffffffff


	//----- nvinfo : EIATTR_COOP_GROUP_INSTR_OFFSETS
	.align		4
.L_348:
        /*00f4*/ 	.byte	0x04, 0x28
        /*00f6*/ 	.short	(.L_350 - .L_349)


	//   ....[0]....
.L_349:
        /*00f8*/ 	.word	0x00000060


	//   ....[1]....
        /*00fc*/ 	.word	0x00000190


	//   ....[2]....
        /*0100*/ 	.word	0x00000240


	//   ....[3]....
        /*0104*/ 	.word	0x000003a0


	//   ....[4]....
        /*0108*/ 	.word	0x00000fe0


	//   ....[5]....
        /*010c*/ 	.word	0x00009520


	//----- nvinfo : EIATTR_REG_RECONFIG
	.align		4
.L_350:
        /*0110*/ 	.byte	0x01, 0x54
	.zero		2


	//----- nvinfo : EIATTR_MBARRIER_INSTR_OFFSETS
	.align		4
        /*0114*/ 	.byte	0x04, 0x39
        /*0116*/ 	.short	(.L_352 - .L_351)


	//   ....[0]....
.L_351:
        /*0118*/ 	.word	0x00000260
        /*011c*/ 	.word	0x000000ff
        /*0120*/ 	.word	0x00031800
        /*0124*/ 	.short	0x0100
        /*0126*/ 	.byte	0x06
	.zero		1


	//   ....[1]....
        /*0128*/ 	.word	0x00000350
        /*012c*/ 	.word	0x000000ff
        /*0130*/ 	.word	0x00031810
        /*0134*/ 	.short	0x0100
        /*0136*/ 	.byte	0x08
	.zero		1


	//   ....[2]....
        /*0138*/ 	.word	0x00000360
        /*013c*/ 	.word	0x000000ff
        /*0140*/ 	.word	0x00031820
        /*0144*/ 	.short	0x0100
        /*0146*/ 	.byte	0x08
	.zero		1


	//   ....[3]....
        /*0148*/ 	.word	0x00000370
        /*014c*/ 	.word	0x000000ff
        /*0150*/ 	.word	0x00031818
        /*0154*/ 	.short	0x0100
        /*0156*/ 	.byte	0x08
	.zero		1


	//   ....[4]....
        /*0158*/ 	.word	0x00000380
        /*015c*/ 	.word	0x000000ff
        /*0160*/ 	.word	0x00031828
        /*0164*/ 	.short	0x0100
        /*0166*/ 	.byte	0x08
	.zero		1


	//   ....[5]....
        /*0168*/ 	.word	0x000004b0
        /*016c*/ 	.word	0x000000ff
        /*0170*/ 	.word	0x00031830
        /*0174*/ 	.short	0x0100
        /*0176*/ 	.byte	0x08
	.zero		1


	//   ....[6]....
        /*0178*/ 	.word	0x000004c0
        /*017c*/ 	.word	0x000000ff
        /*0180*/ 	.word	0x00031838
        /*0184*/ 	.short	0x0100
        /*0186*/ 	.byte	0x08
	.zero		1


	//   ....[7]....
        /*0188*/ 	.word	0x00000f60
        /*018c*/ 	.word	0x00000011
        /*0190*/ 	.word	0x00031800
        /*0194*/ 	.short	0x010a
        /*0196*/ 	.byte	0x3f
	.zero		1


	//   ....[8]....
        /*0198*/ 	.word	0x00001060
        /*019c*/ 	.word	0x00000011
        /*01a0*/ 	.word	0x00031800
        /*01a4*/ 	.short	0x010a
        /*01a6*/ 	.byte	0x3f
	.zero		1


	//   ....[9]....
        /*01a8*/ 	.word	0x00001960
        /*01ac*/ 	.word	0x00000010
        /*01b0*/ 	.word	0x00031810
        /*01b4*/ 	.short	0x010a
        /*01b6*/ 	.byte	0x3f
	.zero		1


	//   ....[10]....
        /*01b8*/ 	.word	0x00001a20
        /*01bc*/ 	.word	0x00000010
        /*01c0*/ 	.word	0x00031810
        /*01c4*/ 	.short	0x010a
        /*01c6*/ 	.byte	0x3f
	.zero		1


	//   ....[11]....
        /*01c8*/ 	.word	0x000035b0
        /*01cc*/ 	.word	0x00000011
        /*01d0*/ 	.word	0x00031830
        /*01d4*/ 	.short	0x010a
        /*01d6*/ 	.byte	0x3f
	.zero		1


	//   ....[12]....
        /*01d8*/ 	.word	0x00003670
        /*01dc*/ 	.word	0x00000011
        /*01e0*/ 	.word	0x00031830
        /*01e4*/ 	.short	0x010a
        /*01e6*/ 	.byte	0x3f
	.zero		1


	//   ....[13]....
        /*01e8*/ 	.word	0x00007fe0
        /*01ec*/ 	.word	0x00000018
        /*01f0*/ 	.word	0x00000000
        /*01f4*/ 	.short	0x0101
        /*01f6*/ 	.byte	0x3f
	.zero		1


	//   ....[14]....
        /*01f8*/ 	.word	0x000086d0
        /*01fc*/ 	.word	0x00000010
        /*0200*/ 	.word	0x00000000
        /*0204*/ 	.short	0x0101
        /*0206*/ 	.byte	0x3f
	.zero		1


	//   ....[15]....
        /*0208*/ 	.word	0x00009b90
        /*020c*/ 	.word	0x00000007
        /*0210*/ 	.word	0x00031820
        /*0214*/ 	.short	0x010a
        /*0216*/ 	.byte	0x3f
	.zero		1


	//   ....[16]....
        /*0218*/ 	.word	0x0000a430
        /*021c*/ 	.word	0x00000007
        /*0220*/ 	.word	0x00031838
        /*0224*/ 	.short	0x010a
        /*0226*/ 	.byte	0x3f
	.zero		1


	//   ....[17]....
        /*0228*/ 	.word	0x0000a7c0
        /*022c*/ 	.word	0x00000013
        /*0230*/ 	.word	0x00031820
        /*0234*/ 	.short	0x010a
        /*0236*/ 	.byte	0x3f
	.zero		1


	//   ....[18]....
        /*0238*/ 	.word	0x0000aba0
        /*023c*/ 	.word	0x00000007
        /*0240*/ 	.word	0x00031838
        /*0244*/ 	.short	0x010a
        /*0246*/ 	.byte	0x3f
	.zero		1


	//   ....[19]....
        /*0248*/ 	.word	0x0000b040
        /*024c*/ 	.word	0x00000003
        /*0250*/ 	.word	0x00000000
        /*0254*/ 	.short	0x010a
        /*0256*/ 	.byte	0x3f
	.zero		1


	//   ....[20]....
        /*0258*/ 	.word	0x0000b0d0
        /*025c*/ 	.word	0x00000011
        /*0260*/ 	.word	0x00000000
        /*0264*/ 	.short	0x010a
        /*0266*/ 	.byte	0x3f
	.zero		1


	//   ....[21]....
        /*0268*/ 	.word	0x0000b120
        /*026c*/ 	.word	0x00000004
        /*0270*/ 	.word	0x00031838
        /*0274*/ 	.short	0x010a
        /*0276*/ 	.byte	0x3f
	.zero		1


	//   ....[22]....
        /*0278*/ 	.word	0x0000b180
        /*027c*/ 	.word	0x00000011
        /*0280*/ 	.word	0x00031800
        /*0284*/ 	.short	0x010a
        /*0286*/ 	.byte	0x3f
	.zero		1


	//   ....[23]....
        /*0288*/ 	.word	0x0000b1d0
        /*028c*/ 	.word	0x00000010
        /*0290*/ 	.word	0x00031810
        /*0294*/ 	.short	0x010a
        /*0296*/ 	.byte	0x3f
	.zero		1


	//   ....[24]....
        /*0298*/ 	.word	0x0000b220
        /*029c*/ 	.word	0x00000011
        /*02a0*/ 	.word	0x00031830
        /*02a4*/ 	.short	0x010a
        /*02a6*/ 	.byte	0x3f
	.zero		1


	//   ....[25]....
        /*02a8*/ 	.word	0x0000b270
        /*02ac*/ 	.word	0x00000007
        /*02b0*/ 	.word	0x00031820
        /*02b4*/ 	.short	0x010a
        /*02b6*/ 	.byte	0x3f
	.zero		1


	//   ....[26]....
        /*02b8*/ 	.word	0x0000b2c0
        /*02bc*/ 	.word	0x00000007
        /*02c0*/ 	.word	0x00031838
        /*02c4*/ 	.short	0x010a
        /*02c6*/ 	.byte	0x3f
	.zero		1


	//   ....[27]....
        /*02c8*/ 	.word	0x0000b320
        /*02cc*/ 	.word	0x00000013
        /*02d0*/ 	.word	0x00031820
        /*02d4*/ 	.short	0x010a
        /*02d6*/ 	.byte	0x3f
	.zero		1


	//   ....[28]....
        /*02d8*/ 	.word	0x0000b370
        /*02dc*/ 	.word	0x00000007
        /*02e0*/ 	.word	0x00031838
        /*02e4*/ 	.short	0x010a
        /*02e6*/ 	.byte	0x3f
	.zero		1


	//   ....[29]....
        /*02e8*/ 	.word	0x0000b3c0
        /*02ec*/ 	.word	0x00000003
        /*02f0*/ 	.word	0x00000000
        /*02f4*/ 	.short	0x010a
        /*02f6*/ 	.byte	0x3f
	.zero		1


	//   ....[30]....
        /*02f8*/ 	.word	0x0000b410
        /*02fc*/ 	.word	0x00000011
        /*0300*/ 	.word	0x00000000
        /*0304*/ 	.short	0x010a
        /*0306*/ 	.byte	0x3f
	.zero		1


	//----- nvinfo : EIATTR_NUM_MBARRIERS
	.align		4
.L_352:
        /*0308*/ 	.byte	0x03, 0x38
        /*030a*/ 	.short	0x0007


	//----- nvinfo : EIATTR_EXIT_INSTR_OFFSETS
	.align		4
        /*030c*/ 	.byte	0x04, 0x1c
        /*030e*/ 	.short	(.L_354 - .L_353)


	//   ....[0]....
.L_353:
        /*0310*/ 	.word	0x0000b170


	//----- nvinfo : EIATTR_MAX_THREADS
	.align		4
.L_354:
        /*0314*/ 	.byte	0x04, 0x05
        /*0316*/ 	.short	(.L_356 - .L_355)
.L_355:
        /*0318*/ 	.word	0x00000180
        /*031c*/ 	.word	0x00000001
        /*0320*/ 	.word	0x00000001


	//----- nvinfo : EIATTR_CRS_STACK_SIZE
	.align		4
.L_356:
        /*0324*/ 	.byte	0x04, 0x1e
        /*0326*/ 	.short	(.L_358 - .L_357)
.L_357:
        /*0328*/ 	.word	0x00000000


	//----- nvinfo : EIATTR_CBANK_PARAM_SIZE
	.align		4
.L_358:
        /*032c*/ 	.byte	0x03, 0x19
        /*032e*/ 	.short	0x0770


	//----- nvinfo : EIATTR_PARAM_CBANK
	.align		4
        /*0330*/ 	.byte	0x04, 0x0a
        /*0332*/ 	.short	(.L_360 - .L_359)
	.align		4
.L_359:
        /*0334*/ 	.word	index@(.nv.constant0._ZN7cutlass13device_kernelIN5flash11enable_sm90INS1_16FlashAttnBwdSm90INS1_25CollectiveMainloopBwdSm90ILi2ELi1ELi1EN4cute5tupleIJNS5_1CILi1EEES8_S8_EEENS6_IJNS7_ILi64EEENS7_ILi80EEENS7_ILi256EEEEEENS_6half_tEfNS_4arch4Sm90ELb1ELb0ELb1ELb0ELb0ELb0ELb1ELb1ELi2ELi1ELi1ELi1ELb0EEENS1_24CollectiveEpilogueBwdGQAISD_fSG_Li256ELb0ELb0EEENS1_25SingleTileBwdLPTSchedulerILb0ELi80ELb0EEEEEEEEEvNT_6ParamsE)
        /*0338*/ 	.short	0x0210
        /*033a*/ 	.short	0x0770


	//----- nvinfo : EIATTR_SW_WAR
	.align		4
.L_360:
        /*033c*/ 	.byte	0x04, 0x36
        /*033e*/ 	.short	(.L_362 - .L_361)
.L_361:
        /*0340*/ 	.word	0x00000008
.L_362:


//--------------------- .nv.info._ZN7cutlass13device_kernelIN5flash22FlashAttnBwdPreprocessIN4cute5tupleIJNS3_1CILi64EEENS5_ILi256EEEEEENS_6half_tEfNS_4arch4Sm90ELb1ELb0EEEEEvNT_6ParamsE --------------------------
	.section	.nv.info._ZN7cutlass13device_kernelIN5flash22FlashAttnBwdPreprocessIN4cute5tupleIJNS3_1CILi64EEENS5_ILi256EEEEEENS_6half_tEfNS_4arch4Sm90ELb1ELb0EEEEEvNT_6ParamsE,"",@"SHT_CUDA_INFO"
	.sectionflags	@""
	.align	4


	//----- nvinfo : EIATTR_CUDA_API_VERSION
	.align		4
        /*0000*/ 	.byte	0x04, 0x37
        /*0002*/ 	.short	(.L_364 - .L_363)
.L_363:
        /*0004*/ 	.word	0x00000082


	//----- nvinfo : EIATTR_KPARAM_INFO
	.align		4
.L_364:
        /*0008*/ 	.byte	0x04, 0x17
        /*000a*/ 	.short	(.L_366 - .L_365)
.L_365:
        /*000c*/ 	.word	0x00000000
        /*0010*/ 	.short	0x0000
        /*0012*/ 	.short	0x0000
        /*0014*/ 	.byte	0x00, 0xf0, 0xc1, 0x03


	//----- nvinfo : EIATTR_SPARSE_MMA_MASK
	.align		4
.L_366:
        /*0018*/ 	.byte	0x03, 0x50
        /*001a*/ 	.short	0x0000


	//----- nvinfo : EIATTR_MAXREG_COUNT
	.align		4
        /*001c*/ 	.byte	0x03, 0x1b
        /*001e*/ 	.short	0x0080


	//----- nvinfo : EIATTR_MERCURY_ISA_VERSION
	.align		4
        /*0020*/ 	.byte	0x03, 0x5f
        /*0022*/ 	.short	0x0101


	//----- nvinfo : EIATTR_COOP_GROUP_MASK_REGIDS
	.align		4
        /*0024*/ 	.byte	0x04, 0x29
        /*0026*/ 	.short	(.L_368 - .L_367)


	//   ....[0]....
.L_367:
        /*0028*/ 	.word	0xffffffff


	//   ....[1]....
        /*002c*/ 	.word	0xffffffff


	//   ....[2]....
        /*0030*/ 	.word	0xffffffff


	//   ....[3]....
        /*0034*/ 	.word	0xffffffff


	//   ....[4]....
        /*0038*/ 	.word	0xffffffff


	//   ....[5]....
        /*003c*/ 	.word	0xffffffff


	//   ....[6]....
        /*0040*/ 	.word	0xffffffff


	//   ....[7]....
        /*0044*/ 	.word	0xffffffff


	//   ....[8]....
        /*0048*/ 	.word	0xffffffff


	//   ....[9]....
        /*004c*/ 	.word	0xffffffff


	//   ....[10]....
        /*0050*/ 	.word	0xffffffff


	//   ....[11]....
        /*0054*/ 	.word	0xffffffff


	//   ....[12]....
        /*0058*/ 	.word	0xffffffff


	//   ....[13]....
        /*005c*/ 	.word	0xffffffff


	//   ....[14]....
        /*0060*/ 	.word	0xffffffff


	//   ....[15]....
        /*0064*/ 	.word	0xffffffff


	//----- nvinfo : EIATTR_COOP_GROUP_INSTR_OFFSETS
	.align		4
.L_368:
        /*0068*/ 	.byte	0x04, 0x28
        /*006a*/ 	.short	(.L_370 - .L_369)


	//   ....[0]....
.L_369:
        /*006c*/ 	.word	0x00002010


	//   ....[1]....
        /*0070*/ 	.word	0x00002020


	//   ....[2]....
        /*0074*/ 	.word	0x00002030


	//   ....[3]....
        /*0078*/ 	.word	0x00002040


	//   ....[4]....
        /*007c*/ 	.word	0x00002070


	//   ....[5]....
        /*0080*/ 	.word	0x000020a0


	//   ....[6]....
        /*0084*/ 	.word	0x000020d0


	//   ....[7]....
        /*0088*/ 	.word	0x000020f0


	//   ....[8]....
        /*008c*/ 	.word	0x00002140


	//   ....[9]....
        /*0090*/ 	.word	0x00002160


	//   ....[10]....
        /*0094*/ 	.word	0x00002190


	//   ....[11]....
        /*0098*/ 	.word	0x000021b0


	//   ....[12]....
        /*009c*/ 	.word	0x00002260


	//   ....[13]....
        /*00a0*/ 	.word	0x000022a0


	//   ....[14]....
        /*00a4*/ 	.word	0x000022d0


	//   ....[15]....
        /*00a8*/ 	.word	0x000022f0


	//----- nvinfo : EIATTR_EXIT_INSTR_OFFSETS
	.align		4
.L_370:
        /*00ac*/ 	.byte	0x04, 0x1c
        /*00ae*/ 	.short	(.L_372 - .L_371)


	//   ....[0]....
.L_371:
        /*00b0*/ 	.word	0x000028e0


	//   ....[1]....
        /*00b4*/ 	.word	0x00002960


	//----- nvinfo : EIATTR_MAX_THREADS
	.align		4
.L_372:
        /*00b8*/ 	.byte	0x04, 0x05
        /*00ba*/ 	.short	(.L_374 - .L_373)
.L_373:
        /*00bc*/ 	.word	0x00000100
        /*00c0*/ 	.word	0x00000001
        /*00c4*/ 	.word	0x00000001


	//----- nvinfo : EIATTR_CRS_STACK_SIZE
	.align		4
.L_374:
        /*00c8*/ 	.byte	0x04, 0x1e
        /*00ca*/ 	.short	(.L_376 - .L_375)
.L_375:
        /*00cc*/ 	.word	0x00000000


	//----- nvinfo : EIATTR_CBANK_PARAM_SIZE
	.align		4
.L_376:
        /*00d0*/ 	.byte	0x03, 0x19
        /*00d2*/ 	.short	0x00f0


	//----- nvinfo : EIATTR_PARAM_CBANK
	.align		4
        /*00d4*/ 	.byte	0x04, 0x0a
        /*00d6*/ 	.short	(.L_378 - .L_377)
	.align		4
.L_377:
        /*00d8*/ 	.word	index@(.nv.constant0._ZN7cutlass13device_kernelIN5flash22FlashAttnBwdPreprocessIN4cute5tupleIJNS3_1CILi64EEENS5_ILi256EEEEEENS_6half_tEfNS_4arch4Sm90ELb1ELb0EEEEEvNT_6ParamsE)
        /*00dc*/ 	.short	0x0210
        /*00de*/ 	.short	0x00f0


	//----- nvinfo : EIATTR_SW_WAR
	.align		4
.L_378:
        /*00e0*/ 	.byte	0x04, 0x36
        /*00e2*/ 	.short	(.L_380 - .L_379)
.L_379:
        /*00e4*/ 	.word	0x00000008
.L_380:


//--------------------- .nv.info._ZN7cutlass13device_kernelIN5flash11enable_sm90INS1_16FlashAttnBwdSm90INS1_25CollectiveMainloopBwdSm90ILi2ELi1ELi1EN4cute5tupleIJNS5_1CILi1EEES8_S8_EEENS6_IJNS7_ILi64EEENS7_ILi80EEENS7_ILi256EEEEEENS_6half_tEfNS_4arch4Sm90ELb1ELb0ELb1ELb1ELb0ELb0ELb1ELb1ELi2ELi1ELi1ELi1ELb0EEENS1_21CollectiveEpilogueBwdISD_SE_SG_Li256ELb1ELb1ELi2EEENS1_25SingleTileBwdLPTSchedulerILb1ELi80ELb0EEEEEEEEEvNT_6ParamsE --------------------------
	.section	.nv.info._ZN7cutlass13device_kernelIN5flash11enable_sm90INS1_16FlashAttnBwdSm90INS1_25CollectiveMainloopBwdSm90ILi2ELi1ELi1EN4cute5tupleIJNS5_1CILi1EEES8_S8_EEENS6_IJNS7_ILi64EEENS7_ILi80EEENS7_ILi256EEEEEENS_6half_tEfNS_4arch4Sm90ELb1ELb0ELb1ELb1ELb0ELb0ELb1ELb1ELi2ELi1ELi1ELi1ELb0EEENS1_21CollectiveEpilogueBwdISD_SE_SG_Li256ELb1ELb1ELi2EEENS1_25SingleTileBwdLPTSchedulerILb1ELi80ELb0EEEEEEEEEvNT_6ParamsE,"",@"SHT_CUDA_INFO"
	.sectionflags	@""
	.align	4


	//----- nvinfo : EIATTR_CUDA_API_VERSION
	.align		4
        /*0000*/ 	.byte	0x04, 0x37
        /*0002*/ 	.short	(.L_382 - .L_381)
.L_381:
        /*0004*/ 	.word	0x00000082


	//----- nvinfo : EIATTR_KPARAM_INFO
	.align		4
.L_382:
        /*0008*/ 	.byte	0x04, 0x17
        /*000a*/ 	.short	(.L_384 - .L_383)
.L_383:
        /*000c*/ 	.word	0x00000000
        /*0010*/ 	.short	0x0000
        /*0012*/ 	.short	0x0070
        /*0014*/ 	.byte	0x00, 0xf0, 0x01, 0x1a


	//----- nvinfo : EIATTR_SPARSE_MMA_MASK
	.align		4
.L_384:
        /*0018*/ 	.byte	0x03, 0x50
        /*001a*/ 	.short	0x0000


	//----- nvinfo : EIATTR_MAXREG_COUNT
	.align		4
        /*001c*/ 	.byte	0x03, 0x1b
        /*001e*/ 	.short	0x00a8


	//----- nvinfo : EIATTR_NUM_BARRIERS
	.align		4
        /*0020*/ 	.byte	0x02, 0x4c
        /*0022*/ 	.byte	0x0a
	.zero		1


	//----- nvinfo : EIATTR_ANNOTATIONS
	.align		4
        /*0024*/ 	.byte	0x04, 0x55
        /*0026*/ 	.short	(.L_386 - .L_385)


	//   ....[0]....
.L_385:
        /* <DEDUP_REMOVED lines=11> */
        /*00cc*/ 	.byte	0xc0, 0xf8, 0x00, 0x00


	//----- nvinfo : EIATTR_MERCURY_ISA_VERSION
	.align		4
.L_386:
        /*00d0*/ 	.byte	0x03, 0x5f
        /*00d2*/ 	.short	0x0101


	//----- nvinfo : EIATTR_INT_WARP_WIDE_INSTR_OFFSETS
	.align		4
        /*00d4*/ 	.byte	0x04, 0x31
        /*00d6*/ 	.short	(.L_388 - .L_387)


	//   ....[0]....
.L_387:
        /*00d8*/ 	.word	0x00000190


	//   ....[1]....
        /*00dc*/ 	.word	0x000001c0


	//----- nvinfo : EIATTR_COOP_GROUP_MASK_REGIDS
	.align		4
.L_388:
        /*00e0*/ 	.byte	0x04, 0x29
        /*00e2*/ 	.short	(.L_390 - .L_389)


	//   ....[0]....
.L_389:
        /*00e4*/ 	.word	0xffffffff


	//   ....[1]....
        /*00e8*/ 	.word	0xffffffff


	//   ....[2]....
        /*00ec*/ 	.word	0xffffffff


	//   ....[3]....
        /*00f0*/ 	.word	0xffffffff


	//   ....[4]....
        /*00f4*/ 	.word	0xffffffff


	//   ....[5]....
        /*00f8*/ 	.word	0xffffffff


	//----- nvinfo : EIATTR_COOP_GROUP_INSTR_OFFSETS
	.align		4
.L_390:
        /*00fc*/ 	.byte	0x04, 0x28
        /*00fe*/ 	.short	(.L_392 - .L_391)


	//   ....[0]....
.L_391:
        /*0100*/ 	.word	0x00000060


	//   ....[1]....
        /*0104*/ 	.word	0x000001a0


	//   ....[2]....
        /*0108*/ 	.word	0x00000220


	//   ....[3]....
        /*010c*/ 	.word	0x00000400


	//   ....[4]....
        /*0110*/ 	.word	0x00001540


	//   ....[5]....
        /*0114*/ 	.word	0x0000d5c0


	//----- nvinfo : EIATTR_REG_RECONFIG
	.align		4
.L_392:
        /*0118*/ 	.byte	0x01, 0x54
	.zero		2


	//----- nvinfo : EIATTR_MBARRIER_INSTR_OFFSETS
	.align		4
        /*011c*/ 	.byte	0x04, 0x39
        /*011e*/ 	.short	(.L_394 - .L_393)


	//   ....[0]....
.L_393:
        /*0120*/ 	.word	0x00000290
        /*0124*/ 	.word	0x000000ff
        /*0128*/ 	.word	0x00031600
        /*012c*/ 	.short	0x0100
        /*012e*/ 	.byte	0x06
	.zero		1


	//   ....[1]....
        /*0130*/ 	.word	0x000003b0
        /*0134*/ 	.word	0x000000ff
        /*0138*/ 	.word	0x00031610
        /*013c*/ 	.short	0x0100
        /*013e*/ 	.byte	0x08
	.zero		1


	//   ....[2]....
        /*0140*/ 	.word	0x000003c0
        /*0144*/ 	.word	0x000000ff
        /*0148*/ 	.word	0x00031620
        /*014c*/ 	.short	0x0100
        /*014e*/ 	.byte	0x08
	.zero		1


	//   ....[3]....
        /*0150*/ 	.word	0x000003d0
        /*0154*/ 	.word	0x000000ff
        /*0158*/ 	.word	0x00031618
        /*015c*/ 	.short	0x0100
        /*015e*/ 	.byte	0x08
	.zero		1


	//   ....[4]....
        /*0160*/ 	.word	0x000003e0
        /*0164*/ 	.word	0x000000ff
        /*0168*/ 	.word	0x00031628
        /*016c*/ 	.short	0x0100
        /*016e*/ 	.byte	0x08
	.zero		1


	//   ....[5]....
        /*0170*/ 	.word	0x00000510
        /*0174*/ 	.word	0x000000ff
        /*0178*/ 	.word	0x00031630
        /*017c*/ 	.short	0x0100
        /*017e*/ 	.byte	0x08
	.zero		1


	//   ....[6]....
        /*0180*/ 	.word	0x00000520
        /*0184*/ 	.word	0x000000ff
        /*0188*/ 	.word	0x00031638
        /*018c*/ 	.short	0x0100
        /*018e*/ 	.byte	0x08
	.zero		1


	//   ....[7]....
        /*0190*/ 	.word	0x00001520
        /*0194*/ 	.word	0x000000e1
        /*0198*/ 	.word	0x00031600
        /*019c*/ 	.short	0x010a
        /*019e*/ 	.byte	0x3f
	.zero		1


	//   ....[8]....
        /*01a0*/ 	.word	0x00001640
        /*01a4*/ 	.word	0x000000e1
        /*01a8*/ 	.word	0x00031600
        /*01ac*/ 	.short	0x010a
        /*01ae*/ 	.byte	0x3f
	.zero		1


	//   ....[9]....
        /*01b0*/ 	.word	0x00001ef0
        /*01b4*/ 	.word	0x000000e0
        /*01b8*/ 	.word	0x00031610
        /*01bc*/ 	.short	0x010a
        /*01be*/ 	.byte	0x3f
	.zero		1


	//   ....[10]....
        /*01c0*/ 	.word	0x00001fb0
        /*01c4*/ 	.word	0x000000e0
        /*01c8*/ 	.word	0x00031610
        /*01cc*/ 	.short	0x010a
        /*01ce*/ 	.byte	0x3f
	.zero		1


	//   ....[11]....
        /*01d0*/ 	.word	0x00003b40
        /*01d4*/ 	.word	0x000000e1
        /*01d8*/ 	.word	0x00031630
        /*01dc*/ 	.short	0x010a
        /*01de*/ 	.byte	0x3f
	.zero		1


	//   ....[12]....
        /*01e0*/ 	.word	0x00003c00
        /*01e4*/ 	.word	0x000000e1
        /*01e8*/ 	.word	0x00031630
        /*01ec*/ 	.short	0x010a
        /*01ee*/ 	.byte	0x3f
	.zero		1


	//   ....[13]....
        /*01f0*/ 	.word	0x000085d0
        /*01f4*/ 	.word	0x00000018
        /*01f8*/ 	.word	0x00000000
        /*01fc*/ 	.short	0x0101
        /*01fe*/ 	.byte	0x3f
	.zero		1


	//   ....[14]....
        /*0200*/ 	.word	0x00008cd0
        /*0204*/ 	.word	0x000000e0
        /*0208*/ 	.word	0x00000000
        /*020c*/ 	.short	0x0101
        /*020e*/ 	.byte	0x3f
	.zero		1


	//   ....[15]....
        /*0210*/ 	.word	0x0000e220
        /*0214*/ 	.word	0x00000006
        /*0218*/ 	.word	0x00031620
        /*021c*/ 	.short	0x010a
        /*021e*/ 	.byte	0x3f
	.zero		1


	//   ....[16]....
        /*0220*/ 	.word	0x0000ec90
        /*0224*/ 	.word	0x00000006
        /*0228*/ 	.word	0x00031638
        /*022c*/ 	.short	0x010a
        /*022e*/ 	.byte	0x3f
	.zero		1


	//   ....[17]....
        /*0230*/ 	.word	0x0000efe0
        /*0234*/ 	.word	0x00000014
        /*0238*/ 	.word	0x00031620
        /*023c*/ 	.short	0x010a
        /*023e*/ 	.byte	0x3f
	.zero		1


	//   ....[18]....
        /*0240*/ 	.word	0x0000f420
        /*0244*/ 	.word	0x00000006
        /*0248*/ 	.word	0x00031638
        /*024c*/ 	.short	0x010a
        /*024e*/ 	.byte	0x3f
	.zero		1


	//   ....[19]....
        /*0250*/ 	.word	0x0000f990
        /*0254*/ 	.word	0x00000005
        /*0258*/ 	.word	0x00000000
        /*025c*/ 	.short	0x010a
        /*025e*/ 	.byte	0x3f
	.zero		1


	//   ....[20]....
        /*0260*/ 	.word	0x0000fa20
        /*0264*/ 	.word	0x00000003
        /*0268*/ 	.word	0x00000000
        /*026c*/ 	.short	0x010a
        /*026e*/ 	.byte	0x3f
	.zero		1


	//   ....[21]....
        /*0270*/ 	.word	0x0000fa70
        /*0274*/ 	.word	0x00000002
        /*0278*/ 	.word	0x00031638
        /*027c*/ 	.short	0x010a
        /*027e*/ 	.byte	0x3f
	.zero		1


	//   ....[22]....
        /*0280*/ 	.word	0x0000fad0
        /*0284*/ 	.word	0x000000e1
        /*0288*/ 	.word	0x00031600
        /*028c*/ 	.short	0x010a
        /*028e*/ 	.byte	0x3f
	.zero		1


	//   ....[23]....
        /*0290*/ 	.word	0x0000fb20
        /*0294*/ 	.word	0x000000e0
        /*0298*/ 	.word	0x00031610
        /*029c*/ 	.short	0x010a
        /*029e*/ 	.byte	0x3f
	.zero		1


	//   ....[24]....
        /*02a0*/ 	.word	0x0000fb70
        /*02a4*/ 	.word	0x000000e1
        /*02a8*/ 	.word	0x00031630
        /*02ac*/ 	.short	0x010a
        /*02ae*/ 	.byte	0x3f
	.zero		1


	//   ....[25]....
        /*02b0*/ 	.word	0x0000fbc0
        /*02b4*/ 	.word	0x00000006
        /*02b8*/ 	.word	0x00031620
        /*02bc*/ 	.short	0x010a
        /*02be*/ 	.byte	0x3f
	.zero		1


	//   ....[26]....
        /*02c0*/ 	.word	0x0000fc10
        /*02c4*/ 	.word	0x00000006
        /*02c8*/ 	.word	0x00031638
        /*02cc*/ 	.short	0x010a
        /*02ce*/ 	.byte	0x3f
	.zero		1


	//   ....[27]....
        /*02d0*/ 	.word	0x0000fc70
        /*02d4*/ 	.word	0x00000014
        /*02d8*/ 	.word	0x00031620
        /*02dc*/ 	.short	0x010a
        /*02de*/ 	.byte	0x3f
	.zero		1


	//   ....[28]....
        /*02e0*/ 	.word	0x0000fcc0
        /*02e4*/ 	.word	0x00000006
        /*02e8*/ 	.word	0x00031638
        /*02ec*/ 	.short	0x010a
        /*02ee*/ 	.byte	0x3f
	.zero		1


	//   ....[29]....
        /*02f0*/ 	.word	0x0000fd10
        /*02f4*/ 	.word	0x00000005
        /*02f8*/ 	.word	0x00000000
        /*02fc*/ 	.short	0x010a
        /*02fe*/ 	.byte	0x3f
	.zero		1


	//   ....[30]....
        /*0300*/ 	.word	0x0000fd60
        /*0304*/ 	.word	0x00000003
        /*0308*/ 	.word	0x00000000
        /*030c*/ 	.short	0x010a
        /*030e*/ 	.byte	0x3f
	.zero		1


	//----- nvinfo : EIATTR_NUM_MBARRIERS
	.align		4
.L_394:
        /*0310*/ 	.byte	0x03, 0x38
        /*0312*/ 	.short	0x0007


	//----- nvinfo : EIATTR_EXIT_INSTR_OFFSETS
	.align		4
        /*0314*/ 	.byte	0x04, 0x1c
        /*0316*/ 	.short	(.L_396 - .L_395)


	//   ....[0]....
.L_395:
        /*0318*/ 	.word	0x0000fac0


	//----- nvinfo : EIATTR_MAX_THREADS
	.align		4
.L_396:
        /*031c*/ 	.byte	0x04, 0x05
        /*031e*/ 	.short	(.L_398 - .L_397)
.L_397:
        /*0320*/ 	.word	0x00000180
        /*0324*/ 	.word	0x00000001
        /*0328*/ 	.word	0x00000001


	//----- nvinfo : EIATTR_CRS_STACK_SIZE
	.align		4
.L_398:
        /*032c*/ 	.byte	0x04, 0x1e
        /*032e*/ 	.short	(.L_400 - .L_399)
.L_399:
        /*0330*/ 	.word	0x00000000


	//----- nvinfo : EIATTR_CBANK_PARAM_SIZE
	.align		4
.L_400:
        /*0334*/ 	.byte	0x03, 0x19
        /*0336*/ 	.short	0x06f0


	//----- nvinfo : EIATTR_PARAM_CBANK
	.align		4
        /*0338*/ 	.byte	0x04, 0x0a
        /*033a*/ 	.short	(.L_402 - .L_401)
	.align		4
.L_401:
        /*033c*/ 	.word	index@(.nv.constant0._ZN7cutlass13device_kernelIN5flash11enable_sm90INS1_16FlashAttnBwdSm90INS1_25CollectiveMainloopBwdSm90ILi2ELi1ELi1EN4cute5tupleIJNS5_1CILi1EEES8_S8_EEENS6_IJNS7_ILi64EEENS7_ILi80EEENS7_ILi256EEEEEENS_6half_tEfNS_4arch4Sm90ELb1ELb0ELb1ELb1ELb0ELb0ELb1ELb1ELi2ELi1ELi1ELi1ELb0EEENS1_21CollectiveEpilogueBwdISD_SE_SG_Li256ELb1ELb1ELi2EEENS1_25SingleTileBwdLPTSchedulerILb1ELi80ELb0EEEEEEEEEvNT_6ParamsE)
        /*0340*/ 	.short	0x0210
        /*0342*/ 	.short	0x06f0


	//----- nvinfo : EIATTR_SW_WAR
	.align		4
.L_402:
        /*0344*/ 	.byte	0x04, 0x36
        /*0346*/ 	.short	(.L_404 - .L_403)
.L_403:
        /*0348*/ 	.word	0x00000008
.L_404:


//--------------------- .nv.info._ZN7cutlass13device_kernelIN5flash32FlashAttnBwdPostprocessConvertdQIN4cute5tupleIJNS3_1CILi80EEENS5_ILi256EEEEEENS_6half_tEfNS_4arch4Sm90ELi256ENS3_8TiledMMAINS3_8MMA_AtomIJNS3_4SM904GMMA25MMA_64x16x16_F32F16F16_SSILNSF_5MajorE1ELSH_1ELNSF_7ScaleInE1ELSI_1EEEEEENS3_6LayoutINS4_IJNS5_ILi2EEENS5_ILi1EEESN_EEENS4_IJSN_NS5_ILi0EEESP_EEEEENS4_IJNS3_10UnderscoreESS_SS_EEEEELb1EEEEEvNT_6ParamsE --------------------------
	.section	.nv.info._ZN7cutlass13device_kernelIN5flash32FlashAttnBwdPostprocessConvertdQIN4cute5tupleIJNS3_1CILi80EEENS5_ILi256EEEEEENS_6half_tEfNS_4arch4Sm90ELi256ENS3_8TiledMMAINS3_8MMA_AtomIJNS3_4SM904GMMA25MMA_64x16x16_F32F16F16_SSILNSF_5MajorE1ELSH_1ELNSF_7ScaleInE1ELSI_1EEEEEENS3_6LayoutINS4_IJNS5_ILi2EEENS5_ILi1EEESN_EEENS4_IJSN_NS5_ILi0EEESP_EEEEENS4_IJNS3_10UnderscoreESS_SS_EEEEELb1EEEEEvNT_6ParamsE,"",@"SHT_CUDA_INFO"
	.sectionflags	@""
	.align	4


	//----- nvinfo : EIATTR_CUDA_API_VERSION
	.align		4
        /*0000*/ 	.byte	0x04, 0x37
        /*0002*/ 	.short	(.L_406 - .L_405)
.L_405:
        /*0004*/ 	.word	0x00000082


	//----- nvinfo : EIATTR_KPARAM_INFO
	.align		4
.L_406:
        /*0008*/ 	.byte	0x04, 0x17
        /*000a*/ 	.short	(.L_408 - .L_407)
.L_407:
        /*000c*/ 	.word	0x00000000
        /*0010*/ 	.short	0x0000
        /*0012*/ 	.short	0x0000
        /*0014*/ 	.byte	0x00, 0xf0, 0xc1, 0x01


	//----- nvinfo : EIATTR_SPARSE_MMA_MASK
	.align		4
.L_408:
        /*0018*/ 	.byte	0x03, 0x50
        /*001a*/ 	.short	0x0000


	//----- nvinfo : EIATTR_MAXREG_COUNT
	.align		4
        /*001c*/ 	.byte	0x03, 0x1b
        /*001e*/ 	.short	0x0080


	//----- nvinfo : EIATTR_NUM_BARRIERS
	.align		4
        /*0020*/ 	.byte	0x02, 0x4c
        /*0022*/ 	.byte	0x01
	.zero		1


	//----- nvinfo : EIATTR_MERCURY_ISA_VERSION
	.align		4
        /*0024*/ 	.byte	0x03, 0x5f
        /*0026*/ 	.short	0x0101


	//----- nvinfo : EIATTR_MBARRIER_INSTR_OFFSETS
	.align		4
        /*0028*/ 	.byte	0x04, 0x39
        /*002a*/ 	.short	(.L_410 - .L_409)


	//   ....[0]....
.L_409:
        /*002c*/ 	.word	0x00000490
        /*0030*/ 	.word	0x000000ff
        /*0034*/ 	.word	0x0001e000
        /*0038*/ 	.short	0x0100
        /*003a*/ 	.byte	0x06
	.zero		1


	//   ....[1]....
        /*003c*/ 	.word	0x000005a0
        /*0040*/ 	.word	0x00000002
        /*0044*/ 	.word	0x0001e000
        /*0048*/ 	.short	0x010a
        /*004a*/ 	.byte	0x3f
	.zero		1


	//----- nvinfo : EIATTR_NUM_MBARRIERS
	.align		4
.L_410:
        /*004c*/ 	.byte	0x03, 0x38
        /*004e*/ 	.short	0x0001


	//----- nvinfo : EIATTR_EXIT_INSTR_OFFSETS
	.align		4
        /*0050*/ 	.byte	0x04, 0x1c
        /*0052*/ 	.short	(.L_412 - .L_411)


	//   ....[0]....
.L_411:
        /*0054*/ 	.word	0x000001a0


	//   ....[1]....
        /*0058*/ 	.word	0x00001e40


	//   ....[2]....
        /*005c*/ 	.word	0x00001f10


	//----- nvinfo : EIATTR_MAX_THREADS
	.align		4
.L_412:
        /*0060*/ 	.byte	0x04, 0x05
        /*0062*/ 	.short	(.L_414 - .L_413)
.L_413:
        /*0064*/ 	.word	0x00000100
        /*0068*/ 	.word	0x00000001
        /*006c*/ 	.word	0x00000001


	//----- nvinfo : EIATTR_CRS_STACK_SIZE
	.align		4
.L_414:
        /*0070*/ 	.byte	0x04, 0x1e
        /*0072*/ 	.short	(.L_416 - .L_415)
.L_415:
        /*0074*/ 	.word	0x00000000


	//----- nvinfo : EIATTR_CBANK_PARAM_SIZE
	.align		4
.L_416:
        /*0078*/ 	.byte	0x03, 0x19
        /*007a*/ 	.short	0x0070


	//----- nvinfo : EIATTR_PARAM_CBANK
	.align		4
        /*007c*/ 	.byte	0x04, 0x0a
        /*007e*/ 	.short	(.L_418 - .L_417)
	.align		4
.L_417:
        /*0080*/ 	.word	index@(.nv.constant0._ZN7cutlass13device_kernelIN5flash32FlashAttnBwdPostprocessConvertdQIN4cute5tupleIJNS3_1CILi80EEENS5_ILi256EEEEEENS_6half_tEfNS_4arch4Sm90ELi256ENS3_8TiledMMAINS3_8MMA_AtomIJNS3_4SM904GMMA25MMA_64x16x16_F32F16F16_SSILNSF_5MajorE1ELSH_1ELNSF_7ScaleInE1ELSI_1EEEEEENS3_6LayoutINS4_IJNS5_ILi2EEENS5_ILi1EEESN_EEENS4_IJSN_NS5_ILi0EEESP_EEEEENS4_IJNS3_10UnderscoreESS_SS_EEEEELb1EEEEEvNT_6ParamsE)
        /*0084*/ 	.short	0x0210
        /*0086*/ 	.short	0x0070


	//----- nvinfo : EIATTR_SW_WAR
	.align		4
.L_418:
        /*0088*/ 	.byte	0x04, 0x36
        /*008a*/ 	.short	(.L_420 - .L_419)
.L_419:
        /*008c*/ 	.word	0x00000008
.L_420:


//--------------------- .nv.info._ZN7cutlass13device_kernelIN5flash32FlashAttnBwdPostprocessConvertdQIN4cute5tupleIJNS3_1CILi64EEENS5_ILi256EEEEEENS_6half_tEfNS_4arch4Sm90ELi256ENS3_8TiledMMAINS3_8MMA_AtomIJNS3_4SM904GMMA25MMA_64x64x16_F32F16F16_SSILNSF_5MajorE1ELSH_0ELNSF_7ScaleInE1ELSI_1EEEEEENS3_6LayoutINS4_IJNS5_ILi2EEENS5_ILi1EEESN_EEENS4_IJSN_NS5_ILi0EEESP_EEEEENS4_IJNS3_10UnderscoreESS_SS_EEEEELb1EEEEEvNT_6ParamsE --------------------------
	.section	.nv.info._ZN7cutlass13device_kernelIN5flash32FlashAttnBwdPostprocessConvertdQIN4cute5tupleIJNS3_1CILi64EEENS5_ILi256EEEEEENS_6half_tEfNS_4arch4Sm90ELi256ENS3_8TiledMMAINS3_8MMA_AtomIJNS3_4SM904GMMA25MMA_64x64x16_F32F16F16_SSILNSF_5MajorE1ELSH_0ELNSF_7ScaleInE1ELSI_1EEEEEENS3_6LayoutINS4_IJNS5_ILi2EEENS5_ILi1EEESN_EEENS4_IJSN_NS5_ILi0EEESP_EEEEENS4_IJNS3_10UnderscoreESS_SS_EEEEELb1EEEEEvNT_6ParamsE,"",@"SHT_CUDA_INFO"
	.sectionflags	@""
	.align	4


	//----- nvinfo : EIATTR_CUDA_API_VERSION
	.align		4
        /*0000*/ 	.byte	0x04, 0x37
        /*0002*/ 	.short	(.L_422 - .L_421)
.L_421:
        /*0004*/ 	.word	0x00000082


	//----- nvinfo : EIATTR_KPARAM_INFO
	.align		4
.L_422:
        /*0008*/ 	.byte	0x04, 0x17
        /*000a*/ 	.short	(.L_424 - .L_423)
.L_423:
        /*000c*/ 	.word	0x00000000
        /*0010*/ 	.short	0x0000
        /*0012*/ 	.short	0x0000
        /*0014*/ 	.byte	0x00, 0xf0, 0xc1, 0x01


	//----- nvinfo : EIATTR_SPARSE_MMA_MASK
	.align		4
.L_424:
        /*0018*/ 	.byte	0x03, 0x50
        /*001a*/ 	.short	0x0000


	//----- nvinfo : EIATTR_MAXREG_COUNT
	.align		4
        /*001c*/ 	.byte	0x03, 0x1b
        /*001e*/ 	.short	0x0080


	//----- nvinfo : EIATTR_NUM_BARRIERS
	.align		4
        /*0020*/ 	.byte	0x02, 0x4c
        /*0022*/ 	.byte	0x01
	.zero		1


	//----- nvinfo : EIATTR_MERCURY_ISA_VERSION
	.align		4
        /*0024*/ 	.byte	0x03, 0x5f
        /*0026*/ 	.short	0x0101


	//----- nvinfo : EIATTR_MBARRIER_INSTR_OFFSETS
	.align		4
        /*0028*/ 	.byte	0x04, 0x39
        /*002a*/ 	.short	(.L_426 - .L_425)


	//   ....[0]....
.L_425:
        /*002c*/ 	.word	0x000004a0
        /*0030*/ 	.word	0x000000ff
        /*0034*/ 	.word	0x00018000
        /*0038*/ 	.short	0x0100
        /*003a*/ 	.byte	0x06
	.zero		1


	//   ....[1]....
        /*003c*/ 	.word	0x000005b0
        /*0040*/ 	.word	0x00000002
        /*0044*/ 	.word	0x00018000
        /*0048*/ 	.short	0x010a
        /*004a*/ 	.byte	0x3f
	.zero		1


	//----- nvinfo : EIATTR_NUM_MBARRIERS
	.align		4
.L_426:
        /*004c*/ 	.byte	0x03, 0x38
        /*004e*/ 	.short	0x0001


	//----- nvinfo : EIATTR_EXIT_INSTR_OFFSETS
	.align		4
        /*0050*/ 	.byte	0x04, 0x1c
        /*0052*/ 	.short	(.L_428 - .L_427)


	//   ....[0]....
.L_427:
        /*0054*/ 	.word	0x000001b0


	//   ....[1]....
        /*0058*/ 	.word	0x00001970


	//   ....[2]....
        /*005c*/ 	.word	0x00001a40


	//----- nvinfo : EIATTR_MAX_THREADS
	.align		4
.L_428:
        /*0060*/ 	.byte	0x04, 0x05
        /*0062*/ 	.short	(.L_430 - .L_429)
.L_429:
        /*0064*/ 	.word	0x00000100
        /*0068*/ 	.word	0x00000001
        /*006c*/ 	.word	0x00000001


	//----- nvinfo : EIATTR_CRS_STACK_SIZE
	.align		4
.L_430:
        /*0070*/ 	.byte	0x04, 0x1e
        /*0072*/ 	.short	(.L_432 - .L_431)
.L_431:
        /*0074*/ 	.word	0x00000000


	//----- nvinfo : EIATTR_CBANK_PARAM_SIZE
	.align		4
.L_432:
        /*0078*/ 	.byte	0x03, 0x19
        /*007a*/ 	.short	0x0070


	//----- nvinfo : EIATTR_PARAM_CBANK
	.align		4
        /*007c*/ 	.byte	0x04, 0x0a
        /*007e*/ 	.short	(.L_434 - .L_433)
	.align		4
.L_433:
        /*0080*/ 	.word	index@(.nv.constant0._ZN7cutlass13device_kernelIN5flash32FlashAttnBwdPostprocessConvertdQIN4cute5tupleIJNS3_1CILi64EEENS5_ILi256EEEEEENS_6half_tEfNS_4arch4Sm90ELi256ENS3_8TiledMMAINS3_8MMA_AtomIJNS3_4SM904GMMA25MMA_64x64x16_F32F16F16_SSILNSF_5MajorE1ELSH_0ELNSF_7ScaleInE1ELSI_1EEEEEENS3_6LayoutINS4_IJNS5_ILi2EEENS5_ILi1EEESN_EEENS4_IJSN_NS5_ILi0EEESP_EEEEENS4_IJNS3_10UnderscoreESS_SS_EEEEELb1EEEEEvNT_6ParamsE)
        /*0084*/ 	.short	0x0210
        /*0086*/ 	.short	0x0070


	//----- nvinfo : EIATTR_SW_WAR
	.align		4
.L_434:
        /*0088*/ 	.byte	0x04, 0x36
        /*008a*/ 	.short	(.L_436 - .L_435)
.L_435:
        /*008c*/ 	.word	0x00000008
.L_436:


//--------------------- .nv.info._ZN7cutlass13device_kernelIN5flash11enable_sm90INS1_16FlashAttnBwdSm90INS1_25CollectiveMainloopBwdSm90ILi2ELi1ELi1EN4cute5tupleIJNS5_1CILi1EEES8_S8_EEENS6_IJNS7_ILi64EEENS7_ILi80EEENS7_ILi256EEEEEENS_6half_tEfNS_4arch4Sm90ELb1ELb0ELb1ELb1ELb0ELb0ELb1ELb1ELi2ELi1ELi1ELi1ELb0EEENS1_24CollectiveEpilogueBwdGQAISD_fSG_Li256ELb1ELb0EEENS1_25SingleTileBwdLPTSchedulerILb1ELi80ELb0EEEEEEEEEvNT_6ParamsE --------------------------
	.section	.nv.info._ZN7cutlass13device_kernelIN5flash11enable_sm90INS1_16FlashAttnBwdSm90INS1_25CollectiveMainloopBwdSm90ILi2ELi1ELi1EN4cute5tupleIJNS5_1CILi1EEES8_S8_EEENS6_IJNS7_ILi64EEENS7_ILi80EEENS7_ILi256EEEEEENS_6half_tEfNS_4arch4Sm90ELb1ELb0ELb1ELb1ELb0ELb0ELb1ELb1ELi2ELi1ELi1ELi1ELb0EEENS1_24CollectiveEpilogueBwdGQAISD_fSG_Li256ELb1ELb0EEENS1_25SingleTileBwdLPTSchedulerILb1ELi80ELb0EEEEEEEEEvNT_6ParamsE,"",@"SHT_CUDA_INFO"
	.sectionflags	@""
	.align	4


	//----- nvinfo : EIATTR_CUDA_API_VERSION
	.align		4
        /*0000*/ 	.byte	0x04, 0x37
        /*0002*/ 	.short	(.L_438 - .L_437)
.L_437:
        /*0004*/ 	.word	0x00000082


	//----- nvinfo : EIATTR_KPARAM_INFO
	.align		4
.L_438:
        /*0008*/ 	.byte	0x04, 0x17
        /*000a*/ 	.short	(.L_440 - .L_439)
.L_439:
        /*000c*/ 	.word	0x00000000
        /*0010*/ 	.short	0x0000
        /*0012*/ 	.short	0x0070
        /*0014*/ 	.byte	0x00, 0xf0, 0x01, 0x1c


	//----- nvinfo : EIATTR_SPARSE_MMA_MASK
	.align		4
.L_440:
        /*0018*/ 	.byte	0x03, 0x50
        /*001a*/ 	.short	0x0000


	//----- nvinfo : EIATTR_MAXREG_COUNT
	.align		4
        /*001c*/ 	.byte	0x03, 0x1b
        /*001e*/ 	.short	0x00a8


	//----- nvinfo : EIATTR_NUM_BARRIERS
	.align		4
        /*0020*/ 	.byte	0x02, 0x4c
        /*0022*/ 	.byte	0x0a
	.zero		1


	//----- nvinfo : EIATTR_ANNOTATIONS
	.align		4
        /*0024*/ 	.byte	0x04, 0x55
        /*0026*/ 	.short	(.L_442 - .L_441)


	//   ....[0]....
.L_441:
        /* <DEDUP_REMOVED lines=11> */


	//----- nvinfo : EIATTR_MERCURY_ISA_VERSION
	.align		4
.L_442:
        /*00c0*/ 	.byte	0x03, 0x5f
        /*00c2*/ 	.short	0x0101


	//----- nvinfo : EIATTR_INT_WARP_WIDE_INSTR_OFFSETS
	.align		4
        /*00c4*/ 	.byte	0x04, 0x31
        /*00c6*/ 	.short	(.L_444 - .L_443)


	//   ....[0]....
.L_443:
        /*00c8*/ 	.word	0x00000190


	//   ....[1]....
        /*00cc*/ 	.word	0x000001c0


	//----- nvinfo : EIATTR_COOP_GROUP_MASK_REGIDS
	.align		4
.L_444:
        /*00d0*/ 	.byte	0x04, 0x29
        /*00d2*/ 	.short	(.L_446 - .L_445)


	//   ....[0]....
.L_445:
        /*00d4*/ 	.word	0xffffffff


	//   ....[1]....
        /*00d8*/ 	.word	0xffffffff


	//   ....[2]....
        /*00dc*/ 	.word	0xffffffff


	//   ....[3]....
        /*00e0*/ 	.word	0xffffffff


	//   ....[4]....
        /*00e4*/ 	.word	0xffffffff


	//   ....[5]....
        /*00e8*/ 	.word	0xffffffff


	//----- nvinfo : EIATTR_COOP_GROUP_INSTR_OFFSETS
	.align		4
.L_446:
        /*00ec*/ 	.byte	0x04, 0x28
        /*00ee*/ 	.short	(.L_448 - .L_447)


	//   ....[0]....
.L_447:
        /*00f0*/ 	.word	0x00000060


	//   ....[1]....
        /*00f4*/ 	.word	0x000001a0


	//   ....[2]....
        /*00f8*/ 	.word	0x00000220


	//   ....[3]....
        /*00fc*/ 	.word	0x00000400


	//   ....[4]....
        /*0100*/ 	.word	0x000014c0


	//   ....[5]....
        /*0104*/ 	.word	0x00009ac0


	//----- nvinfo : EIATTR_REG_RECONFIG
	.align		4
.L_448:
        /*0108*/ 	.byte	0x01, 0x54
	.zero		2


	//----- nvinfo : EIATTR_MBARRIER_INSTR_OFFSETS
	.align		4
        /*010c*/ 	.byte	0x04, 0x39
        /*010e*/ 	.short	(.L_450 - .L_449)


	//   ....[0]....
.L_449:
        /*0110*/ 	.word	0x00000290
        /*0114*/ 	.word	0x000000ff
        /*0118*/ 	.word	0x00031800
        /*011c*/ 	.short	0x0100
        /*011e*/ 	.byte	0x06
	.zero		1


	//   ....[1]....
        /*0120*/ 	.word	0x000003b0
        /*0124*/ 	.word	0x000000ff
        /*0128*/ 	.word	0x00031810
        /*012c*/ 	.short	0x0100
        /*012e*/ 	.byte	0x08
	.zero		1


	//   ....[2]....
        /*0130*/ 	.word	0x000003c0
        /*0134*/ 	.word	0x000000ff
        /*0138*/ 	.word	0x00031820
        /*013c*/ 	.short	0x0100
        /*013e*/ 	.byte	0x08
	.zero		1


	//   ....[3]....
        /*0140*/ 	.word	0x000003d0
        /*0144*/ 	.word	0x000000ff
        /*0148*/ 	.word	0x00031818
        /*014c*/ 	.short	0x0100
        /*014e*/ 	.byte	0x08
	.zero		1


	//   ....[4]....
        /*0150*/ 	.word	0x000003e0
        /*0154*/ 	.word	0x000000ff
        /*0158*/ 	.word	0x00031828
        /*015c*/ 	.short	0x0100
        /*015e*/ 	.byte	0x08
	.zero		1


	//   ....[5]....
        /*0160*/ 	.word	0x00000510
        /*0164*/ 	.word	0x000000ff
        /*0168*/ 	.word	0x00031830
        /*016c*/ 	.short	0x0100
        /*016e*/ 	.byte	0x08
	.zero		1


	//   ....[6]....
        /*0170*/ 	.word	0x00000520
        /*0174*/ 	.word	0x000000ff
        /*0178*/ 	.word	0x00031838
        /*017c*/ 	.short	0x0100
        /*017e*/ 	.byte	0x08
	.zero		1


	//   ....[7]....
        /*0180*/ 	.word	0x000014e0
        /*0184*/ 	.word	0x00000011
        /*0188*/ 	.word	0x00031800
        /*018c*/ 	.short	0x010a
        /*018e*/ 	.byte	0x3f
	.zero		1


	//   ....[8]....
        /*0190*/ 	.word	0x000015a0
        /*0194*/ 	.word	0x00000011
        /*0198*/ 	.word	0x00031800
        /*019c*/ 	.short	0x010a
        /*019e*/ 	.byte	0x3f
	.zero		1


	//   ....[9]....
        /*01a0*/ 	.word	0x00001e40
        /*01a4*/ 	.word	0x00000010
        /*01a8*/ 	.word	0x00031810
        /*01ac*/ 	.short	0x010a
        /*01ae*/ 	.byte	0x3f
	.zero		1


	//   ....[10]....
        /*01b0*/ 	.word	0x00001f00
        /*01b4*/ 	.word	0x00000010
        /*01b8*/ 	.word	0x00031810
        /*01bc*/ 	.short	0x010a
        /*01be*/ 	.byte	0x3f
	.zero		1


	//   ....[11]....
        /*01c0*/ 	.word	0x00003aa0
        /*01c4*/ 	.word	0x00000011
        /*01c8*/ 	.word	0x00031830
        /*01cc*/ 	.short	0x010a
        /*01ce*/ 	.byte	0x3f
	.zero		1


	//   ....[12]....
        /*01d0*/ 	.word	0x00003b60
        /*01d4*/ 	.word	0x00000011
        /*01d8*/ 	.word	0x00031830
        /*01dc*/ 	.short	0x010a
        /*01de*/ 	.byte	0x3f
	.zero		1


	//   ....[13]....
        /*01e0*/ 	.word	0x000084c0
        /*01e4*/ 	.word	0x00000018
        /*01e8*/ 	.word	0x00000000
        /*01ec*/ 	.short	0x0101
        /*01ee*/ 	.byte	0x3f
	.zero		1


	//   ....[14]....
        /*01f0*/ 	.word	0x00008bb0
        /*01f4*/ 	.word	0x00000010
        /*01f8*/ 	.word	0x00000000
        /*01fc*/ 	.short	0x0101
        /*01fe*/ 	.byte	0x3f
	.zero		1


	//   ....[15]....
        /*0200*/ 	.word	0x0000a720
        /*0204*/ 	.word	0x00000006
        /*0208*/ 	.word	0x00031820
        /*020c*/ 	.short	0x010a
        /*020e*/ 	.byte	0x3f
	.zero		1


	//   ....[16]....
        /*0210*/ 	.word	0x0000b190
        /*0214*/ 	.word	0x00000006
        /*0218*/ 	.word	0x00031838
        /*021c*/ 	.short	0x010a
        /*021e*/ 	.byte	0x3f
	.zero		1


	//   ....[17]....
        /*0220*/ 	.word	0x0000b4e0
        /*0224*/ 	.word	0x00000014
        /*0228*/ 	.word	0x00031820
        /*022c*/ 	.short	0x010a
        /*022e*/ 	.byte	0x3f
	.zero		1


	//   ....[18]....
        /*0230*/ 	.word	0x0000b920
        /*0234*/ 	.word	0x00000006
        /*0238*/ 	.word	0x00031838
        /*023c*/ 	.short	0x010a
        /*023e*/ 	.byte	0x3f
	.zero		1


	//   ....[19]....
        /*0240*/ 	.word	0x0000be90
        /*0244*/ 	.word	0x00000005
        /*0248*/ 	.word	0x00000000
        /*024c*/ 	.short	0x010a
        /*024e*/ 	.byte	0x3f
	.zero		1


	//   ....[20]....
        /*0250*/ 	.word	0x0000bf20
        /*0254*/ 	.word	0x00000003
        /*0258*/ 	.word	0x00000000
        /*025c*/ 	.short	0x010a
        /*025e*/ 	.byte	0x3f
	.zero		1


	//   ....[21]....
        /*0260*/ 	.word	0x0000bf70
        /*0264*/ 	.word	0x00000002
        /*0268*/ 	.word	0x00031838
        /*026c*/ 	.short	0x010a
        /*026e*/ 	.byte	0x3f
	.zero		1


	//   ....[22]....
        /*0270*/ 	.word	0x0000bfd0
        /*0274*/ 	.word	0x00000011
        /*0278*/ 	.word	0x00031800
        /*027c*/ 	.short	0x010a
        /*027e*/ 	.byte	0x3f
	.zero		1


	//   ....[23]....
        /*0280*/ 	.word	0x0000c020
        /*0284*/ 	.word	0x00000010
        /*0288*/ 	.word	0x00031810
        /*028c*/ 	.short	0x010a
        /*028e*/ 	.byte	0x3f
	.zero		1


	//   ....[24]....
        /*0290*/ 	.word	0x0000c070
        /*0294*/ 	.word	0x00000011
        /*0298*/ 	.word	0x00031830
        /*029c*/ 	.short	0x010a
        /*029e*/ 	.byte	0x3f
	.zero		1


	//   ....[25]....
        /*02a0*/ 	.word	0x0000c0c0
        /*02a4*/ 	.word	0x00000006
        /*02a8*/ 	.word	0x00031820
        /*02ac*/ 	.short	0x010a
        /*02ae*/ 	.byte	0x3f
	.zero		1


	//   ....[26]....
        /*02b0*/ 	.word	0x0000c110
        /*02b4*/ 	.word	0x00000006
        /*02b8*/ 	.word	0x00031838
        /*02bc*/ 	.short	0x010a
        /*02be*/ 	.byte	0x3f
	.zero		1


	//   ....[27]....
        /*02c0*/ 	.word	0x0000c170
        /*02c4*/ 	.word	0x00000014
        /*02c8*/ 	.word	0x00031820
        /*02cc*/ 	.short	0x010a
        /*02ce*/ 	.byte	0x3f
	.zero		1


	//   ....[28]....
        /*02d0*/ 	.word	0x0000c1c0
        /*02d4*/ 	.word	0x00000006
        /*02d8*/ 	.word	0x00031838
        /*02dc*/ 	.short	0x010a
        /*02de*/ 	.byte	0x3f
	.zero		1


	//   ....[29]....
        /*02e0*/ 	.word	0x0000c210
        /*02e4*/ 	.word	0x00000005
        /*02e8*/ 	.word	0x00000000
        /*02ec*/ 	.short	0x010a
        /*02ee*/ 	.byte	0x3f
	.zero		1


	//   ....[30]....
        /*02f0*/ 	.word	0x0000c260
        /*02f4*/ 	.word	0x00000003
        /*02f8*/ 	.word	0x00000000
        /*02fc*/ 	.short	0x010a
        /*02fe*/ 	.byte	0x3f
	.zero		1


	//----- nvinfo : EIATTR_NUM_MBARRIERS
	.align		4
.L_450:
        /*0300*/ 	.byte	0x03, 0x38
        /*0302*/ 	.short	0x0007


	//----- nvinfo : EIATTR_EXIT_INSTR_OFFSETS
	.align		4
        /*0304*/ 	.byte	0x04, 0x1c
        /*0306*/ 	.short	(.L_452 - .L_451)


	//   ....[0]....
.L_451:
        /*0308*/ 	.word	0x0000bfc0


	//----- nvinfo : EIATTR_MAX_THREADS
	.align		4
.L_452:
        /*030c*/ 	.byte	0x04, 0x05
        /*030e*/ 	.short	(.L_454 - .L_453)
.L_453:
        /*0310*/ 	.word	0x00000180
        /*0314*/ 	.word	0x00000001
        /*0318*/ 	.word	0x00000001


	//----- nvinfo : EIATTR_CRS_STACK_SIZE
	.align		4
.L_454:
        /*031c*/ 	.byte	0x04, 0x1e
        /*031e*/ 	.short	(.L_456 - .L_455)
.L_455:
        /*0320*/ 	.word	0x00000000


	//----- nvinfo : EIATTR_CBANK_PARAM_SIZE
	.align		4
.L_456:
        /*0324*/ 	.byte	0x03, 0x19
        /*0326*/ 	.short	0x0770


	//----- nvinfo : EIATTR_PARAM_CBANK
	.align		4
        /*0328*/ 	.byte	0x04, 0x0a
        /*032a*/ 	.short	(.L_458 - .L_457)
	.align		4
.L_457:
        /*032c*/ 	.word	index@(.nv.constant0._ZN7cutlass13device_kernelIN5flash11enable_sm90INS1_16FlashAttnBwdSm90INS1_25CollectiveMainloopBwdSm90ILi2ELi1ELi1EN4cute5tupleIJNS5_1CILi1EEES8_S8_EEENS6_IJNS7_ILi64EEENS7_ILi80EEENS7_ILi256EEEEEENS_6half_tEfNS_4arch4Sm90ELb1ELb0ELb1ELb1ELb0ELb0ELb1ELb1ELi2ELi1ELi1ELi1ELb0EEENS1_24CollectiveEpilogueBwdGQAISD_fSG_Li256ELb1ELb0EEENS1_25SingleTileBwdLPTSchedulerILb1ELi80ELb0EEEEEEEEEvNT_6ParamsE)
        /*0330*/ 	.short	0x0210
        /*0332*/ 	.short	0x0770


	//----- nvinfo : EIATTR_SW_WAR
	.align		4
.L_458:
        /*0334*/ 	.byte	0x04, 0x36
        /*0336*/ 	.short	(.L_460 - .L_459)
.L_459:
        /*0338*/ 	.word	0x00000008
.L_460:


//--------------------- .nv.info._ZN7cutlass13device_kernelIN5flash22FlashAttnBwdPreprocessIN4cute5tupleIJNS3_1CILi64EEENS5_ILi256EEEEEENS_6half_tEfNS_4arch4Sm90ELb1ELb1EEEEEvNT_6ParamsE --------------------------
	.section	.nv.info._ZN7cutlass13device_kernelIN5flash22FlashAttnBwdPreprocessIN4cute5tupleIJNS3_1CILi64EEENS5_ILi256EEEEEENS_6half_tEfNS_4arch4Sm90ELb1ELb1EEEEEvNT_6ParamsE,"",@"SHT_CUDA_INFO"
	.sectionflags	@""
	.align	4


	//----- nvinfo : EIATTR_CUDA_API_VERSION
	.align		4
        /*0000*/ 	.byte	0x04, 0x37
        /*0002*/ 	.short	(.L_462 - .L_461)
.L_461:
        /*0004*/ 	.word	0x00000082


	//----- nvinfo : EIATTR_KPARAM_INFO
	.align		4
.L_462:
        /*0008*/ 	.byte	0x04, 0x17
        /*000a*/ 	.short	(.L_464 - .L_463)
.L_463:
        /*000c*/ 	.word	0x00000000
        /*0010*/ 	.short	0x0000
        /*0012*/ 	.short	0x0000
        /*0014*/ 	.byte	0x00, 0xf0, 0xc1, 0x03


	//----- nvinfo : EIATTR_SPARSE_MMA_MASK
	.align		4
.L_464:
        /*0018*/ 	.byte	0x03, 0x50
        /*001a*/ 	.short	0x0000


	//----- nvinfo : EIATTR_MAXREG_COUNT
	.align		4
        /*001c*/ 	.byte	0x03, 0x1b
        /*001e*/ 	.short	0x0080


	//----- nvinfo : EIATTR_MERCURY_ISA_VERSION
	.align		4
        /*0020*/ 	.byte	0x03, 0x5f
        /*0022*/ 	.short	0x0101


	//----- nvinfo : EIATTR_COOP_GROUP_MASK_REGIDS
	.align		4
        /*0024*/ 	.byte	0x04, 0x29
        /*0026*/ 	.short	(.L_466 - .L_465)


	//   ....[0]....
.L_465:
        /*0028*/ 	.word	0xffffffff


	//   ....[1]....
        /*002c*/ 	.word	0xffffffff


	//   ....[2]....
        /*0030*/ 	.word	0xffffffff


	//   ....[3]....
        /*0034*/ 	.word	0xffffffff


	//   ....[4]....
        /*0038*/ 	.word	0xffffffff


	//   ....[5]....
        /*003c*/ 	.word	0xffffffff


	//   ....[6]....
        /*0040*/ 	.word	0xffffffff


	//   ....[7]....
        /*0044*/ 	.word	0xffffffff


	//   ....[8]....
        /*0048*/ 	.word	0xffffffff


	//   ....[9]....
        /*004c*/ 	.word	0xffffffff


	//   ....[10]....
        /*0050*/ 	.word	0xffffffff


	//   ....[11]....
        /*0054*/ 	.word	0xffffffff


	//   ....[12]....
        /*0058*/ 	.word	0xffffffff


	//   ....[13]....
        /*005c*/ 	.word	0xffffffff


	//   ....[14]....
        /*0060*/ 	.word	0xffffffff


	//   ....[15]....
        /*0064*/ 	.word	0xffffffff


	//----- nvinfo : EIATTR_COOP_GROUP_INSTR_OFFSETS
	.align		4
.L_466:
        /*0068*/ 	.byte	0x04, 0x28
        /*006a*/ 	.short	(.L_468 - .L_467)


	//   ....[0]....
.L_467:
        /*006c*/ 	.word	0x000028c0


	//   ....[1]....
        /*0070*/ 	.word	0x000028d0


	//   ....[2]....
        /*0074*/ 	.word	0x000028e0


	//   ....[3]....
        /*0078*/ 	.word	0x000028f0


	//   ....[4]....
        /*007c*/ 	.word	0x00002920


	//   ....[5]....
        /*0080*/ 	.word	0x00002940


	//   ....[6]....
        /*0084*/ 	.word	0x00002960


	//   ....[7]....
        /*0088*/ 	.word	0x00002970


	//   ....[8]....
        /*008c*/ 	.word	0x000029b0


	//   ....[9]....
        /*0090*/ 	.word	0x000029d0


	//   ....[10]....
        /*0094*/ 	.word	0x000029e0


	//   ....[11]....
        /*0098*/ 	.word	0x000029f0


	//   ....[12]....
        /*009c*/ 	.word	0x00002a50


	//   ....[13]....
        /*00a0*/ 	.word	0x00002a80


	//   ....[14]....
        /*00a4*/ 	.word	0x00002aa0


	//   ....[15]....
        /*00a8*/ 	.word	0x00002ac0


	//----- nvinfo : EIATTR_EXIT_INSTR_OFFSETS
	.align		4
.L_468:
        /*00ac*/ 	.byte	0x04, 0x1c
        /*00ae*/ 	.short	(.L_470 - .L_469)


	//   ....[0]....
.L_469:
        /*00b0*/ 	.word	0x00000320


	//   ....[1]....
        /*00b4*/ 	.word	0x00003270


	//   ....[2]....
        /*00b8*/ 	.word	0x00003310


	//----- nvinfo : EIATTR_MAX_THREADS
	.align		4
.L_470:
        /*00bc*/ 	.byte	0x04, 0x05
        /*00be*/ 	.short	(.L_472 - .L_471)
.L_471:
        /*00c0*/ 	.word	0x00000100
        /*00c4*/ 	.word	0x00000001
        /*00c8*/ 	.word	0x00000001


	//----- nvinfo : EIATTR_CRS_STACK_SIZE
	.align		4
.L_472:
        /*00cc*/ 	.byte	0x04, 0x1e
        /*00ce*/ 	.short	(.L_474 - .L_473)
.L_473:
        /*00d0*/ 	.word	0x00000000


	//----- nvinfo : EIATTR_CBANK_PARAM_SIZE
	.align		4
.L_474:
        /*00d4*/ 	.byte	0x03, 0x19
        /*00d6*/ 	.short	0x00f0


	//----- nvinfo : EIATTR_PARAM_CBANK
	.align		4
        /*00d8*/ 	.byte	0x04, 0x0a
        /*00da*/ 	.short	(.L_476 - .L_475)
	.align		4
.L_475:
        /*00dc*/ 	.word	index@(.nv.constant0._ZN7cutlass13device_kernelIN5flash22FlashAttnBwdPreprocessIN4cute5tupleIJNS3_1CILi64EEENS5_ILi256EEEEEENS_6half_tEfNS_4arch4Sm90ELb1ELb1EEEEEvNT_6ParamsE)
        /*00e0*/ 	.short	0x0210
        /*00e2*/ 	.short	0x00f0


	//----- nvinfo : EIATTR_SW_WAR
	.align		4
.L_476:
        /*00e4*/ 	.byte	0x04, 0x36
        /*00e6*/ 	.short	(.L_478 - .L_477)
.L_477:
        /*00e8*/ 	.word	0x00000008
.L_478:


//--------------------- .nv.callgraph             --------------------------
	.section	.nv.callgraph,"",@"SHT_CUDA_CALLGRAPH"
	.align	4
	.sectionentsize	8
	.align		4
        /*0000*/ 	.word	0x00000000
	.align		4
        /*0004*/ 	.word	0xffffffff
	.align		4
        /*0008*/ 	.word	index@(_ZN7cutlass13device_kernelIN5flash11enable_sm90INS1_16FlashAttnBwdSm90INS1_25CollectiveMainloopBwdSm90ILi2ELi1ELi1EN4cute5tupleIJNS5_1CILi1EEES8_S8_EEENS6_IJNS7_ILi64EEENS7_ILi80EEENS7_ILi256EEEEEENS_6half_tEfNS_4arch4Sm90ELb0ELb0ELb1ELb0ELb0ELb0ELb1ELb1ELi2ELi1ELi1ELi1ELb0EEENS1_21CollectiveEpilogueBwdISD_SE_SG_Li256ELb0ELb1ELi2EEENS1_19SingleTileSchedulerILb0ELb0ELb0ELi80EEEEEEEEEvNT_6ParamsE)
	.align		4
        /*000c*/ 	.word	index@(__assertfail)
	.align		4
        /*0010*/ 	.word	index@(_ZN7cutlass13device_kernelIN5flash11enable_sm90INS1_16FlashAttnBwdSm90INS1_25CollectiveMainloopBwdSm90ILi2ELi1ELi1EN4cute5tupleIJNS5_1CILi1EEES8_S8_EEENS6_IJNS7_ILi64EEENS7_ILi80EEENS7_ILi256EEEEEENS_6half_tEfNS_4arch4Sm90ELb0ELb1ELb1ELb0ELb0ELb0ELb1ELb1ELi2ELi1ELi1ELi1ELb0EEENS1_21CollectiveEpilogueBwdISD_SE_SG_Li256ELb0ELb1ELi2EEENS1_19SingleTileSchedulerILb0ELb0ELb0ELi80EEEEEEEEEvNT_6ParamsE)
	.align		4
        /*0014*/ 	.word	index@(__assertfail)
	.align		4
        /*0018*/ 	.word	index@(_ZN7cutlass13device_kernelIN5flash11enable_sm90INS1_16FlashAttnBwdSm90INS1_25CollectiveMainloopBwdSm90ILi2ELi1ELi1EN4cute5tupleIJNS5_1CILi1EEES8_S8_EEENS6_IJNS7_ILi64EEENS7_ILi80EEENS7_ILi256EEEEEENS_6half_tEfNS_4arch4Sm90ELb1ELb0ELb1ELb0ELb0ELb0ELb1ELb1ELi2ELi1ELi1ELi1ELb0EEENS1_21CollectiveEpilogueBwdISD_SE_SG_Li256ELb0ELb1ELi2EEENS1_25SingleTileBwdLPTSchedulerILb0ELi80ELb0EEEEEEEEEvNT_6ParamsE)
	.align		4
        /*001c*/ 	.word	index@(__assertfail)
	.align		4
        /*0020*/ 	.word	0x00000000
	.align		4
        /*0024*/ 	.word	0xfffffffe
	.align		4
        /*0028*/ 	.word	0x00000000
	.align		4
        /*002c*/ 	.word	0xfffffffd
	.align		4
        /*0030*/ 	.word	0x00000000
	.align		4
        /*0034*/ 	.word	0xfffffffc


//--------------------- .nv.constant4             --------------------------
	.section	.nv.constant4,"a",@progbits
	.align	8
	.align		8
.nv.constant4:
        /*0000*/ 	.dword	__assertfail
	.align		8
        /*0008*/ 	.dword	__unnamed_1
	.align		8
        /*0010*/ 	.dword	__unnamed_2
	.align		8
        /*0018*/ 	.dword	_ZN74_INTERNAL_7ab731fe_38_flash_bwd_hdim256_fp16_softcap_sm90_cu_49158569_28914cuda3std3__45__cpo5beginE
	.align		8
        /*0020*/ 	.dword	_ZN74_INTERNAL_7ab731fe_38_flash_bwd_hdim256_fp16_softcap_sm90_cu_49158569_28914cuda3std3__45__cpo3endE
	.align		8
        /*0028*/ 	.dword	_ZN74_INTERNAL_7ab731fe_38_flash_bwd_hdim256_fp16_softcap_sm90_cu_49158569_28914cuda3std3__45__cpo6cbeginE
	.align		8
        /*0030*/ 	.dword	_ZN74_INTERNAL_7ab731fe_38_flash_bwd_hdim256_fp16_softcap_sm90_cu_49158569_28914cuda3std3__45__cpo4cendE
	.align		8
        /*0038*/ 	.dword	_ZN74_INTERNAL_7ab731fe_38_flash_bwd_hdim256_fp16_softcap_sm90_cu_49158569_28914cuda3std3__476_GLOBAL__N__7ab731fe_38_flash_bwd_hdim256_fp16_softcap_sm90_cu_49158569_28916ignoreE
	.align		8
        /*0040*/ 	.dword	_ZN74_INTERNAL_7ab731fe_38_flash_bwd_hdim256_fp16_softcap_sm90_cu_49158569_28914cuda3std3__419piecewise_constructE
	.align		8
        /*0048*/ 	.dword	_ZN74_INTERNAL_7ab731fe_38_flash_bwd_hdim256_fp16_softcap_sm90_cu_49158569_28914cuda3std3__48in_placeE
	.align		8
        /*0050*/ 	.dword	_ZN74_INTERNAL_7ab731fe_38_flash_bwd_hdim256_fp16_softcap_sm90_cu_49158569_28914cuda3std6ranges3__45__cpo4swapE
	.align		8
        /*0058*/ 	.dword	_ZN74_INTERNAL_7ab731fe_38_flash_bwd_hdim256_fp16_softcap_sm90_cu_49158569_28914cuda3std6ranges3__45__cpo9iter_moveE
	.align		8
        /*0060*/ 	.dword	_ZN74_INTERNAL_7ab731fe_38_flash_bwd_hdim256_fp16_softcap_sm90_cu_49158569_28914cute7productE
	.align		8
        /*0068*/ 	.dword	_ZN74_INTERNAL_7ab731fe_38_flash_bwd_hdim256_fp16_softcap_sm90_cu_49158569_28914cute1_E
	.align		8
        /*0070*/ 	.dword	$str$23
	.align		8
        /*0078*/ 	.dword	$str$24


//--------------------- .text._ZN7cutlass13device_kernelIN5flash11enable_sm90INS1_16FlashAttnBwdSm90INS1_25CollectiveMainloopBwdSm90ILi2ELi1ELi1EN4cute5tupleIJNS5_1CILi1EEES8_S8_EEENS6_IJNS7_ILi64EEENS7_ILi80EEENS7_ILi256EEEEEENS_6half_tEfNS_4arch4Sm90ELb0ELb0ELb1ELb0ELb0ELb0ELb1ELb1ELi2ELi1ELi1ELi1ELb0EEENS1_21CollectiveEpilogueBwdISD_SE_SG_Li256ELb0ELb1ELi2EEENS1_19SingleTileSchedulerILb0ELb0ELb0ELi80EEEEEEEEEvNT_6ParamsE --------------------------
	.section	.text._ZN7cutlass13device_kernelIN5flash11enable_sm90INS1_16FlashAttnBwdSm90INS1_25CollectiveMainloopBwdSm90ILi2ELi1ELi1EN4cute5tupleIJNS5_1CILi1EEES8_S8_EEENS6_IJNS7_ILi64EEENS7_ILi80EEENS7_ILi256EEEEEENS_6half_tEfNS_4arch4Sm90ELb0ELb0ELb1ELb0ELb0ELb0ELb1ELb1ELi2ELi1ELi1ELi1ELb0EEENS1_21CollectiveEpilogueBwdISD_SE_SG_Li256ELb0ELb1ELi2EEENS1_19SingleTileSchedulerILb0ELb0ELb0ELi80EEEEEEEEEvNT_6ParamsE,"ax",@progbits
	.align	128
.text._ZN7cutlass13device_kernelIN5flash11enable_sm90INS1_16FlashAttnBwdSm90INS1_25CollectiveMainloopBwdSm90ILi2ELi1ELi1EN4cute5tupleIJNS5_1CILi1EEES8_S8_EEENS6_IJNS7_ILi64EEENS7_ILi80EEENS7_ILi256EEEEEENS_6half_tEfNS_4arch4Sm90ELb0ELb0ELb1ELb0ELb0ELb0ELb1ELb1ELi2ELi1ELi1ELi1ELb0EEENS1_21CollectiveEpilogueBwdISD_SE_SG_Li256ELb0ELb1ELi2EEENS1_19SingleTileSchedulerILb0ELb0ELb0ELi80EEEEEEEEEvNT_6ParamsE:
        .type           _ZN7cutlass13device_kernelIN5flash11enable_sm90INS1_16FlashAttnBwdSm90INS1_25CollectiveMainloopBwdSm90ILi2ELi1ELi1EN4cute5tupleIJNS5_1CILi1EEES8_S8_EEENS6_IJNS7_ILi64EEENS7_ILi80EEENS7_ILi256EEEEEENS_6half_tEfNS_4arch4Sm90ELb0ELb0ELb1ELb0ELb0ELb0ELb1ELb1ELi2ELi1ELi1ELi1ELb0EEENS1_21CollectiveEpilogueBwdISD_SE_SG_Li256ELb0ELb1ELi2EEENS1_19SingleTileSchedulerILb0ELb0ELb0ELi80EEEEEEEEEvNT_6ParamsE,@function
        .size           _ZN7cutlass13device_kernelIN5flash11enable_sm90INS1_16FlashAttnBwdSm90INS1_25CollectiveMainloopBwdSm90ILi2ELi1ELi1EN4cute5tupleIJNS5_1CILi1EEES8_S8_EEENS6_IJNS7_ILi64EEENS7_ILi80EEENS7_ILi256EEEEEENS_6half_tEfNS_4arch4Sm90ELb0ELb0ELb1ELb0ELb0ELb0ELb1ELb1ELi2ELi1ELi1ELi1ELb0EEENS1_21CollectiveEpilogueBwdISD_SE_SG_Li256ELb0ELb1ELi2EEENS1_19SingleTileSchedulerILb0ELb0ELb0ELi80EEEEEEEEEvNT_6ParamsE,(.L_x_1145 - _ZN7cutlass13device_kernelIN5flash11enable_sm90INS1_16FlashAttnBwdSm90INS1_25CollectiveMainloopBwdSm90ILi2ELi1ELi1EN4cute5tupleIJNS5_1CILi1EEES8_S8_EEENS6_IJNS7_ILi64EEENS7_ILi80EEENS7_ILi256EEEEEENS_6half_tEfNS_4arch4Sm90ELb0ELb0ELb1ELb0ELb0ELb0ELb1ELb1ELi2ELi1ELi1ELi1ELb0EEENS1_21CollectiveEpilogueBwdISD_SE_SG_Li256ELb0ELb1ELi2EEENS1_19SingleTileSchedulerILb0ELb0ELb0ELi80EEEEEEEEEvNT_6ParamsE)
        .other          _ZN7cutlass13device_kernelIN5flash11enable_sm90INS1_16FlashAttnBwdSm90INS1_25CollectiveMainloopBwdSm90ILi2ELi1ELi1EN4cute5tupleIJNS5_1CILi1EEES8_S8_EEENS6_IJNS7_ILi64EEENS7_ILi80EEENS7_ILi256EEEEEENS_6half_tEfNS_4arch4Sm90ELb0ELb0ELb1ELb0ELb0ELb0ELb1ELb1ELi2ELi1ELi1ELi1ELb0EEENS1_21CollectiveEpilogueBwdISD_SE_SG_Li256ELb0ELb1ELi2EEENS1_19SingleTileSchedulerILb0ELb0ELb0ELi80EEEEEEEEEvNT_6ParamsE,@"STO_CUDA_ENTRY STV_DEFAULT"
_ZN7cutlass13device_kernelIN5flash11enable_sm90INS1_16FlashAttnBwdSm90INS1_25CollectiveMainloopBwdSm90ILi2ELi1ELi1EN4cute5tupleIJNS5_1CILi1EEES8_S8_EEENS6_IJNS7_ILi64EEENS7_ILi80EEENS7_ILi256EEEEEENS_6half_tEfNS_4arch4Sm90ELb0ELb0ELb1ELb0ELb0ELb0ELb1ELb1ELi2ELi1ELi1ELi1ELb0EEENS1_21CollectiveEpilogueBwdISD_SE_SG_Li256ELb0ELb1ELi2EEENS1_19SingleTileSchedulerILb0ELb0ELb0ELi80EEEEEEEEEvNT_6ParamsE:
[----:B------:R-:W1:Y:S02]  /*0000*/  LDC R1, c[0x0][0x28] ;  /* 0x00000a00ff017b82 */ /* 0x000e640000000800 */
[----:B-1----:R-:W-:Y:S01]  /*0010*/  VIADD R1, R1, 0xfffffff0 ;  /* 0xfffffff001017836 */ /* 0x002fe20000000000 */
[----:B------:R-:W1:Y:S01]  /*0020*/  S2R R4, SR_TID.X ;  /* 0x0000000000047919 */ /* 0x000e620000002100 */
[----:B------:R-:W-:Y:S01]  /*0030*/  ELECT P0, URZ, PT ;  /* 0x00000000003f782f */ /* 0x000fe20003800000 */
[----:B------:R-:W-:Y:S01]  /*0040*/  BSSY B0, `(.L_x_0) ;  /* 0x0000019000007945 */ /* 0x000fe20003800000 */
[----:B-1----:R-:W-:-:S05]  /*0050*/  SHF.R.U32.HI R2, RZ, 0x5, R4 ;  /* 0x00000005ff027819 */ /* 0x002fca0000011604 */
[----:B------:R-:W1:Y:S02]  /*0060*/  SHFL.IDX PT, R0, R2, RZ, 0x1f ;  /* 0x00001fff02007589 */ /* 0x000e6400000e0000 */
[----:B-1----:R-:W-:-:S13]  /*0070*/  ISETP.EQ.AND P0, PT, R0, RZ, P0 ;  /* 0x000000ff0000720c */ /* 0x002fda0000702270 */
[----:B------:R-:W-:Y:S05]  /*0080*/  @!P0 BRA `(.L_x_1) ;  /* 0x0000000000508947 */ /* 0x000fea0003800000 */
[----:B------:R-:W-:Y:S02]  /*0090*/  ULDC.64 UR4, c[0x0][0x198] ;  /* 0x0000660000047ab9 */ /* 0x000fe40000000a00 */
[----:B------:R-:W-:Y:S02]  /*00a0*/  UIADD3 UR6, UP0, UR4, 0xf0, URZ ;  /* 0x000000f004067890 */ /* 0x000fe4000ff1e03f */
[----:B------:R-:W-:Y:S02]  /*00b0*/  UIADD3 UR8, UP1, UR4, 0x1f0, URZ ;  /* 0x000001f004087890 */ /* 0x000fe4000ff3e03f */
[----:B------:R-:W-:Y:S02]  /*00c0*/  UIADD3 UR10, UP2, UR4, 0x2f0, URZ ;  /* 0x000002f0040a7890 */ /* 0x000fe4000ff5e03f */
[----:B------:R-:W-:Y:S02]  /*00d0*/  UIADD3 UR12, UP3, UR4, 0x3f0, URZ ;  /* 0x000003f0040c7890 */ /* 0x000fe4000ff7e03f */
[----:B------:R-:W-:-:S02]  /*00e0*/  UIADD3 UR14, UP4, UR4, 0x670, URZ ;  /* 0x00000670040e7890 */ /* 0x000fc4000ff9e03f */
[----:B------:R-:W-:Y:S02]  /*00f0*/  UIADD3.X UR7, URZ, UR5, URZ, UP0, !UPT ;  /* 0x000000053f077290 */ /* 0x000fe400087fe43f */
[----:B------:R-:W-:Y:S02]  /*0100*/  UIADD3 UR4, UP5, UR4, 0x770, URZ ;  /* 0x0000077004047890 */ /* 0x000fe4000ffbe03f */
[----:B------:R-:W-:Y:S02]  /*0110*/  UIADD3.X UR9, URZ, UR5, URZ, UP1, !UPT ;  /* 0x000000053f097290 */ /* 0x000fe40008ffe43f */
[----:B------:R-:W-:Y:S02]  /*0120*/  UIADD3.X UR11, URZ, UR5, URZ, UP2, !UPT ;  /* 0x000000053f0b7290 */ /* 0x000fe400097fe43f */
[----:B------:R-:W-:Y:S01]  /*0130*/  UIADD3.X UR13, URZ, UR5, URZ, UP3, !UPT ;  /* 0x000000053f0d7290 */ /* 0x000fe20009ffe43f */
[----:B------:R1:W-:Y:S01]  /*0140*/  UTMACCTL.PF [UR6] ;  /* 0x00000000060079b9 */ /* 0x0003e20008040000 */
[----:B------:R-:W-:-:S03]  /*0150*/  UIADD3.X UR15, URZ, UR5, URZ, UP4, !UPT ;  /* 0x000000053f0f7290 */ /* 0x000fc6000a7fe43f */
[----:B------:R1:W-:Y:S01]  /*0160*/  UTMACCTL.PF [UR8] ;  /* 0x00000000080079b9 */ /* 0x0003e20008040000 */
[----:B------:R-:W-:Y:S01]  /*0170*/  UIADD3.X UR5, URZ, UR5, URZ, UP5, !UPT ;  /* 0x000000053f057290 */ /* 0x000fe2000affe43f */
[----:B------:R1:W-:Y:S02]  /*0180*/  UTMACCTL.PF [UR10] ;  /* 0x000000000a0079b9 */ /* 0x0003e40008040000 */
[----:B------:R1:W-:Y:S02]  /*0190*/  UTMACCTL.PF [UR12] ;  /* 0x000000000c0079b9 */ /* 0x0003e40008040000 */
[----:B------:R1:W-:Y:S04]  /*01a0*/  UTMACCTL.PF [UR14] ;  /* 0x000000000e0079b9 */ /* 0x0003e80008040000 */
[----:B------:R1:W-:Y:S02]  /*01b0*/  UTMACCTL.PF [UR4] ;  /* 0x00000000040079b9 */ /* 0x0003e40008040000 */
[----:B-1----:R-:W-:Y:S01]  /*01c0*/  NOP ;  /* 0x0000000000007918 */ /* 0x002fe20000000000 */
.L_x_1:
[----:B------:R-:W-:Y:S05]  /*01d0*/  BSYNC B0 ;  /* 0x0000000000007941 */ /* 0x000fea0003800000 */
.L_x_0:
[----:B------:R-:W-:Y:S01]  /*01e0*/  VOTEU.ANY UP0, P0 ;  /* 0x00000000003f7886 */ /* 0x000fe20000000100 */
[----:B------:R-:W1:Y:S01]  /*01f0*/  SHFL.IDX PT, R0, R2, RZ, 0x1f ;  /* 0x00001fff02007589 */ /* 0x000e6200000e0000 */
[----:B------:R-:W-:-:S03]  /*0200*/  UMOV UR4, 0x1 ;  /* 0x0000000100047882 */ /* 0x000fc60000000000 */
[----:B------:R-:W2:Y:S01]  /*0210*/  @UP0 S2UR UR7, SR_CgaCtaId ;  /* 0x00000000000709c3 */ /* 0x000ea20000008800 */
[----:B------:R-:W-:Y:S01]  /*0220*/  @UP0 UMOV UR6, 0x400 ;  /* 0x0000040000060882 */ /* 0x000fe20000000000 */
[----:B------:R-:W-:-:S04]  /*0230*/  @UP0 UIADD3 UR4, -UR4, 0x100000, URZ ;  /* 0x0010000004040890 */ /* 0x000fc8000fffe13f */
[----:B------:R-:W-:Y:S02]  /*0240*/  @UP0 USHF.L.U32 UR5, UR4, 0xb, URZ ;  /* 0x0000000b04050899 */ /* 0x000fe4000800063f */
[----:B------:R-:W-:Y:S01]  /*0250*/  @UP0 USHF.L.U32 UR4, UR4, 0x1, URZ ;  /* 0x0000000104040899 */ /* 0x000fe2000800063f */
[----:B-1----:R-:W-:Y:S02]  /*0260*/  ISETP.NE.AND P1, PT, R0, RZ, PT ;  /* 0x000000ff0000720c */ /* 0x002fe40003f25270 */
[----:B------:R-:W-:Y:S01]  /*0270*/  SHF.R.U32.HI R0, RZ, 0x7, R4 ;  /* 0x00000007ff007819 */ /* 0x000fe20000011604 */
[----:B--2---:R-:W-:Y:S01]  /*0280*/  @UP0 ULEA UR6, UR7, UR6, 0x18 ;  /* 0x0000000607060291 */ /* 0x004fe2000f8ec03f */
[----:B------:R-:W-:-:S04]  /*0290*/  VOTEU.ANY UP0, P0 ;  /* 0x00000000003f7886 */ /* 0x000fc80000000100 */
[----:B------:R-:W1:Y:S04]  /*02a0*/  SHFL.IDX PT, R0, R0, RZ, 0x1f ;  /* 0x00001fff00007589 */ /* 0x000e6800000e0000 */
[----:B------:R-:W2:Y:S03]  /*02b0*/  FENCE.VIEW.ASYNC.S ;  /* 0x00000000000073c6 */ /* 0x000ea60000000000 */
[----:B--2---:R2:W3:Y:S01]  /*02c0*/  @UP0 SYNCS.EXCH.64 URZ, [UR6+0x31800], UR4 ;  /* 0x03180004063f05b2 */ /* 0x0044e20008000100 */
[----:B------:R-:W-:Y:S05]  /*02d0*/  @P1 BRA `(.L_x_2) ;  /* 0x0000000000481947 */ /* 0x000fea0003800000 */
[----:B--2---:R-:W2:Y:S01]  /*02e0*/  S2UR UR5, SR_CgaCtaId ;  /* 0x00000000000579c3 */ /* 0x004ea20000008800 */
[----:B------:R-:W-:Y:S01]  /*02f0*/  UMOV UR4, 0x400 ;  /* 0x0000040000047882 */ /* 0x000fe20000000000 */
[----:B------:R-:W-:Y:S01]  /*0300*/  UMOV UR6, 0x1 ;  /* 0x0000000100067882 */ /* 0x000fe20000000000 */
[----:B------:R-:W-:Y:S01]  /*0310*/  UMOV UR9, 0x100 ;  /* 0x0000010000097882 */ /* 0x000fe20000000000 */
[----:B------:R-:W-:-:S04]  /*0320*/  UIADD3 UR6, -UR6, 0x100000, URZ ;  /* 0x0010000006067890 */ /* 0x000fc8000fffe13f */
[----:B------:R-:W-:Y:S02]  /*0330*/  USHF.L.U32 UR7, UR6, 0xb, URZ ;  /* 0x0000000b06077899 */ /* 0x000fe4000800063f */
[----:B------:R-:W-:Y:S01]  /*0340*/  USHF.L.U32 UR6, UR6, 0x1, URZ ;  /* 0x0000000106067899 */ /* 0x000fe2000800063f */
[----:B------:R-:W-:Y:S01]  /*0350*/  ELECT P0, URZ, PT ;  /* 0x00000000003f782f */ /* 0x000fe20003800000 */
[----:B--2---:R-:W-:Y:S02]  /*0360*/  ULEA UR8, UR5, UR4, 0x18 ;  /* 0x0000000405087291 */ /* 0x004fe4000f8ec03f */
[----:B------:R-:W-:-:S04]  /*0370*/  UIADD3 UR4, -UR9, 0x100000, URZ ;  /* 0x0010000009047890 */ /* 0x000fc8000fffe13f */
[----:B------:R-:W-:Y:S02]  /*0380*/  USHF.L.U32 UR5, UR4, 0xb, URZ ;  /* 0x0000000b04057899 */ /* 0x000fe4000800063f */
[----:B------:R-:W-:Y:S01]  /*0390*/  USHF.L.U32 UR4, UR4, 0x1, URZ ;  /* 0x0000000104047899 */ /* 0x000fe2000800063f */
[----:B------:R-:W2:Y:S03]  /*03a0*/  FENCE.VIEW.ASYNC.S ;  /* 0x00000000000073c6 */ /* 0x000ea60000000000 */
[----:B--2---:R4:W2:Y:S08]  /*03b0*/  SYNCS.EXCH.64 URZ, [UR8+0x31810], UR6 ;  /* 0x03181006083f75b2 */ /* 0x0048b00008000100 */
[----:B------:R4:W1:Y:S01]  /*03c0*/  SYNCS.EXCH.64 URZ, [UR8+0x31820], UR4 ;  /* 0x03182004083f75b2 */ /* 0x0008620008000100 */
[----:B------:R4:W1:Y:S01]  /*03d0*/  SYNCS.EXCH.64 URZ, [UR8+0x31818], UR6 ;  /* 0x03181806083f75b2 */ /* 0x0008620008000100 */
[----:B------:R4:W1:Y:S02]  /*03e0*/  SYNCS.EXCH.64 URZ, [UR8+0x31828], UR4 ;  /* 0x03182804083f75b2 */ /* 0x0008640008000100 */
[----:B----4-:R-:W-:Y:S01]  /*03f0*/  NOP ;  /* 0x0000000000007918 */ /* 0x010fe20000000000 */
.L_x_2:
[----:B------:R-:W4:Y:S01]  /*0400*/  SHFL.IDX PT, R3, R2, RZ, 0x1f ;  /* 0x00001fff02037589 */ /* 0x000f2200000e0000 */
[----:B------:R-:W-:Y:S01]  /*0410*/  NOP ;  /* 0x0000000000007918 */ /* 0x000fe20000000000 */
[----:B----4-:R-:W-:-:S13]  /*0420*/  ISETP.NE.AND P0, PT, R3, RZ, PT ;  /* 0x000000ff0300720c */ /* 0x010fda0003f05270 */
[----:B------:R-:W-:Y:S05]  /*0430*/  @P0 BRA `(.L_x_3) ;  /* 0x0000000000400947 */ /* 0x000fea0003800000 */
[----:B--2---:R-:W2:Y:S01]  /*0440*/  S2UR UR5, SR_CgaCtaId ;  /* 0x00000000000579c3 */ /* 0x004ea20000008800 */
[----:B------:R-:W-:Y:S01]  /*0450*/  UMOV UR4, 0x400 ;  /* 0x0000040000047882 */ /* 0x000fe20000000000 */
[----:B------:R-:W-:Y:S01]  /*0460*/  UMOV UR6, 0x1 ;  /* 0x0000000100067882 */ /* 0x000fe20000000000 */
[----:B------:R-:W-:Y:S01]  /*0470*/  UMOV UR7, 0x100 ;  /* 0x0000010000077882 */ /* 0x000fe20000000000 */
[----:B------:R-:W-:Y:S01]  /*0480*/  ELECT P0, URZ, PT ;  /* 0x00000000003f782f */ /* 0x000fe20003800000 */
[----:B--2---:R-:W-:Y:S02]  /*0490*/  ULEA UR8, UR5, UR4, 0x18 ;  /* 0x0000000405087291 */ /* 0x004fe4000f8ec03f */
[----:B------:R-:W-:-:S04]  /*04a0*/  UIADD3 UR4, -UR6, 0x100000, URZ ;  /* 0x0010000006047890 */ /* 0x000fc8000fffe13f */
[----:B------:R-:W-:Y:S02]  /*04b0*/  USHF.L.U32 UR5, UR4, 0xb, URZ ;  /* 0x0000000b04057899 */ /* 0x000fe4000800063f */
[----:B------:R-:W-:Y:S02]  /*04c0*/  USHF.L.U32 UR4, UR4, 0x1, URZ ;  /* 0x0000000104047899 */ /* 0x000fe4000800063f */
[----:B------:R-:W-:-:S04]  /*04d0*/  UIADD3 UR6, -UR7, 0x100000, URZ ;  /* 0x0010000007067890 */ /* 0x000fc8000fffe13f */
[----:B------:R-:W-:Y:S02]  /*04e0*/  USHF.L.U32 UR7, UR6, 0xb, URZ ;  /* 0x0000000b06077899 */ /* 0x000fe4000800063f */
[----:B------:R-:W-:Y:S01]  /*04f0*/  USHF.L.U32 UR6, UR6, 0x1, URZ ;  /* 0x0000000106067899 */ /* 0x000fe2000800063f */
[----:B------:R-:W2:Y:S03]  /*0500*/  FENCE.VIEW.ASYNC.S ;  /* 0x00000000000073c6 */ /* 0x000ea60000000000 */
[----:B--2---:R4:W2:Y:S08]  /*0510*/  SYNCS.EXCH.64 URZ, [UR8+0x31830], UR4 ;  /* 0x03183004083f75b2 */ /* 0x0048b00008000100 */
[----:B------:R4:W1:Y:S02]  /*0520*/  SYNCS.EXCH.64 URZ, [UR8+0x31838], UR6 ;  /* 0x03183806083f75b2 */ /* 0x0008640008000100 */
[----:B----4-:R-:W-:Y:S01]  /*0530*/  NOP ;  /* 0x0000000000007918 */ /* 0x010fe20000000000 */
.L_x_3:
[----:B-1----:R-:W-:Y:S01]  /*0540*/  ISETP.NE.AND P0, PT, R0, RZ, PT ;  /* 0x000000ff0000720c */ /* 0x002fe20003f05270 */
[----:B------:R-:W-:Y:S01]  /*0550*/  IMAD.MOV.U32 R0, RZ, RZ, 0x1 ;  /* 0x00000001ff007424 */ /* 0x000fe200078e00ff */
[----:B------:R-:W-:Y:S01]  /*0560*/  NOP ;  /* 0x0000000000007918 */ /* 0x000fe20000000000 */
[----:B------:R-:W-:-:S03]  /*0570*/  LOP3.LUT R21, R4, 0x7f, RZ, 0xc0, !PT ;  /* 0x0000007f04157812 */ /* 0x000fc600078ec0ff */
[----:B------:R-:W-:Y:S01]  /*0580*/  SEL R0, R0, 0x2, !P0 ;  /* 0x0000000200007807 */ /* 0x000fe20004000000 */
[----:B--23--:R-:W-:Y:S06]  /*0590*/  BAR.SYNC.DEFER_BLOCKING 0x0 ;  /* 0x0000000000007b1d */ /* 0x00cfec0000010000 */
[----:B------:R-:W-:Y:S05]  /*05a0*/  @!P0 BRA `(.L_x_4) ;  /* 0x000000a800548947 */ /* 0x000fea0003800000 */
.L_x_5:
[----:B------:R-:W-:-:S08]  /*05b0*/  NOP ;  /* 0x0000000000007918 */ /* 0x000fd00000000000 */
[----:B------:R-:W1:Y:S02]  /*05c0*/  USETMAXREG.TRY_ALLOC.CTAPOOL UP0, 0xf0 ;  /* 0x000000f0000079c8 */ /* 0x000e640008000600 */
[----:B-1----:R-:W-:-:S13]  /*05d0*/  PLOP3.LUT P0, PT, PT, PT, UP0, 0x80, 0x0 ;  /* 0x000000000000781c */ /* 0x002fda0003f0f008 */
[----:B------:R-:W-:Y:S05]  /*05e0*/  @!P0 BRA `(.L_x_5) ;  /* 0xfffffffc00f08947 */ /* 0x000fea000383ffff */
[----:B------:R-:W1:Y:S02]  /*05f0*/  S2UR UR5, SR_CTAID.Z ;  /* 0x00000000000579c3 */ /* 0x000e640000002700 */
[----:B-1----:R-:W-:-:S13]  /*0600*/  ISETP.LE.AND P0, PT, RZ, UR5, PT ;  /* 0x00000005ff007c0c */ /* 0x002fda000bf03270 */
[----:B------:R-:W-:Y:S05]  /*0610*/  @!P0 EXIT ;  /* 0x000000000000894d */ /* 0x000fea0003800000 */
[----:B------:R-:W1:Y:S01]  /*0620*/  S2UR UR4, SR_CgaCtaId ;  /* 0x00000000000479c3 */ /* 0x000e620000008800 */
[----:B------:R-:W-:Y:S01]  /*0630*/  UMOV UR60, 0x400 ;  /* 0x00000400003c7882 */ /* 0x000fe20000000000 */
[----:B------:R-:W2:Y:S01]  /*0640*/  S2R R2, SR_TID.X ;  /* 0x0000000000027919 */ /* 0x000ea20000002100 */
[----:B------:R-:W-:Y:S01]  /*0650*/  SHF.L.U32 R3, RZ, 0x1f, RZ ;  /* 0x0000001fff037819 */ /* 0x000fe200000006ff */
[----:B-1----:R-:W-:-:S09]  /*0660*/  ULEA UR60, UR4, UR60, 0x18 ;  /* 0x0000003c043c7291 */ /* 0x002fd2000f8ec03f */
[----:B------:R-:W1:Y:S01]  /*0670*/  SYNCS.PHASECHK.TRANS64.TRYWAIT P0, [UR60+0x31800], R3 ;  /* 0x03180003ff0075a7 */ /* 0x000e62000800017c */
[----:B--2---:R-:W-:-:S05]  /*0680*/  VIADD R5, R2, 0xffffff80 ;  /* 0xffffff8002057836 */ /* 0x004fca0000000000 */
[----:B------:R-:W-:-:S04]  /*0690*/  SHF.R.S32.HI R6, RZ, 0x1f, R5 ;  /* 0x0000001fff067819 */ /* 0x000fc80000011405 */
[----:B------:R-:W-:-:S04]  /*06a0*/  LEA.HI R2, R6, R5, RZ, 0x7 ;  /* 0x0000000506027211 */ /* 0x000fc800078f38ff */
[----:B------:R-:W-:Y:S02]  /*06b0*/  SHF.R.S32.HI R7, RZ, 0x7, R2 ;  /* 0x00000007ff077819 */ /* 0x000fe40000011402 */
[----:B------:R-:W-:-:S03]  /*06c0*/  LOP3.LUT R2, R2, 0xffffff80, RZ, 0xc0, !PT ;  /* 0xffffff8002027812 */ /* 0x000fc600078ec0ff */
[----:B------:R2:W3:Y:S02]  /*06d0*/  SHFL.IDX PT, R4, R7, RZ, 0x1f ;  /* 0x00001fff07047589 */ /* 0x0004e400000e0000 */
[----:B-12---:R-:W-:Y:S05]  /*06e0*/  @P0 BRA `(.L_x_6) ;  /* 0x0000000000080947 */ /* 0x006fea0003800000 */
[----:B------:R-:W1:Y:S02]  /*06f0*/  SYNCS.PHASECHK.TRANS64.TRYWAIT P0, [UR60+0x31800], R3 ;  /* 0x03180003ff0075a7 */ /* 0x000e64000800017c */
[----:B-1----:R-:W-:Y:S05]  /*0700*/  @!P0 BRA `(.L_x_7) ;  /* 0x000000c0001c8947 */ /* 0x002fea0003800000 */
.L_x_6:
[----:B------:R-:W-:Y:S01]  /*0710*/  IMAD.IADD R10, R5, 0x1, -R2 ;  /* 0x00000001050a7824 */ /* 0x000fe200078e0a02 */
[----:B------:R-:W2:Y:S01]  /*0720*/  S2UR UR4, SR_CTAID.Y ;  /* 0x00000000000479c3 */ /* 0x000ea20000002600 */
[----:B------:R-:W-:Y:S02]  /*0730*/  LEA.HI R13, R6, R5, RZ, 0x5 ;  /* 0x00000005060d7211 */ /* 0x000fe400078f28ff */
[----:B------:R-:W-:Y:S01]  /*0740*/  CS2R R214, SRZ ;  /* 0x0000000000d67805 */ /* 0x000fe2000001ff00 */
[--C-:B------:R-:W-:Y:S01]  /*0750*/  IMAD R2, R7, 0x800, R10.reuse ;  /* 0x0000080007027824 */ /* 0x100fe200078e020a */
[----:B------:R-:W-:Y:S02]  /*0760*/  SHF.R.S32.HI R9, RZ, 0x1f, R10 ;  /* 0x0000001fff097819 */ /* 0x000fe4000001140a */
[----:B------:R-:W-:Y:S02]  /*0770*/  CS2R R212, SRZ ;  /* 0x0000000000d47805 */ /* 0x000fe4000001ff00 */
[----:B------:R-:W-:Y:S01]  /*0780*/  SHF.R.S32.HI R15, RZ, 0x5, R13 ;  /* 0x00000005ff0f7819 */ /* 0x000fe2000001140d */
[----:B------:R-:W-:Y:S01]  /*0790*/  IMAD.SHL.U32 R2, R2, 0x4, RZ ;  /* 0x0000000402027824 */ /* 0x000fe200078e00ff */
[----:B------:R-:W-:Y:S01]  /*07a0*/  LEA.HI R12, R9, R10, RZ, 0x2 ;  /* 0x0000000a090c7211 */ /* 0x000fe200078f10ff */
[----:B------:R-:W4:Y:S01]  /*07b0*/  LDC.64 R18, c[0x0][0x2d8] ;  /* 0x0000b600ff127b82 */ /* 0x000f220000000a00 */
[----:B------:R-:W-:-:S02]  /*07c0*/  CS2R R210, SRZ ;  /* 0x0000000000d27805 */ /* 0x000fc4000001ff00 */
[----:B------:R-:W-:Y:S02]  /*07d0*/  CS2R R208, SRZ ;  /* 0x0000000000d07805 */ /* 0x000fe4000001ff00 */
[--C-:B-1----:R-:W-:Y:S02]  /*07e0*/  SHF.R.S32.HI R8, RZ, 0x2, R12.reuse ;  /* 0x00000002ff087819 */ /* 0x102fe4000001140c */
[----:B------:R-:W-:Y:S02]  /*07f0*/  CS2R R206, SRZ ;  /* 0x0000000000ce7805 */ /* 0x000fe4000001ff00 */
[----:B------:R-:W-:Y:S02]  /*0800*/  SHF.R.S32.HI R3, RZ, 0x1f, R12 ;  /* 0x0000001fff037819 */ /* 0x000fe4000001140c */
[----:B------:R-:W-:Y:S02]  /*0810*/  CS2R R204, SRZ ;  /* 0x0000000000cc7805 */ /* 0x000fe4000001ff00 */
[----:B------:R-:W-:Y:S01]  /*0820*/  CS2R R202, SRZ ;  /* 0x0000000000ca7805 */ /* 0x000fe2000001ff00 */
[----:B------:R-:W1:Y:S01]  /*0830*/  LDC.64 R230, c[0x0][0x2e0] ;  /* 0x0000b800ffe67b82 */ /* 0x000e620000000a00 */
[----:B------:R-:W-:-:S02]  /*0840*/  LEA.HI R3, R3, R8, RZ, 0x3 ;  /* 0x0000000803037211 */ /* 0x000fc400078f18ff */
[----:B------:R-:W-:Y:S02]  /*0850*/  CS2R R200, SRZ ;  /* 0x0000000000c87805 */ /* 0x000fe4000001ff00 */
[----:B------:R-:W-:Y:S02]  /*0860*/  CS2R R198, SRZ ;  /* 0x0000000000c67805 */ /* 0x000fe4000001ff00 */
[----:B------:R-:W-:Y:S02]  /*0870*/  CS2R R196, SRZ ;  /* 0x0000000000c47805 */ /* 0x000fe4000001ff00 */
[----:B------:R-:W-:Y:S02]  /*0880*/  LOP3.LUT R11, R3, 0xfffffff8, RZ, 0xc0, !PT ;  /* 0xfffffff8030b7812 */ /* 0x000fe400078ec0ff */
[----:B------:R-:W-:Y:S01]  /*0890*/  CS2R R194, SRZ ;  /* 0x0000000000c27805 */ /* 0x000fe2000001ff00 */
[----:B--2---:R-:W-:Y:S01]  /*08a0*/  USHF.R.S32.HI UR6, URZ, 0x1f, UR4 ;  /* 0x0000001f3f067899 */ /* 0x004fe20008011404 */
[----:B------:R-:W-:-:S02]  /*08b0*/  SHF.R.S32.HI R3, RZ, 0x1f, R2 ;  /* 0x0000001fff037819 */ /* 0x000fc40000011402 */
[----:B------:R-:W-:Y:S01]  /*08c0*/  CS2R R192, SRZ ;  /* 0x0000000000c07805 */ /* 0x000fe2000001ff00 */
[----:B------:R-:W-:Y:S01]  /*08d0*/  IMAD.IADD R14, R8, 0x1, -R11 ;  /* 0x00000001080e7824 */ /* 0x000fe200078e0a0b */
[----:B------:R-:W-:Y:S02]  /*08e0*/  LEA.HI R11, R9, R10, RZ, 0x5 ;  /* 0x0000000a090b7211 */ /* 0x000fe400078f28ff */
[----:B------:R-:W-:Y:S02]  /*08f0*/  CS2R R190, SRZ ;  /* 0x0000000000be7805 */ /* 0x000fe4000001ff00 */
[----:B------:R-:W-:Y:S02]  /*0900*/  SHF.R.S32.HI R8, RZ, 0x1f, R13 ;  /* 0x0000001fff087819 */ /* 0x000fe4000001140d */
[----:B------:R-:W-:Y:S02]  /*0910*/  CS2R R188, SRZ ;  /* 0x0000000000bc7805 */ /* 0x000fe4000001ff00 */
[----:B------:R-:W-:Y:S01]  /*0920*/  SHF.R.S32.HI R11, RZ, 0x5, R11 ;  /* 0x00000005ff0b7819 */ /* 0x000fe2000001140b */
[----:B----4-:R-:W-:Y:S01]  /*0930*/  IMAD R16, R18, UR6, RZ ;  /* 0x0000000612107c24 */ /* 0x010fe2000f8e02ff */
[----:B------:R-:W-:Y:S01]  /*0940*/  LEA.HI R13, R8, R15, RZ, 0x2 ;  /* 0x0000000f080d7211 */ /* 0x000fe200078f10ff */
[----:B------:R-:W-:Y:S01]  /*0950*/  IMAD.WIDE.U32 R2, R18, UR4, R2 ;  /* 0x0000000412027c25 */ /* 0x000fe2000f8e0002 */
[----:B---3--:R-:W-:-:S02]  /*0960*/  LEA.HI R8, R4, R4, RZ, 0x1 ;  /* 0x0000000404087211 */ /* 0x008fc400078f08ff */
[----:B------:R-:W-:Y:S02]  /*0970*/  CS2R R186, SRZ ;  /* 0x0000000000ba7805 */ /* 0x000fe4000001ff00 */
[----:B------:R-:W-:Y:S01]  /*0980*/  CS2R R184, SRZ ;  /* 0x0000000000b87805 */ /* 0x000fe2000001ff00 */
[----:B------:R-:W-:Y:S01]  /*0990*/  IMAD R229, R11, 0x10, R14 ;  /* 0x000000100be57824 */ /* 0x000fe200078e020e */
[----:B------:R-:W-:Y:S01]  /*09a0*/  LOP3.LUT R9, R8, 0xfffffffe, RZ, 0xc0, !PT ;  /* 0xfffffffe08097812 */ /* 0x000fe200078ec0ff */
[----:B------:R-:W2:Y:S01]  /*09b0*/  LDC R11, c[0x0][0x280] ;  /* 0x0000a000ff0b7b82 */ /* 0x000ea20000000800 */
[----:B------:R-:W-:Y:S01]  /*09c0*/  IMAD R17, R19, UR4, R16 ;  /* 0x0000000413117c24 */ /* 0x000fe2000f8e0210 */
[----:B------:R-:W-:Y:S01]  /*09d0*/  LOP3.LUT R16, R13, 0xfffffffc, RZ, 0xc0, !PT ;  /* 0xfffffffc0d107812 */ /* 0x000fe200078ec0ff */
[----:B------:R-:W-:Y:S01]  /*09e0*/  USHF.R.S32.HI UR4, URZ, 0x1f, UR5 ;  /* 0x0000001f3f047899 */ /* 0x000fe20008011405 */
[----:B------:R-:W-:Y:S01]  /*09f0*/  IMAD.IADD R4, R4, 0x1, -R9 ;  /* 0x0000000104047824 */ /* 0x000fe200078e0a09 */
[----:B------:R-:W-:Y:S01]  /*0a00*/  CS2R R182, SRZ ;  /* 0x0000000000b67805 */ /* 0x000fe2000001ff00 */
[----:B------:R-:W-:Y:S01]  /*0a10*/  IMAD.IADD R3, R3, 0x1, R17 ;  /* 0x0000000103037824 */ /* 0x000fe200078e0211 */
[----:B------:R-:W-:Y:S01]  /*0a20*/  CS2R R180, SRZ ;  /* 0x0000000000b47805 */ /* 0x000fe2000001ff00 */
[----:B------:R-:W-:Y:S01]  /*0a30*/  IMAD.IADD R20, R15, 0x1, -R16 ;  /* 0x000000010f147824 */ /* 0x000fe200078e0a10 */
[----:B------:R-:W-:Y:S01]  /*0a40*/  CS2R R178, SRZ ;  /* 0x0000000000b27805 */ /* 0x000fe2000001ff00 */
[----:B-1----:R-:W-:Y:S01]  /*0a50*/  IMAD R8, R230, UR4, RZ ;  /* 0x00000004e6087c24 */ /* 0x002fe2000f8e02ff */
[----:B------:R-:W-:-:S02]  /*0a60*/  CS2R R176, SRZ ;  /* 0x0000000000b07805 */ /* 0x000fc4000001ff00 */
[----:B------:R-:W-:Y:S01]  /*0a70*/  CS2R R174, SRZ ;  /* 0x0000000000ae7805 */ /* 0x000fe2000001ff00 */
[----:B------:R1:W-:Y:S01]  /*0a80*/  STL [R1+0x4], R20 ;  /* 0x0000041401007387 */ /* 0x0003e20000100800 */
[----:B------:R-:W-:Y:S01]  /*0a90*/  IMAD R13, R231, UR5, R8 ;  /* 0x00000005e70d7c24 */ /* 0x000fe2000f8e0208 */
[----:B------:R-:W-:Y:S01]  /*0aa0*/  CS2R R172, SRZ ;  /* 0x0000000000ac7805 */ /* 0x000fe2000001ff00 */
[----:B------:R-:W-:Y:S01]  /*0ab0*/  IMAD.WIDE.U32 R230, R230, UR5, R2 ;  /* 0x00000005e6e67c25 */ /* 0x000fe2000f8e0002 */
[----:B------:R-:W-:Y:S02]  /*0ac0*/  CS2R R170, SRZ ;  /* 0x0000000000aa7805 */ /* 0x000fe4000001ff00 */
[----:B------:R-:W-:Y:S02]  /*0ad0*/  CS2R R168, SRZ ;  /* 0x0000000000a87805 */ /* 0x000fe4000001ff00 */
[----:B------:R-:W-:Y:S02]  /*0ae0*/  CS2R R166, SRZ ;  /* 0x0000000000a67805 */ /* 0x000fe4000001ff00 */
[----:B------:R-:W-:-:S02]  /*0af0*/  CS2R R164, SRZ ;  /* 0x0000000000a47805 */ /* 0x000fc4000001ff00 */
[----:B------:R-:W-:Y:S02]  /*0b00*/  CS2R R162, SRZ ;  /* 0x0000000000a27805 */ /* 0x000fe4000001ff00 */
[----:B------:R-:W-:Y:S02]  /*0b10*/  CS2R R160, SRZ ;  /* 0x0000000000a07805 */ /* 0x000fe4000001ff00 */
[----:B------:R-:W-:Y:S02]  /*0b20*/  CS2R R158, SRZ ;  /* 0x00000000009e7805 */ /* 0x000fe4000001ff00 */
[----:B--2---:R-:W-:Y:S02]  /*0b30*/  ISETP.GE.AND P0, PT, R11, 0x1, PT ;  /* 0x000000010b00780c */ /* 0x004fe40003f06270 */
[----:B------:R-:W-:Y:S02]  /*0b40*/  CS2R R156, SRZ ;  /* 0x00000000009c7805 */ /* 0x000fe4000001ff00 */
[----:B------:R-:W-:-:S02]  /*0b50*/  CS2R R154, SRZ ;  /* 0x00000000009a7805 */ /* 0x000fc4000001ff00 */
[----:B------:R-:W-:Y:S02]  /*0b60*/  CS2R R152, SRZ ;  /* 0x0000000000987805 */ /* 0x000fe4000001ff00 */
[----:B------:R-:W-:Y:S02]  /*0b70*/  CS2R R150, SRZ ;  /* 0x0000000000967805 */ /* 0x000fe4000001ff00 */
[----:B------:R-:W-:Y:S02]  /*0b80*/  CS2R R148, SRZ ;  /* 0x0000000000947805 */ /* 0x000fe4000001ff00 */
[----:B------:R-:W-:Y:S02]  /*0b90*/  CS2R R146, SRZ ;  /* 0x0000000000927805 */ /* 0x000fe4000001ff00 */
        /* <DEDUP_REMOVED lines=44> */
[----:B------:R-:W-:Y:S01]  /*0e60*/  CS2R R56, SRZ ;  /* 0x0000000000387805 */ /* 0x000fe2000001ff00 */
[----:B-1----:R-:W-:Y:S06]  /*0e70*/  @!P0 BRA `(.L_x_8) ;  /* 0x0000008800c08947 */ /* 0x002fec0003800000 */
[----:B------:R-:W-:Y:S01]  /*0e80*/  LEA.HI R2, R7, R7, RZ, 0x1 ;  /* 0x0000000707027211 */ /* 0x000fe200078f08ff */
[----:B------:R-:W1:Y:S01]  /*0e90*/  S2R R9, SR_CTAID.X ;  /* 0x0000000000097919 */ /* 0x000e620000002500 */
[----:B------:R-:W-:Y:S01]  /*0ea0*/  LOP3.LUT R3, R12, 0xfffffffc, RZ, 0xc0, !PT ;  /* 0xfffffffc0c037812 */ /* 0x000fe200078ec0ff */
[----:B------:R-:W-:Y:S01]  /*0eb0*/  VIADD R11, R11, 0x3f ;  /* 0x0000003f0b0b7836 */ /* 0x000fe20000000000 */
[----:B------:R-:W-:Y:S01]  /*0ec0*/  LOP3.LUT R2, R2, 0xfffffffe, RZ, 0xc0, !PT ;  /* 0xfffffffe02027812 */ /* 0x000fe200078ec0ff */
[----:B------:R-:W1:Y:S01]  /*0ed0*/  LDC R14, c[0x0][0x290] ;  /* 0x0000a400ff0e7b82 */ /* 0x000e620000000800 */
[----:B------:R-:W-:Y:S01]  /*0ee0*/  LEA.HI R6, R6, R5, RZ, 0x4 ;  /* 0x0000000506067211 */ /* 0x000fe200078f20ff */
[----:B------:R-:W-:Y:S01]  /*0ef0*/  IMAD.IADD R232, R231, 0x1, R13 ;  /* 0x00000001e7e87824 */ /* 0x000fe200078e020d */
[----:B------:R-:W-:Y:S01]  /*0f00*/  LOP3.LUT R228, R0, 0x1, RZ, 0xfc, !PT ;  /* 0x0000000100e47812 */ /* 0x000fe200078efcff */
[----:B------:R-:W-:Y:S01]  /*0f10*/  IMAD.IADD R8, R7, 0x1, -R2 ;  /* 0x0000000107087824 */ /* 0x000fe200078e0a02 */
[----:B------:R-:W-:Y:S01]  /*0f20*/  LOP3.LUT R6, R6, 0xffffff0, RZ, 0xc0, !PT ;  /* 0x0ffffff006067812 */ /* 0x000fe200078ec0ff */
[----:B------:R-:W-:Y:S01]  /*0f30*/  IMAD.IADD R2, R10, 0x1, -R3 ;  /* 0x000000010a027824 */ /* 0x000fe200078e0a03 */
[----:B------:R-:W-:Y:S01]  /*0f40*/  SHF.R.S32.HI R10, RZ, 0x1f, R11 ;  /* 0x0000001fff0a7819 */ /* 0x000fe2000001140b */
[----:B------:R-:W-:Y:S01]  /*0f50*/  IMAD.MOV.U32 R16, RZ, RZ, RZ ;  /* 0x000000ffff107224 */ /* 0x000fe200078e00ff */
[----:B------:R-:W-:Y:S01]  /*0f60*/  CS2R R18, SRZ ;  /* 0x0000000000127805 */ /* 0x000fe2000001ff00 */
[----:B------:R-:W-:Y:S01]  /*0f70*/  IMAD.IADD R6, R5, 0x1, -R6 ;  /* 0x0000000105067824 */ /* 0x000fe200078e0a06 */
[----:B------:R-:W-:Y:S01]  /*0f80*/  LEA.HI R10, R10, R11, RZ, 0x6 ;  /* 0x0000000b0a0a7211 */ /* 0x000fe200078f30ff */
[----:B------:R-:W-:Y:S01]  /*0f90*/  IMAD.MOV.U32 R3, RZ, RZ, RZ ;  /* 0x000000ffff037224 */ /* 0x000fe200078e00ff */
[----:B------:R-:W-:Y:S01]  /*0fa0*/  ULDC UR61, c[0x0][0x75c] ;  /* 0x0001d700003d7ab9 */ /* 0x000fe20000000800 */
[----:B------:R-:W-:Y:S01]  /*0fb0*/  IMAD R6, R7, 0x40, R6 ;  /* 0x0000004007067824 */ /* 0x000fe200078e0206 */
[----:B------:R-:W-:Y:S01]  /*0fc0*/  SHF.R.S32.HI R5, RZ, 0x6, R10 ;  /* 0x00000006ff057819 */ /* 0x000fe2000001140a */
[----:B------:R-:W-:-:S02]  /*0fd0*/  IMAD.MOV.U32 R215, RZ, RZ, RZ ;  /* 0x000000ffffd77224 */ /* 0x000fc400078e00ff */
[----:B------:R-:W-:Y:S02]  /*0fe0*/  IMAD R0, R20, 0x10, R6 ;  /* 0x0000001014007824 */ /* 0x000fe400078e0206 */
[----:B------:R2:W-:Y:S02]  /*0ff0*/  STL [R1], R5 ;  /* 0x0000000501007387 */ /* 0x0005e40000100800 */
[----:B------:R-:W-:-:S05]  /*1000*/  IMAD.SHL.U32 R0, R0, 0x8, RZ ;  /* 0x0000000800007824 */ /* 0x000fca00078e00ff */
[----:B------:R-:W-:Y:S01]  /*1010*/  LEA R0, R0, UR60, 0x1 ;  /* 0x0000003c00007c11 */ /* 0x000fe2000f8e08ff */
[----:B-1----:R-:W-:-:S04]  /*1020*/  IMAD R9, R9, -0x50, R14 ;  /* 0xffffffb009097824 */ /* 0x002fc800078e020e */
[----:B------:R-:W-:-:S04]  /*1030*/  IMAD R9, R8, -0x8, R9 ;  /* 0xfffffff808097824 */ /* 0x000fc800078e0209 */
[----:B--2---:R-:W-:-:S07]  /*1040*/  IMAD R2, R2, -0x2, R9 ;  /* 0xfffffffe02027824 */ /* 0x004fce00078e0209 */
.L_x_19:
[----:B------:R-:W-:-:S13]  /*1050*/  ISETP.NE.AND P0, PT, R228, 0x3, PT ;  /* 0x00000003e400780c */ /* 0x000fda0003f05270 */
[----:B------:R-:W-:Y:S05]  /*1060*/  @!P0 BRA `(.L_x_9) ;  /* 0x0000000000048947 */ /* 0x000fea0003800000 */
[----:B------:R-:W-:Y:S01]  /*1070*/  BPT.TRAP 0x1 ;  /* 0x000000040000795c */ /* 0x000fe20000300000 */
.L_x_9:
[----:B------:R-:W-:Y:S02]  /*1080*/  LEA R17, R3, UR60, 0x3 ;  /* 0x0000003c03117c11 */ /* 0x000fe4000f8e18ff */
[----:B------:R-:W-:-:S04]  /*1090*/  SHF.L.U32 R10, R19, 0x1f, RZ ;  /* 0x0000001f130a7819 */ /* 0x000fc800000006ff */
[----:B------:R1:W2:Y:S01]  /*10a0*/  SYNCS.PHASECHK.TRANS64.TRYWAIT P1, [R17+URZ+0x31810], R10 ;  /* 0x0318100a110075a7 */ /* 0x0002a2000802017f */
[----:B------:R-:W-:Y:S05]  /*10b0*/  @!P0 BRA `(.L_x_10) ;  /* 0x0000000000048947 */ /* 0x000fea0003800000 */
[----:B------:R-:W-:Y:S01]  /*10c0*/  BPT.TRAP 0x1 ;  /* 0x000000040000795c */ /* 0x000fe20000300000 */
.L_x_10:
[----:B------:R-:W-:Y:S01]  /*10d0*/  IMAD.U32 R5, RZ, RZ, UR60 ;  /* 0x0000003cff057e24 */ /* 0x000fe2000f8e00ff */
[----:B------:R-:W-:-:S03]  /*10e0*/  LEA R6, R4, UR60, 0xa ;  /* 0x0000003c04067c11 */ /* 0x000fc6000f8e50ff */
[----:B------:R-:W-:Y:S01]  /*10f0*/  VIADD R7, R5, 0x14100 ;  /* 0x0001410005077836 */ /* 0x000fe20000000000 */
[----:B------:R-:W-:-:S04]  /*1100*/  SHF.R.U32.HI R8, RZ, 0x4, R6 ;  /* 0x00000004ff087819 */ /* 0x000fc80000011606 */
[----:B------:R-:W-:Y:S02]  /*1110*/  SHF.R.U32.HI R7, RZ, 0x4, R7 ;  /* 0x00000004ff077819 */ /* 0x000fe40000011607 */
[----:B------:R-:W-:Y:S02]  /*1120*/  LOP3.LUT R8, R8, 0x3fff, RZ, 0xc0, !PT ;  /* 0x00003fff08087812 */ /* 0x000fe400078ec0ff */
[----:B------:R-:W-:-:S04]  /*1130*/  LOP3.LUT R7, R7, 0x3fff, RZ, 0xc0, !PT ;  /* 0x00003fff07077812 */ /* 0x000fc800078ec0ff */
[----:B------:R-:W-:Y:S02]  /*1140*/  LOP3.LUT R12, R7, 0x10000, RZ, 0xfc, !PT ;  /* 0x00010000070c7812 */ /* 0x000fe400078efcff */
[----:B------:R-:W-:-:S03]  /*1150*/  LOP3.LUT R7, R8, 0x10000, RZ, 0xfc, !PT ;  /* 0x0001000008077812 */ /* 0x000fc600078efcff */
[----:B------:R-:W-:Y:S01]  /*1160*/  IMAD R8, R3, 0x800, R12 ;  /* 0x0000080003087824 */ /* 0x000fe200078e020c */
[----:B--2---:R-:W-:Y:S06]  /*1170*/  @P1 BRA `(.L_x_11) ;  /* 0x0000000000081947 */ /* 0x004fec0003800000 */
[----:B------:R-:W2:Y:S02]  /*1180*/  SYNCS.PHASECHK.TRANS64.TRYWAIT P1, [R17+URZ+0x31810], R10 ;  /* 0x0318100a110075a7 */ /* 0x000ea4000802017f */
[----:B--2---:R-:W-:Y:S05]  /*1190*/  @!P1 BRA `(.L_x_12) ;  /* 0x000000b400909947 */ /* 0x004fea0003800000 */
.L_x_11:
[C---:B------:R-:W-:Y:S01]  /*11a0*/  R2UR UR6, R7.reuse ;  /* 0x00000000070672ca */ /* 0x040fe200000e0000 */
[----:B------:R-:W-:Y:S01]  /*11b0*/  WARPGROUP.ARRIVE ;  /* 0x00000000000079c5 */ /* 0x000fe20000000000 */
[----:B------:R-:W-:Y:S01]  /*11c0*/  R2UR UR4, R8 ;  /* 0x00000000080472ca */ /* 0x000fe200000e0000 */
[----:B------:R-:W-:Y:S01]  /*11d0*/  UMOV UR7, 0x40000000 ;  /* 0x4000000000077882 */ /* 0x000fe20000000000 */
[----:B------:R-:W-:Y:S01]  /*11e0*/  UMOV UR5, 0x40000040 ;  /* 0x4000004000057882 */ /* 0x000fe20000000000 */
[C---:B------:R-:W-:Y:S02]  /*11f0*/  VIADD R9, R7.reuse, 0x80 ;  /* 0x0000008007097836 */ /* 0x040fe40000000000 */
[----:B-12---:R-:W-:-:S03]  /*1200*/  VIADD R10, R7, 0x100 ;  /* 0x00000100070a7836 */ /* 0x006fc60000000000 */
[----:B------:R-:W-:Y:S01]  /*1210*/  R2UR UR8, R9 ;  /* 0x00000000090872ca */ /* 0x000fe200000e0000 */
[C---:B------:R-:W-:Y:S01]  /*1220*/  VIADD R9, R7.reuse, 0x180 ;  /* 0x0000018007097836 */ /* 0x040fe20000000000 */
[----:B------:R-:W-:Y:S01]  /*1230*/  R2UR UR9, R10 ;  /* 0x000000000a0972ca */ /* 0x000fe200000e0000 */
[----:B------:R-:W-:Y:S02]  /*1240*/  VIADD R10, R7, 0x200 ;  /* 0x00000200070a7836 */ /* 0x000fe40000000000 */
[----:B------:R-:W-:Y:S01]  /*1250*/  HGMMA.64x8x16.F32 R24, gdesc[UR4], RZ, !UPT, gsb0 ;  /* 0x00000000041879f0 */ /* 0x000fe2000c0008ff */
[----:B------:R-:W-:Y:S01]  /*1260*/  UMOV UR7, 0x40000000 ;  /* 0x4000000000077882 */ /* 0x000fe20000000000 */
[----:B------:R-:W-:Y:S01]  /*1270*/  R2UR UR10, R9 ;  /* 0x00000000090a72ca */ /* 0x000fe200000e0000 */
[----:B------:R-:W-:Y:S01]  /*1280*/  VIADD R9, R8, 0x2 ;  /* 0x0000000208097836 */ /* 0x000fe20000000000 */
[----:B------:R-:W-:Y:S01]  /*1290*/  R2UR UR11, R10 ;  /* 0x000000000a0b72ca */ /* 0x000fe200000e0000 */
[----:B------:R-:W-:-:S03]  /*12a0*/  VIADD R10, R7, 0x2 ;  /* 0x00000002070a7836 */ /* 0x000fc60000000000 */
[----:B------:R-:W-:Y:S01]  /*12b0*/  UMOV UR6, UR8 ;  /* 0x0000000800067c82 */ /* 0x000fe20008000000 */
[----:B------:R-:W-:Y:S02]  /*12c0*/  WARPGROUP.DEPBAR.LE gsb0, 0x0 ;  /* 0x00008000000079c5 */ /* 0x000fe40000010000 */
[----:B------:R-:W-:-:S06]  /*12d0*/  WARPGROUP.ARRIVE ;  /* 0x00000000000079c5 */ /* 0x000fcc0000000000 */
[----:B------:R-:W-:Y:S01]  /*12e0*/  HGMMA.64x8x16.F32 R28, gdesc[UR4], RZ, !UPT, gsb0 ;  /* 0x00000000041c79f0 */ /* 0x000fe2000c0008ff */
[----:B------:R-:W-:Y:S01]  /*12f0*/  UMOV UR6, UR9 ;  /* 0x0000000900067c82 */ /* 0x000fe20008000000 */
[----:B------:R-:W-:Y:S01]  /*1300*/  UMOV UR7, 0x40000000 ;  /* 0x4000000000077882 */ /* 0x000fe20000000000 */
        /* <DEDUP_REMOVED lines=13> */
[----:B------:R-:W-:Y:S01]  /*13e0*/  R2UR UR6, R10 ;  /* 0x000000000a0672ca */ /* 0x000fe200000e0000 */
[----:B------:R-:W-:Y:S01]  /*13f0*/  UMOV UR7, 0x40000000 ;  /* 0x4000000000077882 */ /* 0x000fe20000000000 */
[----:B------:R-:W-:Y:S01]  /*1400*/  R2UR UR4, R9 ;  /* 0x00000000090472ca */ /* 0x000fe200000e0000 */
[----:B------:R-:W-:Y:S01]  /*1410*/  UMOV UR5, 0x40000040 ;  /* 0x4000004000057882 */ /* 0x000fe20000000000 */
[C---:B------:R-:W-:Y:S02]  /*1420*/  VIADD R10, R7.reuse, 0x82 ;  /* 0x00000082070a7836 */ /* 0x040fe40000000000 */
[----:B------:R-:W-:-:S03]  /*1430*/  VIADD R9, R7, 0x102 ;  /* 0x0000010207097836 */ /* 0x000fc60000000000 */
[----:B------:R-:W-:Y:S01]  /*1440*/  R2UR UR8, R10 ;  /* 0x000000000a0872ca */ /* 0x000fe200000e0000 */
[----:B------:R-:W-:Y:S01]  /*1450*/  VIADD R10, R7, 0x182 ;  /* 0x00000182070a7836 */ /* 0x000fe20000000000 */
[----:B------:R-:W-:Y:S01]  /*1460*/  R2UR UR9, R9 ;  /* 0x00000000090972ca */ /* 0x000fe200000e0000 */
[----:B------:R-:W-:-:S03]  /*1470*/  VIADD R9, R7, 0x202 ;  /* 0x0000020207097836 */ /* 0x000fc60000000000 */
[----:B------:R-:W-:Y:S01]  /*1480*/  R2UR UR10, R10 ;  /* 0x000000000a0a72ca */ /* 0x000fe200000e0000 */
[----:B------:R-:W-:Y:S01]  /*1490*/  VIADD R10, R7, 0x4 ;  /* 0x00000004070a7836 */ /* 0x000fe20000000000 */
[----:B------:R-:W-:Y:S01]  /*14a0*/  R2UR UR11, R9 ;  /* 0x00000000090b72ca */ /* 0x000fe200000e0000 */
[----:B------:R-:W-:Y:S01]  /*14b0*/  VIADD R9, R8, 0x4 ;  /* 0x0000000408097836 */ /* 0x000fe20000000000 */
[----:B------:R-:W-:Y:S02]  /*14c0*/  WARPGROUP.DEPBAR.LE gsb0, 0x0 ;  /* 0x00008000000079c5 */ /* 0x000fe40000010000 */
[----:B------:R-:W-:-:S06]  /*14d0*/  WARPGROUP.ARRIVE ;  /* 0x00000000000079c5 */ /* 0x000fcc0000000000 */
[----:B------:R-:W-:Y:S01]  /*14e0*/  HGMMA.64x8x16.F32 R24, gdesc[UR4], R24, gsb0 ;  /* 0x00000000041879f0 */ /* 0x000fe20008000818 */
[----:B------:R-:W-:Y:S01]  /*14f0*/  UMOV UR6, UR8 ;  /* 0x0000000800067c82 */ /* 0x000fe20008000000 */
[----:B------:R-:W-:Y:S01]  /*1500*/  UMOV UR7, 0x40000000 ;  /* 0x4000000000077882 */ /* 0x000fe20000000000 */
        /* <DEDUP_REMOVED lines=438> */
[C---:B------:R-:W-:Y:S02]  /*3070*/  VIADD R9, R8.reuse, 0x604 ;  /* 0x0000060408097836 */ /* 0x040fe40000000000 */
        /* <DEDUP_REMOVED lines=34> */
[----:B------:R-:W-:Y:S02]  /*32a0*/  R2UR UR10, R10 ;  /* 0x000000000a0a72ca */ /* 0x000fe400000e0000 */
        /* <DEDUP_REMOVED lines=32> */
[C---:B------:R-:W-:Y:S01]  /*34b0*/  VIADD R9, R7.reuse, 0x906 ;  /* 0x0000090607097836 */ /* 0x040fe20000000000 */
[----:B------:R-:W-:Y:S01]  /*34c0*/  R2UR UR9, R8 ;  /* 0x00000000080972ca */ /* 0x000fe200000e0000 */
[----:B------:R-:W-:-:S03]  /*34d0*/  VIADD R7, R7, 0x986 ;  /* 0x0000098607077836 */ /* 0x000fc60000000000 */
[----:B------:R-:W-:Y:S02]  /*34e0*/  R2UR UR10, R9 ;  /* 0x00000000090a72ca */ /* 0x000fe400000e0000 */
[----:B------:R-:W-:Y:S01]  /*34f0*/  R2UR UR11, R7 ;  /* 0x00000000070b72ca */ /* 0x000fe200000e0000 */
[----:B------:R-:W-:-:S05]  /*3500*/  IMAD R7, R3, 0x40, R229 ;  /* 0x0000004003077824 */ /* 0x000fca00078e02e5 */
[----:B------:R-:W-:Y:S01]  /*3510*/  LEA R9, R7, UR60, 0x2 ;  /* 0x0000003c07097c11 */ /* 0x000fe2000f8e10ff */
        /* <DEDUP_REMOVED lines=22> */
[----:B------:R-:W-:Y:S03]  /*3680*/  HGMMA.64x8x16.F32 R40, gdesc[UR4], R40, gsb0 ;  /* 0x00000000042879f0 */ /* 0x000fe60008000828 */
[----:B------:R-:W-:Y:S02]  /*3690*/  WARPGROUP.DEPBAR.LE gsb0, 0x0 ;  /* 0x00008000000079c5 */ /* 0x000fe40000010000 */
[----:B------:R1:W2:Y:S04]  /*36a0*/  LDS R7, [R9+0x2c100] ;  /* 0x02c1000009077984 */ /* 0x0002a80000000800 */
[----:B------:R1:W3:Y:S01]  /*36b0*/  LDS R8, [R9+0x2c120] ;  /* 0x02c1200009087984 */ /* 0x0002e20000000800 */
[----:B------:R-:W-:Y:S05]  /*36c0*/  @!P0 BRA `(.L_x_13) ;  /* 0x0000000000048947 */ /* 0x000fea0003800000 */
[----:B------:R-:W-:Y:S01]  /*36d0*/  BPT.TRAP 0x1 ;  /* 0x000000040000795c */ /* 0x000fe20000300000 */
.L_x_13:
[----:B------:R-:W-:-:S04]  /*36e0*/  SHF.L.U32 R12, R18, 0x1f, RZ ;  /* 0x0000001f120c7819 */ /* 0x000fc800000006ff */
[----:B------:R4:W1:Y:S01]  /*36f0*/  SYNCS.PHASECHK.TRANS64.TRYWAIT P1, [UR60+0x31830], R12 ;  /* 0x0318300cff0075a7 */ /* 0x000862000802017c */
[----:B------:R-:W-:Y:S05]  /*3700*/  @!P0 BRA `(.L_x_14) ;  /* 0x0000000000048947 */ /* 0x000fea0003800000 */
[----:B------:R-:W-:Y:S01]  /*3710*/  BPT.TRAP 0x1 ;  /* 0x000000040000795c */ /* 0x000fe20000300000 */
.L_x_14:
[----:B-1----:R-:W-:Y:S02]  /*3720*/  VIADD R9, R6, 0xa000 ;  /* 0x0000a00006097836 */ /* 0x002fe40000000000 */
[----:B------:R-:W-:-:S03]  /*3730*/  VIADD R6, R5, 0x24100 ;  /* 0x0002410005067836 */ /* 0x000fc60000000000 */
[----:B------:R-:W-:Y:S02]  /*3740*/  SHF.R.U32.HI R9, RZ, 0x4, R9 ;  /* 0x00000004ff097819 */ /* 0x000fe40000011609 */
[----:B------:R-:W-:Y:S02]  /*3750*/  SHF.R.U32.HI R10, RZ, 0x4, R6 ;  /* 0x00000004ff0a7819 */ /* 0x000fe40000011606 */
[----:B------:R-:W-:Y:S02]  /*3760*/  LOP3.LUT R9, R9, 0x3fff, RZ, 0xc0, !PT ;  /* 0x00003fff09097812 */ /* 0x000fe400078ec0ff */
[----:B------:R-:W-:Y:S02]  /*3770*/  LOP3.LUT R10, R10, 0x3fff, RZ, 0xc0, !PT ;  /* 0x00003fff0a0a7812 */ /* 0x000fe400078ec0ff */
[----:B------:R-:W-:Y:S02]  /*3780*/  LOP3.LUT R224, R9, 0x10000, RZ, 0xfc, !PT ;  /* 0x0001000009e07812 */ /* 0x000fe400078efcff */
[----:B------:R-:W-:Y:S01]  /*3790*/  LOP3.LUT R225, R10, 0x10000, RZ, 0xfc, !PT ;  /* 0x000100000ae17812 */ /* 0x000fe200078efcff */
[----:B------:R-:W-:Y:S06]  /*37a0*/  @P1 BRA `(.L_x_15) ;  /* 0x0000000000081947 */ /* 0x000fec0003800000 */
[----:B------:R-:W1:Y:S02]  /*37b0*/  SYNCS.PHASECHK.TRANS64.TRYWAIT P1, [UR60+0x31830], R12 ;  /* 0x0318300cff0075a7 */ /* 0x000e64000802017c */
[----:B-1----:R-:W-:Y:S05]  /*37c0*/  @!P1 BRA `(.L_x_16) ;  /* 0x0000009000189947 */ /* 0x002fea0003800000 */
.L_x_15:
[----:B------:R-:W-:Y:S01]  /*37d0*/  R2UR UR4, R225 ;  /* 0x00000000e10472ca */ /* 0x000fe200000e0000 */
[----:B------:R-:W-:Y:S01]  /*37e0*/  WARPGROUP.ARRIVE ;  /* 0x00000000000079c5 */ /* 0x000fe20000000000 */
[C---:B------:R-:W-:Y:S01]  /*37f0*/  R2UR UR6, R224.reuse ;  /* 0x00000000e00672ca */ /* 0x040fe200000e0000 */
[----:B------:R-:W-:Y:S01]  /*3800*/  UMOV UR5, 0x40000040 ;  /* 0x4000004000057882 */ /* 0x000fe20000000000 */
[----:B------:R-:W-:Y:S01]  /*3810*/  UMOV UR7, 0x40000000 ;  /* 0x4000000000077882 */ /* 0x000fe20000000000 */
[----:B------:R-:W-:Y:S02]  /*3820*/  VIADD R9, R224, 0x80 ;  /* 0x00000080e0097836 */ /* 0x000fe40000000000 */
[----:B------:R-:W-:Y:S01]  /*3830*/  FMUL.FTZ R26, R26, UR61 ;  /* 0x0000003d1a1a7c20 */ /* 0x000fe20008410000 */
[----:B------:R-:W-:Y:S02]  /*3840*/  VIADD R10, R224, 0x180 ;  /* 0x00000180e00a7836 */ /* 0x000fe40000000000 */
[----:B------:R-:W-:Y:S01]  /*3850*/  FMUL.FTZ R13, R27, UR61 ;  /* 0x0000003d1b0d7c20 */ /* 0x000fe20008410000 */
[----:B------:R-:W-:-:S02]  /*3860*/  VIADD R11, R225, 0x2 ;  /* 0x00000002e10b7836 */ /* 0x000fc40000000000 */
[----:B------:R-:W-:Y:S01]  /*3870*/  FMUL.FTZ R29, R29, UR61 ;  /* 0x0000003d1d1d7c20 */ /* 0x000fe20008410000 */
[----:B----4-:R-:W-:Y:S01]  /*3880*/  VIADD R12, R224, 0x980 ;  /* 0x00000980e00c7836 */ /* 0x010fe20000000000 */
[----:B------:R-:W-:Y:S01]  /*3890*/  R2UR UR8, R10 ;  /* 0x000000000a0872ca */ /* 0x000fe200000e0000 */
[C---:B------:R-:W-:Y:S01]  /*38a0*/  VIADD R10, R224.reuse, 0x2 ;  /* 0x00000002e00a7836 */ /* 0x040fe20000000000 */
[----:B------:R-:W-:Y:S01]  /*38b0*/  R2UR UR11, R11 ;  /* 0x000000000b0b72ca */ /* 0x000fe200000e0000 */
[----:B------:R-:W-:Y:S01]  /*38c0*/  HGMMA.64x8x16.F32 R44, gdesc[UR4], RZ, !UPT, gsb0 ;  /* 0x00000000042c79f0 */ /* 0x000fe2000c0008ff */
[----:B------:R-:W-:Y:S01]  /*38d0*/  R2UR UR6, R9 ;  /* 0x00000000090672ca */ /* 0x000fe200000e0000 */
[----:B------:R-:W-:Y:S01]  /*38e0*/  UMOV UR7, 0x40000000 ;  /* 0x4000000000077882 */ /* 0x000fe20000000000 */
[----:B------:R-:W-:Y:S01]  /*38f0*/  VIADD R9, R224, 0x100 ;  /* 0x00000100e0097836 */ /* 0x000fe20000000000 */
[----:B------:R-:W-:Y:S01]  /*3900*/  R2UR UR10, R10 ;  /* 0x000000000a0a72ca */ /* 0x000fe200000e0000 */
[----:B------:R-:W-:-:S02]  /*3910*/  VIADD R10, R224, 0x202 ;  /* 0x00000202e00a7836 */ /* 0x000fc40000000000 */
[----:B------:R-:W-:Y:S01]  /*3920*/  FMUL.FTZ R31, R31, UR61 ;  /* 0x0000003d1f1f7c20 */ /* 0x000fe20008410000 */
[----:B------:R-:W-:Y:S02]  /*3930*/  VIADD R11, R224, 0x880 ;  /* 0x00000880e00b7836 */ /* 0x000fe40000000000 */
[----:B------:R-:W-:Y:S01]  /*3940*/  FMUL.FTZ R28, R28, UR61 ;  /* 0x0000003d1c1c7c20 */ /* 0x000fe20008410000 */
[----:B------:R-:W-:Y:S02]  /*3950*/  VIADD R14, R224, 0x782 ;  /* 0x00000782e00e7836 */ /* 0x000fe40000000000 */
[----:B------:R-:W-:Y:S01]  /*3960*/  FMUL.FTZ R36, R36, UR61 ;  /* 0x0000003d24247c20 */ /* 0x000fe20008410000 */
[----:B------:R-:W-:Y:S01]  /*3970*/  VIADD R15, R225, 0x602 ;  /* 0x00000602e10f7836 */ /* 0x000fe20000000000 */
[----:B------:R-:W-:Y:S01]  /*3980*/  R2UR UR25, R11 ;  /* 0x000000000b1972ca */ /* 0x000fe200000e0000 */
[----:B------:R-:W-:Y:S02]  /*3990*/  VIADD R11, R224, 0x900 ;  /* 0x00000900e00b7836 */ /* 0x000fe40000000000 */
[----:B------:R-:W-:Y:S01]  /*39a0*/  FMUL.FTZ R30, R30, UR61 ;  /* 0x0000003d1e1e7c20 */ /* 0x000fe20008410000 */
[C---:B------:R-:W-:Y:S01]  /*39b0*/  VIADD R20, R224.reuse, 0x882 ;  /* 0x00000882e0147836 */ /* 0x040fe20000000000 */
[----:B------:R-:W1:Y:S01]  /*39c0*/  MUFU.TANH R13, R13 ;  /* 0x0000000d000d7308 */ /* 0x000e620000002400 */
[C---:B------:R-:W-:Y:S01]  /*39d0*/  VIADD R21, R224.reuse, 0x982 ;  /* 0x00000982e0157836 */ /* 0x040fe20000000000 */
[----:B------:R-:W-:Y:S01]  /*39e0*/  R2UR UR23, R11 ;  /* 0x000000000b1772ca */ /* 0x000fe200000e0000 */
[----:B------:R-:W-:-:S02]  /*39f0*/  VIADD R22, R224, 0x784 ;  /* 0x00000784e0167836 */ /* 0x000fc40000000000 */
[----:B------:R-:W-:Y:S01]  /*3a00*/  FMUL.FTZ R37, R37, UR61 ;  /* 0x0000003d25257c20 */ /* 0x000fe20008410000 */
[----:B------:R-:W-:Y:S01]  /*3a10*/  VIADD R23, R225, 0x604 ;  /* 0x00000604e1177836 */ /* 0x000fe20000000000 */
[----:B------:R-:W-:Y:S01]  /*3a20*/  ISETP.GT.AND P6, PT, R2, 0x1, PT ;  /* 0x000000010200780c */ /* 0x000fe20003fc4270 */
[----:B------:R-:W-:Y:S01]  /*3a30*/  VIADD R27, R224, 0x886 ;  /* 0x00000886e01b7836 */ /* 0x000fe20000000000 */
[----:B------:R4:W5:Y:S01]  /*3a40*/  MUFU.TANH R11, R26 ;  /* 0x0000001a000b7308 */ /* 0x0009620000002400 */
[----:B------:R-:W-:Y:S01]  /*3a50*/  FMUL.FTZ R35, R35, UR61 ;  /* 0x0000003d23237c20 */ /* 0x000fe20008410000 */
[----:B------:R-:W-:Y:S01]  /*3a60*/  FMUL.FTZ R39, R39, UR61 ;  /* 0x0000003d27277c20 */ /* 0x000fe20008410000 */
[C---:B------:R-:W-:Y:S01]  /*3a70*/  ISETP.GT.AND P2, PT, R2.reuse, 0x11, PT ;  /* 0x000000110200780c */ /* 0x040fe20003f44270 */
[----:B------:R-:W-:Y:S01]  /*3a80*/  UMOV UR57, 0x40000040 ;  /* 0x4000004000397882 */ /* 0x000fe20000000000 */
[C---:B------:R-:W-:Y:S01]  /*3a90*/  ISETP.GT.AND P1, PT, R2.reuse, 0x10, PT ;  /* 0x000000100200780c */ /* 0x040fe20003f24270 */
[----:B------:R-:W-:Y:S01]  /*3aa0*/  UMOV UR59, 0x40 ;  /* 0x00000040003b7882 */ /* 0x000fe20000000000 */
[----:B------:R-:W-:Y:S01]  /*3ab0*/  ISETP.GT.AND P3, PT, R2, 0x20, PT ;  /* 0x000000200200780c */ /* 0x000fe20003f64270 */
[----:B------:R-:W-:Y:S01]  /*3ac0*/  UMOV UR33, UR57 ;  /* 0x0000003900217c82 */ /* 0x000fe20008000000 */
[----:B----4-:R-:W-:Y:S01]  /*3ad0*/  VIADD R26, R224, 0x786 ;  /* 0x00000786e01a7836 */ /* 0x010fe20000000000 */
[C---:B------:R-:W-:Y:S01]  /*3ae0*/  ISETP.GT.AND P4, PT, R2.reuse, 0x21, PT ;  /* 0x000000210200780c */ /* 0x040fe20003f84270 */
[----:B------:R-:W-:Y:S01]  /*3af0*/  UMOV UR35, 0x40 ;  /* 0x0000004000237882 */ /* 0x000fe20000000000 */
[----:B------:R-:W-:Y:S01]  /*3b00*/  ISETP.GT.AND P5, PT, R2, RZ, PT ;  /* 0x000000ff0200720c */ /* 0x000fe20003fa4270 */
[----:B------:R-:W-:Y:S01]  /*3b10*/  UMOV UR49, 0x40000040 ;  /* 0x4000004000317882 */ /* 0x000fe20000000000 */
[----:B------:R-:W-:Y:S01]  /*3b20*/  R2UR UR24, R26 ;  /* 0x000000001a1872ca */ /* 0x000fe200000e0000 */
[----:B------:R-:W-:Y:S01]  /*3b30*/  VIADD R26, R224, 0x806 ;  /* 0x00000806e01a7836 */ /* 0x000fe20000000000 */
[----:B-1----:R-:W-:Y:S01]  /*3b40*/  FSEL R235, R13, -INF , P6 ;  /* 0xff8000000deb7808 */ /* 0x002fe20003000000 */
[----:B------:R-:W-:Y:S01]  /*3b50*/  UMOV UR51, 0x40 ;  /* 0x0000004000337882 */ /* 0x000fe20000000000 */
[C---:B-----5:R-:W-:Y:S01]  /*3b60*/  FSEL R233, R11.reuse, -INF , P5 ;  /* 0xff8000000be97808 */ /* 0x060fe20002800000 */
[----:B------:R-:W-:Y:S01]  /*3b70*/  FFMA.FTZ R11, -R11, R11, 1 ;  /* 0x3f8000000b0b7423 */ /* 0x000fe2000001010b */
[----:B------:R-:W-:Y:S01]  /*3b80*/  LEA R237, R229, UR60, 0x2 ;  /* 0x0000003ce5ed7c11 */ /* 0x000fe2000f8e10ff */
[----:B------:R-:W-:Y:S01]  /*3b90*/  UMOV UR53, UR49 ;  /* 0x0000003100357c82 */ /* 0x000fe20008000000 */
[----:B------:R-:W-:Y:S01]  /*3ba0*/  UMOV UR55, 0x40 ;  /* 0x0000004000377882 */ /* 0x000fe20000000000 */
[----:B------:R-:W-:Y:S01]  /*3bb0*/  UMOV UR45, UR49 ;  /* 0x00000031002d7c82 */ /* 0x000fe20008000000 */
[----:B------:R-:W-:-:S02]  /*3bc0*/  WARPGROUP.DEPBAR.LE gsb0, 0x0 ;  /* 0x00008000000079c5 */ /* 0x000fc40000010000 */
[----:B------:R-:W-:Y:S01]  /*3bd0*/  WARPGROUP.ARRIVE ;  /* 0x00000000000079c5 */ /* 0x000fe20000000000 */
[----:B------:R-:W-:Y:S01]  /*3be0*/  UMOV UR47, 0x40 ;  /* 0x00000040002f7882 */ /* 0x000fe20000000000 */
[----:B------:R-:W-:Y:S01]  /*3bf0*/  UMOV UR29, 0x40000040 ;  /* 0x40000040001d7882 */ /* 0x000fe20000000000 */
[----:B------:R-:W-:Y:S01]  /*3c00*/  UMOV UR31, 0x40 ;  /* 0x00000040001f7882 */ /* 0x000fe20000000000 */
[----:B------:R-:W-:Y:S01]  /*3c10*/  UMOV UR41, UR29 ;  /* 0x0000001d00297c82 */ /* 0x000fe20008000000 */
[----:B------:R-:W-:Y:S01]  /*3c20*/  UMOV UR43, 0x40 ;  /* 0x00000040002b7882 */ /* 0x000fe20000000000 */
[----:B------:R-:W-:Y:S01]  /*3c30*/  HGMMA.64x8x16.F32 R48, gdesc[UR4], RZ, !UPT, gsb0 ;  /* 0x00000000043079f0 */ /* 0x000fe2000c0008ff */
[----:B------:R-:W-:Y:S01]  /*3c40*/  R2UR UR6, R9 ;  /* 0x00000000090672ca */ /* 0x000fe200000e0000 */
[----:B------:R-:W-:Y:S01]  /*3c50*/  UMOV UR7, 0x40000000 ;  /* 0x4000000000077882 */ /* 0x000fe20000000000 */
[----:B------:R-:W-:Y:S01]  /*3c60*/  VIADD R9, R224, 0x200 ;  /* 0x00000200e0097836 */ /* 0x000fe20000000000 */
[----:B------:R-:W-:Y:S01]  /*3c70*/  UMOV UR37, UR29 ;  /* 0x0000001d00257c82 */ /* 0x000fe20008000000 */
[----:B------:R-:W-:Y:S01]  /*3c80*/  UMOV UR39, 0x40 ;  /* 0x0000004000277882 */ /* 0x000fe20000000000 */
[----:B------:R-:W-:Y:S01]  /*3c90*/  UMOV UR27, 0x40 ;  /* 0x00000040001b7882 */ /* 0x000fe20000000000 */
[----:B------:R-:W-:Y:S01]  /*3ca0*/  IMAD R5, R4, 0x2800, R5 ;  /* 0x0000280004057824 */ /* 0x000fe200078e0205 */
[----:B------:R-:W-:Y:S01]  /*3cb0*/  R2UR UR9, R9 ;  /* 0x00000000090972ca */ /* 0x000fe200000e0000 */
[----:B------:R-:W-:-:S03]  /*3cc0*/  VIADD R9, R224, 0x82 ;  /* 0x00000082e0097836 */ /* 0x000fc60000000000 */
[----:B------:R-:W-:-:S04]  /*3cd0*/  SHF.R.U32.HI R5, RZ, 0x4, R5 ;  /* 0x00000004ff057819 */ /* 0x000fc80000011605 */
[----:B------:R-:W-:Y:S01]  /*3ce0*/  LOP3.LUT R5, R5, 0x3fff, RZ, 0xc0, !PT ;  /* 0x00003fff05057812 */ /* 0x000fe200078ec0ff */
        /* <DEDUP_REMOVED lines=10> */
[----:B------:R-:W-:Y:S01]  /*3d90*/  R2UR UR9, R10 ;  /* 0x000000000a0972ca */ /* 0x000fe200000e0000 */
[----:B------:R-:W-:Y:S01]  /*3da0*/  VIADD R10, R225, 0x4 ;  /* 0x00000004e10a7836 */ /* 0x000fe20000000000 */
[----:B------:R-:W-:Y:S02]  /*3db0*/  WARPGROUP.DEPBAR.LE gsb0, 0x0 ;  /* 0x00008000000079c5 */ /* 0x000fe40000010000 */
[----:B------:R-:W-:-:S06]  /*3dc0*/  WARPGROUP.ARRIVE ;  /* 0x00000000000079c5 */ /* 0x000fcc0000000000 */
[----:B------:R-:W-:Y:S01]  /*3dd0*/  HGMMA.64x8x16.F32 R220, gdesc[UR4], RZ, !UPT, gsb0 ;  /* 0x0000000004dc79f0 */ /* 0x000fe2000c0008ff */
[----:B------:R-:W-:Y:S01]  /*3de0*/  UMOV UR6, UR10 ;  /* 0x0000000a00067c82 */ /* 0x000fe20008000000 */
[----:B------:R-:W-:Y:S01]  /*3df0*/  UMOV UR7, 0x40000000 ;  /* 0x4000000000077882 */ /* 0x000fe20000000000 */
[----:B------:R-:W-:Y:S01]  /*3e00*/  UMOV UR4, UR11 ;  /* 0x0000000b00047c82 */ /* 0x000fe20008000000 */
[----:B------:R-:W-:Y:S01]  /*3e10*/  UMOV UR5, 0x40000040 ;  /* 0x4000004000057882 */ /* 0x000fe20000000000 */
[----:B------:R-:W-:Y:S01]  /*3e20*/  R2UR UR11, R10 ;  /* 0x000000000a0b72ca */ /* 0x000fe200000e0000 */
[----:B------:R-:W-:Y:S01]  /*3e30*/  VIADD R10, R224, 0x204 ;  /* 0x00000204e00a7836 */ /* 0x000fe20000000000 */
[----:B------:R-:W-:Y:S02]  /*3e40*/  WARPGROUP.DEPBAR.LE gsb0, 0x0 ;  /* 0x00008000000079c5 */ /* 0x000fe40000010000 */
[----:B------:R-:W-:-:S06]  /*3e50*/  WARPGROUP.ARRIVE ;  /* 0x00000000000079c5 */ /* 0x000fcc0000000000 */
[----:B------:R-:W-:Y:S01]  /*3e60*/  HGMMA.64x8x16.F32 R44, gdesc[UR4], R44, gsb0 ;  /* 0x00000000042c79f0 */ /* 0x000fe2000800082c */
[----:B------:R-:W-:Y:S01]  /*3e70*/  R2UR UR6, R9 ;  /* 0x00000000090672ca */ /* 0x000fe200000e0000 */
[----:B------:R-:W-:Y:S01]  /*3e80*/  UMOV UR7, 0x40000000 ;  /* 0x4000000000077882 */ /* 0x000fe20000000000 */
[----:B------:R-:W-:Y:S01]  /*3e90*/  VIADD R9, R224, 0x102 ;  /* 0x00000102e0097836 */ /* 0x000fe20000000000 */
[----:B------:R-:W-:Y:S02]  /*3ea0*/  WARPGROUP.DEPBAR.LE gsb0, 0x0 ;  /* 0x00008000000079c5 */ /* 0x000fe40000010000 */
[----:B------:R-:W-:-:S08]  /*3eb0*/  WARPGROUP.ARRIVE ;  /* 0x00000000000079c5 */ /* 0x000fd00000000000 */
[----:B------:R-:W-:Y:S01]  /*3ec0*/  HGMMA.64x8x16.F32 R48, gdesc[UR4], R48, gsb0 ;  /* 0x00000000043079f0 */ /* 0x000fe20008000830 */
[----:B------:R-:W-:Y:S01]  /*3ed0*/  R2UR UR6, R9 ;  /* 0x00000000090672ca */ /* 0x000fe200000e0000 */
[----:B------:R-:W-:Y:S01]  /*3ee0*/  UMOV UR7, 0x40000000 ;  /* 0x4000000000077882 */ /* 0x000fe20000000000 */
[----:B------:R-:W-:-:S05]  /*3ef0*/  VIADD R9, R224, 0x182 ;  /* 0x00000182e0097836 */ /* 0x000fca0000000000 */
[----:B------:R-:W-:Y:S01]  /*3f00*/  R2UR UR8, R9 ;  /* 0x00000000090872ca */ /* 0x000fe200000e0000 */
[----:B------:R-:W-:-:S05]  /*3f10*/  VIADD R9, R224, 0x4 ;  /* 0x00000004e0097836 */ /* 0x000fca0000000000 */
        /* <DEDUP_REMOVED lines=12> */
[----:B------:R-:W-:Y:S01]  /*3fe0*/  R2UR UR9, R10 ;  /* 0x000000000a0972ca */ /* 0x000fe200000e0000 */
[----:B------:R-:W-:Y:S01]  /*3ff0*/  VIADD R10, R225, 0x6 ;  /* 0x00000006e10a7836 */ /* 0x000fe20000000000 */
[----:B------:R-:W-:Y:S02]  /*4000*/  WARPGROUP.DEPBAR.LE gsb0, 0x0 ;  /* 0x00008000000079c5 */ /* 0x000fe40000010000 */
[----:B------:R-:W-:-:S06]  /*4010*/  WARPGROUP.ARRIVE ;  /* 0x00000000000079c5 */ /* 0x000fcc0000000000 */
[----:B------:R-:W-:Y:S01]  /*4020*/  HGMMA.64x8x16.F32 R220, gdesc[UR4], R220, gsb0 ;  /* 0x0000000004dc79f0 */ /* 0x000fe200080008dc */
        /* <DEDUP_REMOVED lines=225> */
[----:B------:R-:W-:-:S05]  /*4e40*/  VIADD R10, R225, 0x402 ;  /* 0x00000402e10a7836 */ /* 0x000fca0000000000 */
[----:B------:R-:W-:Y:S01]  /*4e50*/  R2UR UR12, R10 ;  /* 0x000000000a0c72ca */ /* 0x000fe200000e0000 */
[----:B------:R-:W-:Y:S01]  /*4e60*/  VIADD R10, R224, 0x702 ;  /* 0x00000702e00a7836 */ /* 0x000fe20000000000 */
[----:B------:R-:W-:Y:S02]  /*4e70*/  WARPGROUP.DEPBAR.LE gsb0, 0x0 ;  /* 0x00008000000079c5 */ /* 0x000fe40000010000 */
[----:B------:R-:W-:-:S06]  /*4e80*/  WARPGROUP.ARRIVE ;  /* 0x00000000000079c5 */ /* 0x000fcc0000000000 */
[----:B------:R-:W-:Y:S01]  /*4e90*/  HGMMA.64x8x16.F32 R44, gdesc[UR4], R44, gsb0 ;  /* 0x00000000042c79f0 */ /* 0x000fe2000800082c */
[----:B------:R-:W-:Y:S01]  /*4ea0*/  R2UR UR6, R9 ;  /* 0x00000000090672ca */ /* 0x000fe200000e0000 */
[----:B------:R-:W-:Y:S01]  /*4eb0*/  UMOV UR7, 0x40000000 ;  /* 0x4000000000077882 */ /* 0x000fe20000000000 */
[----:B------:R-:W-:-:S05]  /*4ec0*/  VIADD R9, R224, 0x600 ;  /* 0x00000600e0097836 */ /* 0x000fca0000000000 */
[----:B------:R-:W-:Y:S01]  /*4ed0*/  R2UR UR8, R9 ;  /* 0x00000000090872ca */ /* 0x000fe200000e0000 */
        /* <DEDUP_REMOVED lines=33> */
[----:B------:R-:W-:Y:S01]  /*50f0*/  R2UR UR12, R10 ;  /* 0x000000000a0c72ca */ /* 0x000fe200000e0000 */
        /* <DEDUP_REMOVED lines=44> */
[----:B------:R-:W-:Y:S01]  /*53c0*/  FMUL.FTZ R9, R24, UR61 ;  /* 0x0000003d18097c20 */ /* 0x000fe20008410000 */
[----:B------:R-:W-:-:S05]  /*53d0*/  VIADD R24, R224, 0x804 ;  /* 0x00000804e0187836 */ /* 0x000fca0000000000 */
[----:B------:R-:W-:Y:S01]  /*53e0*/  MUFU.TANH R9, R9 ;  /* 0x0000000900097308 */ /* 0x000fe20000002400 */
        /* <DEDUP_REMOVED lines=8> */
[C---:B------:R-:W-:Y:S01]  /*5470*/  VIADD R10, R225.reuse, 0x600 ;  /* 0x00000600e10a7836 */ /* 0x040fe20000000000 */
[----:B------:R-:W-:Y:S01]  /*5480*/  R2UR UR13, R20 ;  /* 0x00000000140d72ca */ /* 0x000fe200000e0000 */
[----:B------:R-:W-:Y:S02]  /*5490*/  VIADD R20, R224, 0x902 ;  /* 0x00000902e0147836 */ /* 0x000fe40000000000 */
[----:B------:R-:W-:Y:S01]  /*54a0*/  VIADD R225, R225, 0x606 ;  /* 0x00000606e1e17836 */ /* 0x000fe20000000000 */
[----:B------:R-:W-:Y:S01]  /*54b0*/  R2UR UR10, R10 ;  /* 0x000000000a0a72ca */ /* 0x000fe200000e0000 */
[----:B------:R-:W-:Y:S01]  /*54c0*/  VIADD R10, R224, 0x800 ;  /* 0x00000800e00a7836 */ /* 0x000fe20000000000 */
[----:B------:R-:W-:-:S02]  /*54d0*/  R2UR UR11, R20 ;  /* 0x00000000140b72ca */ /* 0x000fc400000e0000 */
[----:B------:R1:W4:Y:S02]  /*54e0*/  MUFU.TANH R20, R31 ;  /* 0x0000001f00147308 */ /* 0x0003240000002400 */
[----:B------:R-:W-:Y:S01]  /*54f0*/  R2UR UR20, R10 ;  /* 0x000000000a1472ca */ /* 0x000fe200000e0000 */
[----:B------:R-:W-:Y:S01]  /*5500*/  FMUL.FTZ R10, R25, UR61 ;  /* 0x0000003d190a7c20 */ /* 0x000fe20008410000 */
[----:B------:R-:W-:-:S05]  /*5510*/  VIADD R25, R224, 0x984 ;  /* 0x00000984e0197836 */ /* 0x000fca0000000000 */
[----:B------:R-:W-:Y:S01]  /*5520*/  R2UR UR26, R25 ;  /* 0x00000000191a72ca */ /* 0x000fe200000e0000 */
[----:B------:R-:W5:Y:S01]  /*5530*/  MUFU.TANH R10, R10 ;  /* 0x0000000a000a7308 */ /* 0x000f620000002400 */
[----:B-1----:R-:W-:-:S07]  /*5540*/  FMUL.FTZ R31, R40, UR61 ;  /* 0x0000003d281f7c20 */ /* 0x002fce0008410000 */
[----:B------:R1:W-:Y:S08]  /*5550*/  MUFU.TANH R25, R36 ;  /* 0x0000002400197308 */ /* 0x0003f00000002400 */
[----:B------:R-:W-:Y:S01]  /*5560*/  MUFU.TANH R31, R31 ;  /* 0x0000001f001f7308 */ /* 0x000fe20000002400 */
[----:B-1----:R-:W-:Y:S01]  /*5570*/  FMUL.FTZ R36, R41, UR61 ;  /* 0x0000003d29247c20 */ /* 0x002fe20008410000 */
[----:B----4-:R-:W-:Y:S01]  /*5580*/  FSEL R41, R20, -INF , P2 ;  /* 0xff80000014297808 */ /* 0x010fe20001000000 */
[----:B------:R-:W-:-:S02]  /*5590*/  WARPGROUP.DEPBAR.LE gsb0, 0x0 ;  /* 0x00008000000079c5 */ /* 0x000fc40000010000 */
[----:B------:R-:W-:-:S03]  /*55a0*/  WARPGROUP.ARRIVE ;  /* 0x00000000000079c5 */ /* 0x000fc60000000000 */
[----:B------:R-:W-:Y:S03]  /*55b0*/  MUFU.TANH R36, R36 ;  /* 0x0000002400247308 */ /* 0x000fe60000002400 */
        /* <DEDUP_REMOVED lines=9> */
[----:B------:R-:W-:-:S05]  /*5650*/  VIADD R15, R224, 0x802 ;  /* 0x00000802e00f7836 */ /* 0x000fca0000000000 */
[----:B------:R-:W-:Y:S02]  /*5660*/  R2UR UR15, R15 ;  /* 0x000000000f0f72ca */ /* 0x000fe400000e0000 */
[----:B------:R5:W1:Y:S02]  /*5670*/  MUFU.TANH R15, R30 ;  /* 0x0000001e000f7308 */ /* 0x000a640000002400 */
[C---:B-----5:R-:W-:Y:S01]  /*5680*/  FSEL R30, R10.reuse, -INF , P6 ;  /* 0xff8000000a1e7808 */ /* 0x060fe20003000000 */
[----:B------:R-:W-:Y:S01]  /*5690*/  FFMA.FTZ R10, -R10, R10, 1 ;  /* 0x3f8000000a0a7423 */ /* 0x000fe2000001010a */
[----:B------:R-:W-:Y:S02]  /*56a0*/  ISETP.GT.AND P6, PT, R2, 0x31, PT ;  /* 0x000000310200780c */ /* 0x000fe40003fc4270 */
[----:B-1----:R-:W-:Y:S01]  /*56b0*/  FSEL R227, R15, -INF , P1 ;  /* 0xff8000000fe37808 */ /* 0x002fe20000800000 */
[----:B------:R-:W-:Y:S02]  /*56c0*/  WARPGROUP.DEPBAR.LE gsb0, 0x0 ;  /* 0x00008000000079c5 */ /* 0x000fe40000010000 */
[----:B------:R-:W-:-:S06]  /*56d0*/  WARPGROUP.ARRIVE ;  /* 0x00000000000079c5 */ /* 0x000fcc0000000000 */
[----:B------:R-:W-:Y:S01]  /*56e0*/  HGMMA.64x8x16.F32 R52, gdesc[UR4], R52, gsb0 ;  /* 0x00000000043479f0 */ /* 0x000fe20008000834 */
[----:B------:R-:W-:Y:S01]  /*56f0*/  UMOV UR6, UR19 ;  /* 0x0000001300067c82 */ /* 0x000fe20008000000 */
[----:B------:R-:W-:Y:S01]  /*5700*/  UMOV UR7, 0x40000000 ;  /* 0x4000000000077882 */ /* 0x000fe20000000000 */
[----:B------:R-:W-:Y:S02]  /*5710*/  R2UR UR19, R14 ;  /* 0x000000000e1372ca */ /* 0x000fe400000e0000 */
[----:B------:R-:W1:Y:S02]  /*5720*/  MUFU.TANH R14, R29 ;  /* 0x0000001d000e7308 */ /* 0x000e640000002400 */
[C---:B-1----:R-:W-:Y:S01]  /*5730*/  FSEL R40, R14.reuse, -INF , P2 ;  /* 0xff8000000e287808 */ /* 0x042fe20001000000 */
[----:B------:R-:W-:Y:S01]  /*5740*/  FFMA.FTZ R14, -R14, R14, 1 ;  /* 0x3f8000000e0e7423 */ /* 0x000fe2000001010e */
[----:B------:R-:W-:Y:S01]  /*5750*/  ISETP.GT.AND P2, PT, R2, 0x41, PT ;  /* 0x000000410200780c */ /* 0x000fe20003f44270 */
[----:B------:R-:W-:-:S02]  /*5760*/  WARPGROUP.DEPBAR.LE gsb0, 0x0 ;  /* 0x00008000000079c5 */ /* 0x000fc40000010000 */
[----:B------:R-:W-:-:S06]  /*5770*/  WARPGROUP.ARRIVE ;  /* 0x00000000000079c5 */ /* 0x000fcc0000000000 */
[----:B------:R-:W-:Y:S01]  /*5780*/  HGMMA.64x8x16.F32 R216, gdesc[UR4], R216, gsb0 ;  /* 0x0000000004d879f0 */ /* 0x000fe200080008d8 */
[----:B------:R-:W-:Y:S01]  /*5790*/  UMOV UR6, UR21 ;  /* 0x0000001500067c82 */ /* 0x000fe20008000000 */
[----:B------:R-:W-:Y:S01]  /*57a0*/  UMOV UR7, 0x40000000 ;  /* 0x4000000000077882 */ /* 0x000fe20000000000 */
[----:B------:R-:W-:Y:S02]  /*57b0*/  R2UR UR21, R12 ;  /* 0x000000000c1572ca */ /* 0x000fe400000e0000 */
[----:B------:R1:W-:Y:S02]  /*57c0*/  MUFU.TANH R12, R28 ;  /* 0x0000001c000c7308 */ /* 0x0003e40000002400 */
[----:B-1----:R-:W-:-:S05]  /*57d0*/  VIADD R28, R224, 0x906 ;  /* 0x00000906e01c7836 */ /* 0x002fca0000000000 */
[----:B------:R-:W-:Y:S02]  /*57e0*/  R2UR UR30, R28 ;  /* 0x000000001c1e72ca */ /* 0x000fe400000e0000 */
        /* <DEDUP_REMOVED lines=9> */
[----:B------:R-:W-:Y:S01]  /*5880*/  FMUL.FTZ R21, R32, UR61 ;  /* 0x0000003d20157c20 */ /* 0x000fe20008410000 */
[----:B------:R-:W-:Y:S01]  /*5890*/  R2UR UR22, R26 ;  /* 0x000000001a1672ca */ /* 0x000fe200000e0000 */
[----:B------:R-:W-:Y:S01]  /*58a0*/  FMUL.FTZ R32, R42, UR61 ;  /* 0x0000003d2a207c20 */ /* 0x000fe20008410000 */
[----:B------:R-:W-:Y:S08]  /*58b0*/  MUFU.TANH R26, R37 ;  /* 0x00000025001a7308 */ /* 0x000ff00000002400 */
[----:B------:R-:W-:Y:S08]  /*58c0*/  MUFU.TANH R21, R21 ;  /* 0x0000001500157308 */ /* 0x000ff00000002400 */
[----:B------:R-:W-:Y:S01]  /*58d0*/  MUFU.TANH R32, R32 ;  /* 0x0000002000207308 */ /* 0x000fe20000002400 */
[----:B------:R-:W-:-:S02]  /*58e0*/  WARPGROUP.DEPBAR.LE gsb0, 0x0 ;  /* 0x00008000000079c5 */ /* 0x000fc40000010000 */
[----:B------:R-:W-:-:S06]  /*58f0*/  WARPGROUP.ARRIVE ;  /* 0x00000000000079c5 */ /* 0x000fcc0000000000 */
[----:B------:R-:W-:Y:S01]  /*5900*/  HGMMA.64x8x16.F32 R44, gdesc[UR4], R44, gsb0 ;  /* 0x00000000042c79f0 */ /* 0x000fe2000800082c */
[----:B------:R-:W-:Y:S01]  /*5910*/  UMOV UR6, UR8 ;  /* 0x0000000800067c82 */ /* 0x000fe20008000000 */
[----:B------:R-:W-:Y:S01]  /*5920*/  UMOV UR7, 0x40000000 ;  /* 0x4000000000077882 */ /* 0x000fe20000000000 */
[----:B------:R-:W-:Y:S01]  /*5930*/  R2UR UR8, R22 ;  /* 0x00000000160872ca */ /* 0x000fe200000e0000 */
[----:B------:R-:W-:-:S06]  /*5940*/  FMUL.FTZ R22, R33, UR61 ;  /* 0x0000003d21167c20 */ /* 0x000fcc0008410000 */
[----:B------:R-:W1:Y:S02]  /*5950*/  MUFU.TANH R22, R22 ;  /* 0x0000001600167308 */ /* 0x000e640000002400 */
[C---:B-1----:R-:W-:Y:S01]  /*5960*/  FSEL R42, R22.reuse, -INF , P4 ;  /* 0xff800000162a7808 */ /* 0x042fe20002000000 */
[----:B------:R-:W-:Y:S01]  /*5970*/  FFMA.FTZ R22, -R22, R22, 1 ;  /* 0x3f80000016167423 */ /* 0x000fe20000010116 */
        /* <DEDUP_REMOVED lines=30> */
[----:B------:R-:W-:Y:S01]  /*5b60*/  VIADD R24, R224, 0x884 ;  /* 0x00000884e0187836 */ /* 0x000fe20000000000 */
[C---:B------:R-:W-:Y:S01]  /*5b70*/  FSEL R34, R9.reuse, -INF , P5 ;  /* 0xff80000009227808 */ /* 0x040fe20002800000 */
[----:B------:R-:W-:Y:S01]  /*5b80*/  FFMA.FTZ R9, -R9, R9, 1 ;  /* 0x3f80000009097423 */ /* 0x000fe20000010109 */
[----:B------:R-:W-:Y:S01]  /*5b90*/  ISETP.GT.AND P5, PT, R2, 0x30, PT ;  /* 0x000000300200780c */ /* 0x000fe20003fa4270 */
[----:B------:R-:W-:Y:S01]  /*5ba0*/  MUFU.TANH R23, R23 ;  /* 0x0000001700177308 */ /* 0x000fe20000002400 */
[----:B------:R-:W-:Y:S01]  /*5bb0*/  R2UR UR14, R24 ;  /* 0x00000000180e72ca */ /* 0x000fe200000e0000 */
[----:B------:R-:W-:-:S02]  /*5bc0*/  VIADD R24, R224, 0x904 ;  /* 0x00000904e0187836 */ /* 0x000fc40000000000 */
[----:B------:R-:W-:-:S03]  /*5bd0*/  VIADD R224, R224, 0x986 ;  /* 0x00000986e0e07836 */ /* 0x000fc60000000000 */
[----:B------:R-:W-:Y:S02]  /*5be0*/  R2UR UR16, R24 ;  /* 0x00000000181072ca */ /* 0x000fe400000e0000 */
[----:B------:R-:W-:Y:S01]  /*5bf0*/  MUFU.TANH R24, R35 ;  /* 0x0000002300187308 */ /* 0x000fe20000002400 */
[----:B------:R-:W-:Y:S02]  /*5c00*/  R2UR UR28, R224 ;  /* 0x00000000e01c72ca */ /* 0x000fe400000e0000 */
[----:B------:R-:W-:Y:S01]  /*5c10*/  FSEL R224, R36, -INF , P2 ;  /* 0xff80000024e07808 */ /* 0x000fe20001000000 */
[----:B------:R-:W-:Y:S02]  /*5c20*/  WARPGROUP.DEPBAR.LE gsb0, 0x0 ;  /* 0x00008000000079c5 */ /* 0x000fe40000010000 */
[----:B------:R-:W-:-:S06]  /*5c30*/  WARPGROUP.ARRIVE ;  /* 0x00000000000079c5 */ /* 0x000fcc0000000000 */
[----:B------:R-:W-:Y:S01]  /*5c40*/  HGMMA.64x8x16.F32 R44, gdesc[UR4], R44, gsb0 ;  /* 0x00000000042c79f0 */ /* 0x000fe2000800082c */
[----:B------:R-:W-:Y:S01]  /*5c50*/  UMOV UR6, UR20 ;  /* 0x0000001400067c82 */ /* 0x000fe20008000000 */
[----:B------:R-:W-:Y:S01]  /*5c60*/  UMOV UR7, 0x40000000 ;  /* 0x4000000000077882 */ /* 0x000fe20000000000 */
[----:B------:R-:W-:Y:S01]  /*5c70*/  R2UR UR20, R27 ;  /* 0x000000001b1472ca */ /* 0x000fe200000e0000 */
[----:B------:R-:W-:Y:S01]  /*5c80*/  FMUL.FTZ R27, R38, UR61 ;  /* 0x0000003d261b7c20 */ /* 0x000fe20008410000 */
[C---:B------:R-:W-:Y:S01]  /*5c90*/  FSEL R38, R12.reuse, -INF , P1 ;  /* 0xff8000000c267808 */ /* 0x040fe20000800000 */
[----:B------:R-:W-:Y:S01]  /*5ca0*/  FFMA.FTZ R12, -R12, R12, 1 ;  /* 0x3f8000000c0c7423 */ /* 0x000fe2000001010c */
[----:B------:R-:W-:-:S03]  /*5cb0*/  ISETP.GT.AND P1, PT, R2, 0x40, PT ;  /* 0x000000400200780c */ /* 0x000fc60003f24270 */
        /* <DEDUP_REMOVED lines=8> */
[----:B------:R-:W-:Y:S01]  /*5d40*/  UMOV UR25, UR29 ;  /* 0x0000001d00197c82 */ /* 0x000fe20008000000 */
[----:B------:R-:W-:Y:S02]  /*5d50*/  WARPGROUP.DEPBAR.LE gsb0, 0x0 ;  /* 0x00008000000079c5 */ /* 0x000fe40000010000 */
[----:B------:R-:W-:-:S06]  /*5d60*/  WARPGROUP.ARRIVE ;  /* 0x00000000000079c5 */ /* 0x000fcc0000000000 */
[----:B------:R-:W-:Y:S01]  /*5d70*/  HGMMA.64x8x16.F32 R52, gdesc[UR4], R52, gsb0 ;  /* 0x00000000043479f0 */ /* 0x000fe20008000834 */
[----:B------:R-:W-:Y:S01]  /*5d80*/  UMOV UR6, UR23 ;  /* 0x0000001700067c82 */ /* 0x000fe20008000000 */
[----:B------:R-:W-:Y:S01]  /*5d90*/  UMOV UR7, 0x40000000 ;  /* 0x4000000000077882 */ /* 0x000fe20000000000 */
[----:B------:R-:W-:Y:S01]  /*5da0*/  UMOV UR23, 0x40 ;  /* 0x0000004000177882 */ /* 0x000fe20000000000 */
        /* <DEDUP_REMOVED lines=11> */
[----:B------:R-:W-:Y:S01]  /*5e60*/  UMOV UR4, UR17 ;  /* 0x0000001100047c82 */ /* 0x000fe20008000000 */
[----:B------:R-:W-:Y:S01]  /*5e70*/  UMOV UR5, 0x40000040 ;  /* 0x4000004000057882 */ /* 0x000fe20000000000 */
[----:B------:R-:W-:Y:S01]  /*5e80*/  ULDC UR17, c[0x0][0x744] ;  /* 0x0001d10000117ab9 */ /* 0x000fe20000000800 */
[----:B------:R-:W-:Y:S01]  /*5e90*/  UMOV UR19, 0x40 ;  /* 0x0000004000137882 */ /* 0x000fe20000000000 */
[--C-:B--2---:R-:W-:Y:S01]  /*5ea0*/  FFMA.FTZ R39, R30, UR17, -R7.reuse ;  /* 0x000000111e277c23 */ /* 0x104fe20008010807 */
[----:B------:R-:W-:Y:S01]  /*5eb0*/  FSEL R30, R21, -INF , P3 ;  /* 0xff800000151e7808 */ /* 0x000fe20001800000 */
[--C-:B------:R-:W-:Y:S01]  /*5ec0*/  FFMA.FTZ R37, R40, UR17, -R7.reuse ;  /* 0x0000001128257c23 */ /* 0x100fe20008010807 */
[--C-:B------:R-:W-:Y:S01]  /*5ed0*/  FFMA.FTZ R29, R38, UR17, -R7.reuse ;  /* 0x00000011261d7c23 */ /* 0x100fe20008010807 */
[--C-:B------:R-:W-:Y:S01]  /*5ee0*/  FFMA.FTZ R33, R42, UR17, -R7.reuse ;  /* 0x000000112a217c23 */ /* 0x100fe20008010807 */
[----:B------:R-:W-:Y:S01]  /*5ef0*/  FSEL R38, R26, -INF , P6 ;  /* 0xff8000001a267808 */ /* 0x000fe20003000000 */
[--C-:B------:R-:W-:Y:S01]  /*5f00*/  FFMA.FTZ R40, R30, UR17, -R7.reuse ;  /* 0x000000111e287c23 */ /* 0x100fe20008010807 */
[----:B------:R-:W-:Y:S01]  /*5f10*/  FSEL R30, R25, -INF , P5 ;  /* 0xff800000191e7808 */ /* 0x000fe20002800000 */
[--C-:B---3--:R-:W-:Y:S01]  /*5f20*/  FFMA.FTZ R234, R227, UR17, -R8.reuse ;  /* 0x00000011e3ea7c23 */ /* 0x108fe20008010808 */
[----:B------:R-:W-:Y:S01]  /*5f30*/  FSEL R42, R31, -INF , P1 ;  /* 0xff8000001f2a7808 */ /* 0x000fe20000800000 */
[--C-:B------:R-:W-:Y:S01]  /*5f40*/  FFMA.FTZ R34, R34, UR17, -R7.reuse ;  /* 0x0000001122227c23 */ /* 0x100fe20008010807 */
[----:B------:R-:W-:Y:S01]  /*5f50*/  FSEL R227, R23, -INF , P3 ;  /* 0xff80000017e37808 */ /* 0x000fe20001800000 */
[--C-:B------:R-:W-:Y:S01]  /*5f60*/  FFMA.FTZ R30, R30, UR17, -R7.reuse ;  /* 0x000000111e1e7c23 */ /* 0x100fe20008010807 */
[--C-:B------:R-:W-:Y:S01]  /*5f70*/  FFMA.FTZ R38, R38, UR17, -R7.reuse ;  /* 0x0000001126267c23 */ /* 0x100fe20008010807 */
[--C-:B------:R-:W-:Y:S01]  /*5f80*/  FFMA.FTZ R35, R42, UR17, -R7.reuse ;  /* 0x000000112a237c23 */ /* 0x100fe20008010807 */
[----:B------:R-:W-:Y:S01]  /*5f90*/  FFMA.FTZ R7, R224, UR17, -R7 ;  /* 0x00000011e0077c23 */ /* 0x000fe20008010807 */
[--C-:B------:R-:W-:Y:S01]  /*5fa0*/  FFMA.FTZ R42, R41, UR17, -R8.reuse ;  /* 0x00000011292a7c23 */ /* 0x100fe20008010808 */
[--C-:B------:R-:W-:Y:S01]  /*5fb0*/  FFMA.FTZ R224, R233, UR17, -R8.reuse ;  /* 0x00000011e9e07c23 */ /* 0x100fe20008010808 */
[--C-:B------:R-:W-:Y:S01]  /*5fc0*/  FFMA.FTZ R226, R227, UR17, -R8.reuse ;  /* 0x00000011e3e27c23 */ /* 0x100fe20008010808 */
[--C-:B------:R-:W-:Y:S01]  /*5fd0*/  FFMA.FTZ R41, R43, UR17, -R8.reuse ;  /* 0x000000112b297c23 */ /* 0x100fe20008010808 */
[----:B------:R-:W-:Y:S01]  /*5fe0*/  FSEL R233, R24, -INF , P4 ;  /* 0xff80000018e97808 */ /* 0x000fe20002000000 */
[--C-:B------:R-:W-:Y:S01]  /*5ff0*/  FFMA.FTZ R235, R235, UR17, -R8.reuse ;  /* 0x00000011ebeb7c23 */ /* 0x100fe20008010808 */
[----:B------:R-:W-:Y:S01]  /*6000*/  FSEL R43, R28, -INF , P6 ;  /* 0xff8000001c2b7808 */ /* 0x000fe20003000000 */
[----:B------:R-:W1:Y:S01]  /*6010*/  MUFU.EX2 R34, R34 ;  /* 0x0000002200227308 */ /* 0x000e620000000800 */
[----:B------:R-:W-:Y:S01]  /*6020*/  FSEL R227, R32, -INF , P1 ;  /* 0xff80000020e37808 */ /* 0x000fe20000800000 */
[--C-:B------:R-:W-:Y:S01]  /*6030*/  FFMA.FTZ R233, R233, UR17, -R8.reuse ;  /* 0x00000011e9e97c23 */ /* 0x100fe20008010808 */
[----:B------:R-:W-:Y:S01]  /*6040*/  FFMA.FTZ R31, -R31, R31, 1 ;  /* 0x3f8000001f1f7423 */ /* 0x000fe2000001011f */
[--C-:B------:R-:W-:Y:S01]  /*6050*/  FFMA.FTZ R43, R43, UR17, -R8.reuse ;  /* 0x000000112b2b7c23 */ /* 0x100fe20008010808 */
[----:B------:R-:W-:Y:S01]  /*6060*/  FFMA.FTZ R25, -R25, R25, 1 ;  /* 0x3f80000019197423 */ /* 0x000fe20000010119 */
[--C-:B------:R-:W-:Y:S01]  /*6070*/  FFMA.FTZ R227, R227, UR17, -R8.reuse ;  /* 0x00000011e3e37c23 */ /* 0x100fe20008010808 */
[----:B------:R-:W-:Y:S01]  /*6080*/  FFMA.FTZ R8, R236, UR17, -R8 ;  /* 0x00000011ec087c23 */ /* 0x000fe20008010808 */
[----:B------:R-:W2:Y:S01]  /*6090*/  MUFU.EX2 R39, R39 ;  /* 0x0000002700277308 */ /* 0x000ea20000000800 */
[----:B------:R-:W-:Y:S01]  /*60a0*/  FFMA.FTZ R32, -R32, R32, 1 ;  /* 0x3f80000020207423 */ /* 0x000fe20000010120 */
[----:B------:R-:W-:Y:S01]  /*60b0*/  FFMA.FTZ R21, -R21, R21, 1 ;  /* 0x3f80000015157423 */ /* 0x000fe20000010115 */
[----:B------:R-:W-:Y:S01]  /*60c0*/  FFMA.FTZ R28, -R28, R28, 1 ;  /* 0x3f8000001c1c7423 */ /* 0x000fe2000001011c */
[----:B------:R-:W-:-:S04]  /*60d0*/  UMOV UR17, UR57 ;  /* 0x0000003900117c82 */ /* 0x000fc80008000000 */
[----:B------:R-:W3:Y:S01]  /*60e0*/  MUFU.EX2 R37, R37 ;  /* 0x0000002500257308 */ /* 0x000ee20000000800 */
[----:B------:R-:W-:Y:S02]  /*60f0*/  WARPGROUP.DEPBAR.LE gsb0, 0x0 ;  /* 0x00008000000079c5 */ /* 0x000fe40000010000 */
[----:B------:R-:W-:-:S05]  /*6100*/  WARPGROUP.ARRIVE ;  /* 0x00000000000079c5 */ /* 0x000fca0000000000 */
[----:B------:R-:W-:Y:S01]  /*6110*/  MUFU.EX2 R33, R33 ;  /* 0x0000002100217308 */ /* 0x000fe20000000800 */
[----:B------:R-:W-:Y:S01]  /*6120*/  HGMMA.64x8x16.F32 R44, gdesc[UR4], R44, gsb0 ;  /* 0x00000000042c79f0 */ /* 0x000fe2000800082c */
[----:B------:R-:W-:Y:S01]  /*6130*/  UMOV UR6, UR15 ;  /* 0x0000000f00067c82 */ /* 0x000fe20008000000 */
[----:B------:R-:W-:Y:S01]  /*6140*/  UMOV UR7, 0x40000000 ;  /* 0x4000000000077882 */ /* 0x000fe20000000000 */
[----:B------:R-:W-:-:S04]  /*6150*/  UMOV UR15, 0x40000000 ;  /* 0x40000000000f7882 */ /* 0x000fc80000000000 */
[----:B------:R-:W-:Y:S08]  /*6160*/  MUFU.EX2 R35, R35 ;  /* 0x0000002300237308 */ /* 0x000ff00000000800 */
[----:B------:R-:W-:Y:S08]  /*6170*/  MUFU.EX2 R30, R30 ;  /* 0x0000001e001e7308 */ /* 0x000ff00000000800 */
[----:B------:R-:W-:Y:S08]  /*6180*/  MUFU.EX2 R224, R224 ;  /* 0x000000e000e07308 */ /* 0x000ff00000000800 */
[----:B------:R-:W4:Y:S08]  /*6190*/  MUFU.EX2 R29, R29 ;  /* 0x0000001d001d7308 */ /* 0x000f300000000800 */
[----:B------:R-:W-:Y:S08]  /*61a0*/  MUFU.EX2 R235, R235 ;  /* 0x000000eb00eb7308 */ /* 0x000ff00000000800 */
[----:B------:R-:W-:Y:S01]  /*61b0*/  MUFU.EX2 R226, R226 ;  /* 0x000000e200e27308 */ /* 0x000fe20000000800 */
[----:B------:R-:W-:-:S02]  /*61c0*/  WARPGROUP.DEPBAR.LE gsb0, 0x0 ;  /* 0x00008000000079c5 */ /* 0x000fc40000010000 */
[----:B------:R-:W-:-:S05]  /*61d0*/  WARPGROUP.ARRIVE ;  /* 0x00000000000079c5 */ /* 0x000fca0000000000 */
[----:B------:R-:W-:Y:S01]  /*61e0*/  MUFU.EX2 R42, R42 ;  /* 0x0000002a002a7308 */ /* 0x000fe20000000800 */
[----:B------:R-:W-:Y:S01]  /*61f0*/  HGMMA.64x8x16.F32 R48, gdesc[UR4], R48, gsb0 ;  /* 0x00000000043079f0 */ /* 0x000fe20008000830 */
[----:B------:R-:W-:Y:S01]  /*6200*/  UMOV UR6, UR13 ;  /* 0x0000000d00067c82 */ /* 0x000fe20008000000 */
[----:B------:R-:W-:-:S05]  /*6210*/  UMOV UR7, 0x40000000 ;  /* 0x4000000000077882 */ /* 0x000fca0000000000 */
[----:B------:R-:W5:Y:S08]  /*6220*/  MUFU.EX2 R40, R40 ;  /* 0x0000002800287308 */ /* 0x000f700000000800 */
[----:B------:R-:W-:Y:S08]  /*6230*/  MUFU.EX2 R233, R233 ;  /* 0x000000e900e97308 */ /* 0x000ff00000000800 */
[----:B------:R-:W-:Y:S01]  /*6240*/  MUFU.EX2 R8, R8 ;  /* 0x0000000800087308 */ /* 0x000fe20000000800 */
[----:B------:R-:W-:-:S02]  /*6250*/  WARPGROUP.DEPBAR.LE gsb0, 0x0 ;  /* 0x00008000000079c5 */ /* 0x000fc40000010000 */
        /* <DEDUP_REMOVED lines=17> */
[----:B------:R-:W-:Y:S01]  /*6370*/  UMOV UR10, UR26 ;  /* 0x0000001a000a7c82 */ /* 0x000fe20008000000 */
[----:B------:R-:W-:Y:S01]  /*6380*/  UMOV UR13, UR5 ;  /* 0x00000005000d7c82 */ /* 0x000fe20008000000 */
[----:B------:R-:W-:Y:S01]  /*6390*/  UMOV UR8, UR4 ;  /* 0x0000000400087c82 */ /* 0x000fe20008000000 */
[----:B------:R-:W-:Y:S01]  /*63a0*/  UMOV UR9, UR5 ;  /* 0x0000000500097c82 */ /* 0x000fe20008000000 */
        /* <DEDUP_REMOVED lines=23> */
[----:B------:R-:W-:Y:S02]  /*6520*/  WARPGROUP.DEPBAR.LE gsb0, 0x0 ;  /* 0x00008000000079c5 */ /* 0x000fe40000010000 */
[----:B------:R-:W-:-:S06]  /*6530*/  WARPGROUP.ARRIVE ;  /* 0x00000000000079c5 */ /* 0x000fcc0000000000 */
[----:B------:R-:W-:Y:S01]  /*6540*/  HGMMA.64x8x16.F32 R220, gdesc[UR8], R220, gsb0 ;  /* 0x0000000008dc79f0 */ /* 0x000fe200080008dc */
[----:B------:R-:W-:Y:S02]  /*6550*/  UMOV UR9, UR35 ;  /* 0x0000002300097c82 */ /* 0x000fe40008000000 */
[----:B------:R-:W-:Y:S02]  /*6560*/  WARPGROUP.DEPBAR.LE gsb0, 0x0 ;  /* 0x00008000000079c5 */ /* 0x000fe40000010000 */
[----:B------:R-:W-:-:S06]  /*6570*/  WARPGROUP.ARRIVE ;  /* 0x00000000000079c5 */ /* 0x000fcc0000000000 */
[----:B------:R-:W-:Y:S01]  /*6580*/  HGMMA.64x8x16.F32 R44, gdesc[UR4], R44, gsb0 ;  /* 0x00000000042c79f0 */ /* 0x000fe2000800082c */
[----:B------:R-:W-:Y:S01]  /*6590*/  UMOV UR6, UR22 ;  /* 0x0000001600067c82 */ /* 0x000fe20008000000 */
[----:B------:R-:W-:Y:S01]  /*65a0*/  UMOV UR7, 0x40000000 ;  /* 0x4000000000077882 */ /* 0x000fe20000000000 */
[----:B------:R-:W-:Y:S02]  /*65b0*/  WARPGROUP.DEPBAR.LE gsb0, 0x0 ;  /* 0x00008000000079c5 */ /* 0x000fe40000010000 */
[----:B------:R-:W1:Y:S01]  /*65c0*/  LDS R236, [R237+0x2c300] ;  /* 0x02c30000edec7984 */ /* 0x000e620000000800 */
[----:B------:R-:W-:-:S06]  /*65d0*/  WARPGROUP.ARRIVE ;  /* 0x00000000000079c5 */ /* 0x000fcc0000000000 */
[----:B------:R-:W-:Y:S01]  /*65e0*/  HGMMA.64x8x16.F32 R48, gdesc[UR4], R48, gsb0 ;  /* 0x00000000043079f0 */ /* 0x000fe20008000830 */
[----:B------:R-:W-:Y:S01]  /*65f0*/  UMOV UR6, UR20 ;  /* 0x0000001400067c82 */ /* 0x000fe20008000000 */
[----:B------:R-:W-:Y:S01]  /*6600*/  UMOV UR7, 0x40000000 ;  /* 0x4000000000077882 */ /* 0x000fe20000000000 */
[--C-:B-1----:R-:W-:Y:S01]  /*6610*/  FADD.FTZ R44, R44, -R236.reuse ;  /* 0x800000ec2c2c7221 */ /* 0x102fe20000010000 */
[----:B------:R-:W-:-:S03]  /*6620*/  FADD.FTZ R45, R45, -R236 ;  /* 0x800000ec2d2d7221 */ /* 0x000fc60000010000 */
[----:B------:R-:W-:Y:S01]  /*6630*/  FMUL.FTZ R44, R34, R44 ;  /* 0x0000002c222c7220 */ /* 0x000fe20000410000 */
[----:B--2---:R-:W-:-:S03]  /*6640*/  FMUL.FTZ R45, R39, R45 ;  /* 0x0000002d272d7220 */ /* 0x004fc60000410000 */
[----:B------:R-:W-:Y:S01]  /*6650*/  FMUL.FTZ R9, R9, R44 ;  /* 0x0000002c09097220 */ /* 0x000fe20000410000 */
[----:B------:R-:W-:Y:S02]  /*6660*/  FMUL.FTZ R10, R10, R45 ;  /* 0x0000002d0a0a7220 */ /* 0x000fe40000410000 */
[----:B------:R-:W1:Y:S03]  /*6670*/  MUFU.EX2 R45, R38 ;  /* 0x00000026002d7308 */ /* 0x000e660000000800 */
[----:B------:R-:W-:Y:S01]  /*6680*/  F2FP.F16.F32.PACK_AB R10, R10, R9 ;  /* 0x000000090a0a723e */ /* 0x000fe200000000ff */
[----:B------:R-:W-:Y:S02]  /*6690*/  WARPGROUP.DEPBAR.LE gsb0, 0x0 ;  /* 0x00008000000079c5 */ /* 0x000fe40000010000 */
[----:B------:R-:W-:Y:S01]  /*66a0*/  WARPGROUP.ARRIVE ;  /* 0x00000000000079c5 */ /* 0x000fe20000000000 */
[--C-:B------:R-:W-:Y:S01]  /*66b0*/  FADD.FTZ R44, R49, -R236.reuse ;  /* 0x800000ec312c7221 */ /* 0x100fe20000010000 */
[----:B------:R2:W1:Y:S01]  /*66c0*/  MUFU.EX2 R38, R7 ;  /* 0x0000000700267308 */ /* 0x0004620000000800 */
[----:B------:R-:W-:-:S02]  /*66d0*/  FADD.FTZ R48, R48, -R236 ;  /* 0x800000ec30307221 */ /* 0x000fc40000010000 */
[----:B---3--:R-:W-:Y:S01]  /*66e0*/  FMUL.FTZ R49, R37, R44 ;  /* 0x0000002c25317220 */ /* 0x008fe20000410000 */
[----:B------:R-:W-:Y:S01]  /*66f0*/  HGMMA.64x8x16.F32 R52, gdesc[UR4], R52, gsb0 ;  /* 0x00000000043479f0 */ /* 0x000fe20008000834 */
[----:B------:R-:W-:Y:S01]  /*6700*/  UMOV UR6, UR30 ;  /* 0x0000001e00067c82 */ /* 0x000fe20008000000 */
[----:B------:R-:W-:Y:S01]  /*6710*/  UMOV UR7, 0x40000000 ;  /* 0x4000000000077882 */ /* 0x000fe20000000000 */
[----:B------:R-:W-:Y:S01]  /*6720*/  FMUL.FTZ R49, R14, R49 ;  /* 0x000000310e317220 */ /* 0x000fe20000410000 */
[----:B----4-:R-:W-:Y:S01]  /*6730*/  FMUL.FTZ R48, R29, R48 ;  /* 0x000000301d307220 */ /* 0x010fe20000410000 */
[----:B--2---:R-:W-:Y:S01]  /*6740*/  FFMA.FTZ R7, -R26, R26, 1 ;  /* 0x3f8000001a077423 */ /* 0x004fe2000001011a */
[----:B------:R-:W-:Y:S01]  /*6750*/  FFMA.FTZ R44, -R13, R13, 1 ;  /* 0x3f8000000d2c7423 */ /* 0x000fe2000001010d */
[----:B------:R-:W-:Y:S01]  /*6760*/  FFMA.FTZ R13, -R15, R15, 1 ;  /* 0x3f8000000f0d7423 */ /* 0x000fe2000001010f */
[----:B------:R-:W-:Y:S02]  /*6770*/  FMUL.FTZ R12, R12, R48 ;  /* 0x000000300c0c7220 */ /* 0x000fe40000410000 */
[----:B------:R-:W-:Y:S03]  /*6780*/  MUFU.EX2 R48, R43 ;  /* 0x0000002b00307308 */ /* 0x000fe60000000800 */
[----:B------:R-:W-:Y:S01]  /*6790*/  F2FP.F16.F32.PACK_AB R12, R49, R12 ;  /* 0x0000000c310c723e */ /* 0x000fe200000000ff */
[----:B------:R-:W-:-:S02]  /*67a0*/  WARPGROUP.DEPBAR.LE gsb0, 0x0 ;  /* 0x00008000000079c5 */ /* 0x000fc40000010000 */
[----:B------:R-:W-:Y:S01]  /*67b0*/  WARPGROUP.ARRIVE ;  /* 0x00000000000079c5 */ /* 0x000fe20000000000 */
[--C-:B------:R-:W-:Y:S01]  /*67c0*/  FADD.FTZ R14, R53, -R236.reuse ;  /* 0x800000ec350e7221 */ /* 0x100fe20000010000 */
[----:B------:R-:W-:-:S03]  /*67d0*/  FADD.FTZ R52, R52, -R236 ;  /* 0x800000ec34347221 */ /* 0x000fc60000010000 */
[C---:B------:R-:W-:Y:S01]  /*67e0*/  FMUL.FTZ R53, R33.reuse, R14 ;  /* 0x0000000e21357220 */ /* 0x040fe20000410000 */
[----:B------:R-:W-:Y:S01]  /*67f0*/  HGMMA.64x8x16.F32 R216, gdesc[UR4], R216, gsb0 ;  /* 0x0000000004d879f0 */ /* 0x000fe200080008d8 */
[----:B------:R-:W-:Y:S01]  /*6800*/  UMOV UR6, UR28 ;  /* 0x0000001c00067c82 */ /* 0x000fe20008000000 */
[----:B------:R-:W-:Y:S01]  /*6810*/  UMOV UR7, 0x40000000 ;  /* 0x4000000000077882 */ /* 0x000fe20000000000 */
[----:B------:R-:W-:Y:S01]  /*6820*/  FMUL.FTZ R22, R22, R53 ;  /* 0x0000003516167220 */ /* 0x000fe20000410000 */
[----:B-----5:R-:W-:Y:S01]  /*6830*/  FMUL.FTZ R52, R40, R52 ;  /* 0x0000003428347220 */ /* 0x020fe20000410000 */
[----:B------:R-:W-:-:S03]  /*6840*/  F2FP.F16.F32.PACK_AB R40, R33, R40 ;  /* 0x000000282128723e */ /* 0x000fc600000000ff */
[----:B------:R-:W-:Y:S01]  /*6850*/  FMUL.FTZ R21, R21, R52 ;  /* 0x0000003415157220 */ /* 0x000fe20000410000 */
[----:B------:R-:W-:Y:S02]  /*6860*/  WARPGROUP.DEPBAR.LE gsb0, 0x0 ;  /* 0x00008000000079c5 */ /* 0x000fe40000010000 */
[----:B------:R-:W-:Y:S01]  /*6870*/  WARPGROUP.ARRIVE ;  /* 0x00000000000079c5 */ /* 0x000fe20000000000 */
[--C-:B------:R-:W-:Y:S01]  /*6880*/  FADD.FTZ R14, R217, -R236.reuse ;  /* 0x800000ecd90e7221 */ /* 0x100fe20000010000 */
[----:B------:R-:W-:-:S03]  /*6890*/  FADD.FTZ R53, R216, -R236 ;  /* 0x800000ecd8357221 */ /* 0x000fc60000010000 */
[----:B-1----:R-:W-:Y:S01]  /*68a0*/  FMUL.FTZ R14, R45, R14 ;  /* 0x0000000e2d0e7220 */ /* 0x002fe20000410000 */
[----:B------:R-:W-:Y:S01]  /*68b0*/  HGMMA.64x8x16.F32 R220, gdesc[UR4], R220, gsb0 ;  /* 0x0000000004dc79f0 */ /* 0x000fe200080008dc */
[----:B------:R-:W-:Y:S01]  /*68c0*/  FMUL.FTZ R26, R30, R53 ;  /* 0x000000351e1a7220 */ /* 0x000fe20000410000 */
[----:B------:R-:W-:Y:S01]  /*68d0*/  UIADD3 UR4, UR60, 0x2c500, URZ ;  /* 0x0002c5003c047890 */ /* 0x000fe2000fffe03f */
[----:B------:R-:W-:Y:S01]  /*68e0*/  FMUL.FTZ R7, R7, R14 ;  /* 0x0000000e07077220 */ /* 0x000fe20000410000 */
[----:B------:R-:W-:Y:S01]  /*68f0*/  FFMA.FTZ R14, -R36, R36, 1 ;  /* 0x3f800000240e7423 */ /* 0x000fe20000010124 */
[----:B------:R-:W-:Y:S01]  /*6900*/  FMUL.FTZ R26, R25, R26 ;  /* 0x0000001a191a7220 */ /* 0x000fe20000410000 */
[----:B------:R-:W-:Y:S01]  /*6910*/  USHF.R.U32.HI UR4, URZ, 0x4, UR4 ;  /* 0x000000043f047899 */ /* 0x000fe20008011604 */
[----:B------:R-:W1:Y:S01]  /*6920*/  MUFU.EX2 R25, R234 ;  /* 0x000000ea00197308 */ /* 0x000e620000000800 */
[----:B------:R-:W-:Y:S02]  /*6930*/  UMOV UR7, 0x40 ;  /* 0x0000004000077882 */ /* 0x000fe40000000000 */
[----:B------:R-:W-:Y:S01]  /*6940*/  F2FP.F16.F32.PACK_AB R26, R7, R26 ;  /* 0x0000001a071a723e */ /* 0x000fe200000000ff */
[----:B------:R-:W-:-:S04]  /*6950*/  ULOP3.LUT UR4, UR4, 0x3fff, URZ, 0xc0, !UPT ;  /* 0x00003fff04047892 */ /* 0x000fc8000f8ec03f */
[----:B------:R-:W-:-:S04]  /*6960*/  ULOP3.LUT UR4, UR4, 0x80000, URZ, 0xfc, !UPT ;  /* 0x0008000004047892 */ /* 0x000fc8000f8efc3f */
[----:B------:R-:W-:Y:S02]  /*6970*/  UIADD3 UR5, UR4, 0x80, URZ ;  /* 0x0000008004057890 */ /* 0x000fe4000fffe03f */
[----:B------:R-:W-:Y:S02]  /*6980*/  UIADD3 UR6, UR4, 0x100, URZ ;  /* 0x0000010004067890 */ /* 0x000fe4000fffe03f */
[----:B------:R-:W-:Y:S01]  /*6990*/  UMOV UR58, UR4 ;  /* 0x00000004003a7c82 */ /* 0x000fe20008000000 */
[----:B------:R-:W-:Y:S02]  /*69a0*/  UIADD3 UR50, UR4, 0x10, URZ ;  /* 0x0000001004327890 */ /* 0x000fe4000fffe03f */
[----:B------:R-:W-:Y:S01]  /*69b0*/  UMOV UR34, UR5 ;  /* 0x0000000500227c82 */ /* 0x000fe20008000000 */
[----:B------:R-:W-:Y:S01]  /*69c0*/  UIADD3 UR5, UR4, 0x180, URZ ;  /* 0x0000018004057890 */ /* 0x000fe2000fffe03f */
[----:B------:R-:W-:Y:S01]  /*69d0*/  UMOV UR14, UR6 ;  /* 0x00000006000e7c82 */ /* 0x000fe20008000000 */
[----:B------:R-:W-:-:S02]  /*69e0*/  UIADD3 UR6, UR4, 0x200, URZ ;  /* 0x0000020004067890 */ /* 0x000fc4000fffe03f */
[----:B------:R-:W-:-:S03]  /*69f0*/  UIADD3 UR54, UR4, 0x190, URZ ;  /* 0x0000019004367890 */ /* 0x000fc6000fffe03f */
[----:B------:R-:W-:Y:S01]  /*6a00*/  UMOV UR18, UR5 ;  /* 0x0000000500127c82 */ /* 0x000fe20008000000 */
[----:B------:R-:W-:Y:S02]  /*6a10*/  UIADD3 UR5, UR4, 0x90, URZ ;  /* 0x0000009004057890 */ /* 0x000fe4000fffe03f */
[----:B------:R-:W-:Y:S02]  /*6a20*/  UIADD3 UR46, UR4, 0x210, URZ ;  /* 0x00000210042e7890 */ /* 0x000fe4000fffe03f */
[----:B------:R-:W-:Y:S02]  /*6a30*/  UIADD3 UR30, UR4, 0x20, URZ ;  /* 0x00000020041e7890 */ /* 0x000fe4000fffe03f */
[----:B------:R-:W-:Y:S02]  /*6a40*/  UIADD3 UR42, UR4, 0xa0, URZ ;  /* 0x000000a0042a7890 */ /* 0x000fe4000fffe03f */
[----:B------:R-:W-:Y:S01]  /*6a50*/  UIADD3 UR38, UR4, 0x120, URZ ;  /* 0x0000012004267890 */ /* 0x000fe2000fffe03f */
[----:B------:R-:W-:Y:S01]  /*6a60*/  UMOV UR8, UR34 ;  /* 0x0000002200087c82 */ /* 0x000fe20008000000 */
[----:B------:R-:W-:Y:S01]  /*6a70*/  UIADD3 UR26, UR4, 0x220, URZ ;  /* 0x00000220041a7890 */ /* 0x000fe2000fffe03f */
[----:B------:R-:W-:Y:S01]  /*6a80*/  MOV R9, UR30 ;  /* 0x0000001e00097c02 */ /* 0x000fe20008000f00 */
[----:B------:R-:W-:-:S02]  /*6a90*/  WARPGROUP.DEPBAR.LE gsb0, 0x0 ;  /* 0x00008000000079c5 */ /* 0x000fc40000010000 */
[----:B------:R-:W2:Y:S01]  /*6aa0*/  LDS R237, [R237+0x2c320] ;  /* 0x02c32000eded7984 */ /* 0x000ea20000000800 */
[--C-:B------:R-:W-:Y:S01]  /*6ab0*/  FADD.FTZ R220, R220, -R236.reuse ;  /* 0x800000ecdcdc7221 */ /* 0x100fe20000010000 */
[----:B------:R-:W-:-:S03]  /*6ac0*/  FADD.FTZ R221, R221, -R236 ;  /* 0x800000ecdddd7221 */ /* 0x000fc60000010000 */
[----:B------:R-:W-:Y:S01]  /*6ad0*/  FMUL.FTZ R36, R35, R220 ;  /* 0x000000dc23247220 */ /* 0x000fe20000410000 */
[C---:B------:R-:W-:Y:S01]  /*6ae0*/  FMUL.FTZ R221, R38.reuse, R221 ;  /* 0x000000dd26dd7220 */ /* 0x040fe20000410000 */
[----:B------:R-:W-:Y:S02]  /*6af0*/  F2FP.F16.F32.PACK_AB R38, R38, R35 ;  /* 0x000000232626723e */ /* 0x000fe400000000ff */
[----:B------:R-:W-:Y:S01]  /*6b00*/  FMUL.FTZ R36, R31, R36 ;  /* 0x000000241f247220 */ /* 0x000fe20000410000 */
[----:B------:R-:W-:-:S05]  /*6b10*/  FMUL.FTZ R31, R14, R221 ;  /* 0x000000dd0e1f7220 */ /* 0x000fca0000410000 */
[----:B------:R-:W-:Y:S01]  /*6b20*/  F2FP.F16.F32.PACK_AB R36, R31, R36 ;  /* 0x000000241f24723e */ /* 0x000fe200000000ff */
[--C-:B--2---:R-:W-:Y:S01]  /*6b30*/  FADD.FTZ R53, R46, -R237.reuse ;  /* 0x800000ed2e357221 */ /* 0x104fe20000010000 */
[--C-:B------:R-:W-:Y:S01]  /*6b40*/  FADD.FTZ R51, R51, -R237.reuse ;  /* 0x800000ed33337221 */ /* 0x100fe20000010000 */
[----:B------:R-:W-:Y:S01]  /*6b50*/  FFMA.FTZ R46, -R20, R20, 1 ;  /* 0x3f800000142e7423 */ /* 0x000fe20000010114 */
[----:B------:R-:W-:Y:S01]  /*6b60*/  FFMA.FTZ R20, -R23, R23, 1 ;  /* 0x3f80000017147423 */ /* 0x000fe20000010117 */
[----:B------:R-:W-:Y:S01]  /*6b70*/  FMUL.FTZ R14, R224, R53 ;  /* 0x00000035e00e7220 */ /* 0x000fe20000410000 */
[----:B------:R-:W-:Y:S01]  /*6b80*/  FMUL.FTZ R51, R42, R51 ;  /* 0x000000332a337220 */ /* 0x000fe20000410000 */
[--C-:B------:R-:W-:Y:S01]  /*6b90*/  FADD.FTZ R50, R50, -R237.reuse ;  /* 0x800000ed32327221 */ /* 0x100fe20000010000 */
[--C-:B------:R-:W-:Y:S01]  /*6ba0*/  FADD.FTZ R222, R222, -R237.reuse ;  /* 0x800000eddede7221 */ /* 0x100fe20000010000 */
[----:B------:R-:W-:Y:S01]  /*6bb0*/  FMUL.FTZ R11, R11, R14 ;  /* 0x0000000e0b0b7220 */ /* 0x000fe20000410000 */
[--C-:B------:R-:W-:Y:S01]  /*6bc0*/  FADD.FTZ R14, R47, -R237.reuse ;  /* 0x800000ed2f0e7221 */ /* 0x100fe20000010000 */
[----:B------:R-:W-:Y:S01]  /*6bd0*/  FMUL.FTZ R46, R46, R51 ;  /* 0x000000332e2e7220 */ /* 0x000fe20000410000 */
[----:B------:R2:W3:Y:S01]  /*6be0*/  MUFU.EX2 R47, R41 ;  /* 0x00000029002f7308 */ /* 0x0004e20000000800 */
[----:B-1----:R-:W-:Y:S01]  /*6bf0*/  FMUL.FTZ R50, R25, R50 ;  /* 0x0000003219327220 */ /* 0x002fe20000410000 */
[----:B------:R-:W-:Y:S01]  /*6c00*/  FMUL.FTZ R15, R235, R14 ;  /* 0x0000000eeb0f7220 */ /* 0x000fe20000410000 */
[----:B------:R-:W-:Y:S01]  /*6c10*/  F2FP.F16.F32.PACK_AB R14, R39, R34 ;  /* 0x00000022270e723e */ /* 0x000fe200000000ff */
[----:B------:R-:W-:Y:S01]  /*6c20*/  FFMA.FTZ R51, -R24, R24, 1 ;  /* 0x3f80000018337423 */ /* 0x000fe20000010118 */
[----:B------:R-:W-:Y:S01]  /*6c30*/  F2FP.F16.F32.PACK_AB R24, R37, R29 ;  /* 0x0000001d2518723e */ /* 0x000fe200000000ff */
[----:B------:R-:W-:Y:S01]  /*6c40*/  FMUL.FTZ R44, R44, R15 ;  /* 0x0000000f2c2c7220 */ /* 0x000fe20000410000 */
[--C-:B------:R-:W-:Y:S01]  /*6c50*/  FADD.FTZ R15, R54, -R237.reuse ;  /* 0x800000ed360f7221 */ /* 0x100fe20000010000 */
[----:B------:R-:W1:Y:S01]  /*6c60*/  MUFU.EX2 R39, R227 ;  /* 0x000000e300277308 */ /* 0x000e620000000800 */
[----:B------:R-:W-:Y:S01]  /*6c70*/  F2FP.F16.F32.PACK_AB R25, R42, R25 ;  /* 0x000000192a19723e */ /* 0x000fe200000000ff */
[--C-:B------:R-:W-:Y:S01]  /*6c80*/  FADD.FTZ R34, R55, -R237.reuse ;  /* 0x800000ed37227221 */ /* 0x100fe20000010000 */
[----:B------:R-:W-:Y:S01]  /*6c90*/  FMUL.FTZ R15, R226, R15 ;  /* 0x0000000fe20f7220 */ /* 0x000fe20000410000 */
[----:B--2---:R-:W-:Y:S01]  /*6ca0*/  F2FP.F16.F32.PACK_AB R41, R233, R226 ;  /* 0x000000e2e929723e */ /* 0x004fe200000000ff */
[--C-:B------:R-:W-:Y:S01]  /*6cb0*/  FADD.FTZ R218, R218, -R237.reuse ;  /* 0x800000eddada7221 */ /* 0x100fe20000010000 */
[--C-:B------:R-:W-:Y:S01]  /*6cc0*/  FADD.FTZ R219, R219, -R237.reuse ;  /* 0x800000eddbdb7221 */ /* 0x100fe20000010000 */
[----:B------:R-:W-:Y:S01]  /*6cd0*/  FMUL.FTZ R20, R20, R15 ;  /* 0x0000000f14147220 */ /* 0x000fe20000410000 */
[----:B------:R-:W-:Y:S01]  /*6ce0*/  F2FP.F16.F32.PACK_AB R15, R235, R224 ;  /* 0x000000e0eb0f723e */ /* 0x000fe200000000ff */
[----:B------:R-:W-:Y:S01]  /*6cf0*/  BAR.SYNC.DEFER_BLOCKING 0x9, 0x100 ;  /* 0x0244000000007b1d */ /* 0x000fe20000010000 */
[----:B------:R-:W-:Y:S01]  /*6d00*/  FADD.FTZ R223, R223, -R237 ;  /* 0x800000eddfdf7221 */ /* 0x000fe20000010000 */
[----:B------:R-:W-:Y:S01]  /*6d10*/  FMUL.FTZ R34, R233, R34 ;  /* 0x00000022e9227220 */ /* 0x000fe20000410000 */
[----:B---3--:R-:W-:Y:S01]  /*6d20*/  FMUL.FTZ R218, R47, R218 ;  /* 0x000000da2fda7220 */ /* 0x008fe20000410000 */
[----:B------:R-:W-:Y:S01]  /*6d30*/  FMUL.FTZ R219, R48, R219 ;  /* 0x000000db30db7220 */ /* 0x000fe20000410000 */
[----:B------:R-:W-:Y:S01]  /*6d40*/  FMUL.FTZ R13, R13, R50 ;  /* 0x000000320d0d7220 */ /* 0x000fe20000410000 */
[----:B------:R-:W-:Y:S01]  /*6d50*/  FMUL.FTZ R51, R51, R34 ;  /* 0x0000002233337220 */ /* 0x000fe20000410000 */
[----:B------:R-:W-:Y:S01]  /*6d60*/  FMUL.FTZ R27, R27, R218 ;  /* 0x000000da1b1b7220 */ /* 0x000fe20000410000 */
[----:B-1----:R-:W-:Y:S01]  /*6d70*/  FMUL.FTZ R23, R39, R222 ;  /* 0x000000de27177220 */ /* 0x002fe20000410000 */
[----:B------:R-:W-:Y:S01]  /*6d80*/  F2FP.F16.F32.PACK_AB R39, R8, R39 ;  /* 0x000000270827723e */ /* 0x000fe200000000ff */
[----:B------:R-:W-:Y:S01]  /*6d90*/  FMUL.FTZ R28, R28, R219 ;  /* 0x000000db1c1c7220 */ /* 0x000fe20000410000 */
[----:B------:R-:W-:Y:S01]  /*6da0*/  F2FP.F16.F32.PACK_AB R11, R44, R11 ;  /* 0x0000000b2c0b723e */ /* 0x000fe200000000ff */
[----:B------:R-:W-:Y:S01]  /*6db0*/  FMUL.FTZ R32, R32, R23 ;  /* 0x0000001720207220 */ /* 0x000fe20000410000 */
[----:B------:R-:W-:Y:S01]  /*6dc0*/  IMAD R23, R4, 0x2000, R6 ;  /* 0x0000200004177824 */ /* 0x000fe200078e0206 */
[----:B------:R-:W-:-:S02]  /*6dd0*/  F2FP.F16.F32.PACK_AB R13, R46, R13 ;  /* 0x0000000d2e0d723e */ /* 0x000fc400000000ff */
[----:B------:R-:W-:Y:S02]  /*6de0*/  F2FP.F16.F32.PACK_AB R50, R22, R21 ;  /* 0x000000151632723e */ /* 0x000fe400000000ff */
[----:B------:R-:W-:Y:S02]  /*6df0*/  SHF.R.U32.HI R216, RZ, 0x4, R23 ;  /* 0x00000004ffd87819 */ /* 0x000fe40000011617 */
[----:B------:R-:W-:Y:S02]  /*6e00*/  F2FP.F16.F32.PACK_AB R51, R51, R20 ;  /* 0x000000143333723e */ /* 0x000fe400000000ff */
[----:B------:R-:W-:Y:S01]  /*6e10*/  LOP3.LUT R216, R216, 0x3fff, RZ, 0xc0, !PT ;  /* 0x00003fffd8d87812 */ /* 0x000fe200078ec0ff */
[----:B------:R1:W-:Y:S01]  /*6e20*/  STSM.16.M88.2 [R0+0x2c500], R14 ;  /* 0x02c5000e00007844 */ /* 0x0003e20000000100 */
[----:B------:R-:W-:Y:S02]  /*6e30*/  F2FP.F16.F32.PACK_AB R27, R28, R27 ;  /* 0x0000001b1c1b723e */ /* 0x000fe400000000ff */
[C---:B------:R-:W-:Y:S01]  /*6e40*/  R2UR UR56, R216.reuse ;  /* 0x00000000d83872ca */ /* 0x040fe200000e0000 */
[----:B------:R-:W-:Y:S01]  /*6e50*/  STSM.16.M88.2 [R0+0x2cd00], R24 ;  /* 0x02cd001800007844 */ /* 0x000fe20000000100 */
[----:B------:R-:W-:-:S02]  /*6e60*/  VIADD R6, R216, 0x80 ;  /* 0x00000080d8067836 */ /* 0x000fc40000000000 */
[----:B------:R-:W-:Y:S01]  /*6e70*/  VIADD R217, R216, 0x500 ;  /* 0x00000500d8d97836 */ /* 0x000fe20000000000 */
[----:B------:R-:W-:Y:S02]  /*6e80*/  STSM.16.M88.2 [R0+0x2d500], R40 ;  /* 0x02d5002800007844 */ /* 0x000fe40000000100 */
[----:B------:R-:W-:Y:S01]  /*6e90*/  R2UR UR48, R6 ;  /* 0x00000000063072ca */ /* 0x000fe200000e0000 */
[----:B------:R-:W-:Y:S01]  /*6ea0*/  VIADD R6, R216, 0x100 ;  /* 0x00000100d8067836 */ /* 0x000fe20000000000 */
[----:B-1----:R-:W-:Y:S01]  /*6eb0*/  F2FP.F16.F32.PACK_AB R14, R45, R30 ;  /* 0x0000001e2d0e723e */ /* 0x002fe200000000ff */
[----:B------:R-:W-:Y:S01]  /*6ec0*/  FMUL.FTZ R30, R8, R223 ;  /* 0x000000df081e7220 */ /* 0x000fe20000410000 */
[----:B------:R-:W-:Y:S02]  /*6ed0*/  F2FP.F16.F32.PACK_AB R15, R48, R47 ;  /* 0x0000002f300f723e */ /* 0x000fe400000000ff */
[----:B------:R-:W-:Y:S01]  /*6ee0*/  UMOV UR32, UR56 ;  /* 0x0000003800207c82 */ /* 0x000fe20008000000 */
[----:B------:R-:W-:Y:S01]  /*6ef0*/  FMUL.FTZ R225, R225, R30 ;  /* 0x0000001ee1e17220 */ /* 0x000fe20000410000 */
[----:B------:R-:W-:Y:S01]  /*6f00*/  UMOV UR12, UR56 ;  /* 0x00000038000c7c82 */ /* 0x000fe20008000000 */
[----:B------:R-:W-:Y:S01]  /*6f10*/  STSM.16.M88.2 [R0+0x2dd00], R14 ;  /* 0x02dd000e00007844 */ /* 0x000fe20000000100 */
[----:B------:R-:W-:Y:S01]  /*6f20*/  UMOV UR16, UR56 ;  /* 0x0000003800107c82 */ /* 0x000fe20008000000 */
[----:B------:R-:W-:Y:S01]  /*6f30*/  R2UR UR28, R6 ;  /* 0x00000000061c72ca */ /* 0x000fe200000e0000 */
[----:B------:R-:W-:Y:S01]  /*6f40*/  VIADD R6, R216, 0x180 ;  /* 0x00000180d8067836 */ /* 0x000fe20000000000 */
[----:B------:R-:W-:Y:S01]  /*6f50*/  STSM.16.M88.2 [R0+0x2e500], R38 ;  /* 0x02e5002600007844 */ /* 0x000fe20000000100 */
[----:B------:R-:W-:Y:S01]  /*6f60*/  F2FP.F16.F32.PACK_AB R37, R225, R32 ;  /* 0x00000020e125723e */ /* 0x000fe200000000ff */
[----:B------:R-:W-:Y:S01]  /*6f70*/  UMOV UR20, UR48 ;  /* 0x0000003000147c82 */ /* 0x000fe20008000000 */
[----:B------:R-:W-:Y:S01]  /*6f80*/  UMOV UR52, UR48 ;  /* 0x0000003000347c82 */ /* 0x000fe20008000000 */
[----:B------:R-:W-:Y:S01]  /*6f90*/  @!PT LDS RZ, [RZ] ;  /* 0x00000000fffff984 */ /* 0x000fe20000000800 */
[----:B------:R-:W-:Y:S01]  /*6fa0*/  @!PT LDS RZ, [RZ] ;  /* 0x00000000fffff984 */ /* 0x000fe20000000800 */
[----:B------:R-:W-:Y:S01]  /*6fb0*/  @!PT LDS RZ, [RZ] ;  /* 0x00000000fffff984 */ /* 0x000fe20000000800 */
[----:B------:R-:W-:Y:S01]  /*6fc0*/  @!PT LDS RZ, [RZ] ;  /* 0x00000000fffff984 */ /* 0x000fe20000000800 */
[----:B------:R1:W-:Y:S06]  /*6fd0*/  MEMBAR.ALL.CTA ;  /* 0x0000000000007992 */ /* 0x0003ec0000008000 */
[----:B-1----:R-:W1:Y:S01]  /*6fe0*/  FENCE.VIEW.ASYNC.S ;  /* 0x00000000000073c6 */ /* 0x002e620000000000 */
[----:B------:R-:W-:Y:S01]  /*6ff0*/  UMOV UR44, UR48 ;  /* 0x00000030002c7c82 */ /* 0x000fe20008000000 */
[----:B------:R-:W-:Y:S01]  /*7000*/  MOV R8, UR31 ;  /* 0x0000001f00087c02 */ /* 0x000fe20008000f00 */
[----:B------:R-:W-:Y:S01]  /*7010*/  UMOV UR40, UR28 ;  /* 0x0000001c00287c82 */ /* 0x000fe20008000000 */
[----:B------:R-:W-:Y:S01]  /*7020*/  UMOV UR36, UR28 ;  /* 0x0000001c00247c82 */ /* 0x000fe20008000000 */
[----:B------:R-:W-:Y:S01]  /*7030*/  UMOV UR24, UR28 ;  /* 0x0000001c00187c82 */ /* 0x000fe20008000000 */
[----:B-1----:R-:W-:Y:S06]  /*7040*/  BAR.SYNC.DEFER_BLOCKING 0x9, 0x100 ;  /* 0x0244000000007b1d */ /* 0x002fec0000010000 */
[----:B------:R-:W-:Y:S04]  /*7050*/  STSM.16.M88.2 [R0+0x2ed00], R10 ;  /* 0x02ed000a00007844 */ /* 0x000fe80000000100 */
[----:B------:R-:W-:Y:S04]  /*7060*/  STSM.16.M88.2 [R0+0x2f500], R12 ;  /* 0x02f5000c00007844 */ /* 0x000fe80000000100 */
[----:B------:R-:W-:Y:S04]  /*7070*/  STSM.16.M88.2 [R0+0x2fd00], R50 ;  /* 0x02fd003200007844 */ /* 0x000fe80000000100 */
[----:B------:R-:W-:Y:S04]  /*7080*/  STSM.16.M88.2 [R0+0x30500], R26 ;  /* 0x0305001a00007844 */ /* 0x000fe80000000100 */
[----:B------:R1:W-:Y:S01]  /*7090*/  STSM.16.M88.2 [R0+0x30d00], R36 ;  /* 0x030d002400007844 */ /* 0x0003e20000000100 */
[----:B------:R-:W-:-:S06]  /*70a0*/  WARPGROUP.ARRIVE ;  /* 0x00000000000079c5 */ /* 0x000fcc0000000000 */
[----:B------:R-:W-:Y:S03]  /*70b0*/  HGMMA.64x16x16.F32 R56, gdesc[UR56].tnspA.tnspB, R56, gsb0 ;  /* 0x60200000383879f0 */ /* 0x000fe60008000838 */
[----:B------:R-:W-:Y:S02]  /*70c0*/  WARPGROUP.DEPBAR.LE gsb0, 0x0 ;  /* 0x00008000000079c5 */ /* 0x000fe40000010000 */
[----:B------:R-:W-:-:S06]  /*70d0*/  WARPGROUP.ARRIVE ;  /* 0x00000000000079c5 */ /* 0x000fcc0000000000 */
[----:B------:R-:W-:Y:S01]  /*70e0*/  HGMMA.64x16x16.F32 R72, gdesc[UR32].tnspA.tnspB, R72, gsb0 ;  /* 0x60200000204879f0 */ /* 0x000fe20008000848 */
[----:B------:R-:W-:Y:S01]  /*70f0*/  UIADD3 UR34, UR4, 0x1a0, URZ ;  /* 0x000001a004227890 */ /* 0x000fe2000fffe03f */
[----:B------:R-:W-:Y:S01]  /*7100*/  UMOV UR32, UR28 ;  /* 0x0000001c00207c82 */ /* 0x000fe20008000000 */
[----:B------:R-:W-:Y:S01]  /*7110*/  UMOV UR33, UR29 ;  /* 0x0000001d00217c82 */ /* 0x000fe20008000000 */
[----:B------:R-:W-:Y:S01]  /*7120*/  UMOV UR35, 0x40 ;  /* 0x0000004000237882 */ /* 0x000fe20000000000 */
[----:B------:R-:W-:Y:S02]  /*7130*/  WARPGROUP.DEPBAR.LE gsb0, 0x0 ;  /* 0x00008000000079c5 */ /* 0x000fe40000010000 */
[----:B------:R-:W-:-:S06]  /*7140*/  WARPGROUP.ARRIVE ;  /* 0x00000000000079c5 */ /* 0x000fcc0000000000 */
[----:B------:R-:W-:Y:S01]  /*7150*/  HGMMA.64x16x16.F32 R88, gdesc[UR12].tnspA.tnspB, R88, gsb0 ;  /* 0x602000000c5879f0 */ /* 0x000fe20008000858 */
[----:B------:R-:W-:Y:S01]  /*7160*/  UMOV UR12, UR14 ;  /* 0x0000000e000c7c82 */ /* 0x000fe20008000000 */
[----:B------:R-:W-:Y:S01]  /*7170*/  UMOV UR13, UR15 ;  /* 0x0000000f000d7c82 */ /* 0x000fe20008000000 */
[----:B------:R-:W-:Y:S01]  /*7180*/  UMOV UR14, UR18 ;  /* 0x00000012000e7c82 */ /* 0x000fe20008000000 */
[----:B------:R-:W-:Y:S01]  /*7190*/  UMOV UR15, UR19 ;  /* 0x00000013000f7c82 */ /* 0x000fe20008000000 */
[----:B------:R-:W-:Y:S02]  /*71a0*/  WARPGROUP.DEPBAR.LE gsb0, 0x0 ;  /* 0x00008000000079c5 */ /* 0x000fe40000010000 */
[----:B------:R-:W-:-:S06]  /*71b0*/  WARPGROUP.ARRIVE ;  /* 0x00000000000079c5 */ /* 0x000fcc0000000000 */
[----:B------:R-:W-:Y:S01]  /*71c0*/  HGMMA.64x16x16.F32 R104, gdesc[UR16].tnspA.tnspB, R104, gsb0 ;  /* 0x60200000106879f0 */ /* 0x000fe20008000868 */
[----:B------:R-:W-:Y:S01]  /*71d0*/  UMOV UR16, UR56 ;  /* 0x0000003800107c82 */ /* 0x000fe20008000000 */
[----:B------:R-:W-:Y:S01]  /*71e0*/  UMOV UR17, UR57 ;  /* 0x0000003900117c82 */ /* 0x000fe20008000000 */
[----:B------:R-:W-:Y:S01]  /*71f0*/  UMOV UR18, UR6 ;  /* 0x0000000600127c82 */ /* 0x000fe20008000000 */
[----:B------:R-:W-:Y:S01]  /*7200*/  UMOV UR19, 0x40 ;  /* 0x0000004000137882 */ /* 0x000fe20000000000 */
[----:B------:R-:W-:Y:S01]  /*7210*/  UMOV UR10, UR18 ;  /* 0x00000012000a7c82 */ /* 0x000fe20008000000 */
[----:B------:R-:W-:Y:S01]  /*7220*/  UMOV UR11, UR19 ;  /* 0x00000013000b7c82 */ /* 0x000fe20008000000 */
[----:B------:R-:W-:Y:S01]  /*7230*/  UIADD3 UR6, UR4, 0x110, URZ ;  /* 0x0000011004067890 */ /* 0x000fe2000fffe03f */
[----:B------:R-:W-:-:S06]  /*7240*/  UMOV UR57, UR23 ;  /* 0x0000001700397c82 */ /* 0x000fcc0008000000 */
[----:B------:R-:W-:Y:S01]  /*7250*/  UMOV UR22, UR6 ;  /* 0x0000000600167c82 */ /* 0x000fe20008000000 */
[----:B------:R-:W-:Y:S01]  /*7260*/  UIADD3 UR6, UR4, 0x230, URZ ;  /* 0x0000023004067890 */ /* 0x000fe2000fffe03f */
        /* <DEDUP_REMOVED lines=8> */
[----:B------:R-:W-:-:S04]  /*72f0*/  UIADD3 UR5, UR60, 0x2ed00, URZ ;  /* 0x0002ed003c057890 */ /* 0x000fc8000fffe03f */
[----:B------:R-:W-:Y:S01]  /*7300*/  USHF.R.U32.HI UR5, URZ, 0x4, UR5 ;  /* 0x000000043f057899 */ /* 0x000fe20008011605 */
[----:B------:R-:W-:Y:S02]  /*7310*/  WARPGROUP.DEPBAR.LE gsb0, 0x0 ;  /* 0x00008000000079c5 */ /* 0x000fe40000010000 */
[----:B------:R-:W-:-:S06]  /*7320*/  WARPGROUP.ARRIVE ;  /* 0x00000000000079c5 */ /* 0x000fcc0000000000 */
[----:B------:R-:W-:Y:S01]  /*7330*/  HGMMA.64x16x16.F32 R56, gdesc[UR48].tnspA.tnspB, R56, gsb0 ;  /* 0x60200000303879f0 */ /* 0x000fe20008000838 */
[----:B------:R-:W-:Y:S01]  /*7340*/  UMOV UR48, UR10 ;  /* 0x0000000a00307c82 */ /* 0x000fe20008000000 */
[----:B------:R-:W-:Y:S01]  /*7350*/  UIADD3 UR10, UR4, 0xb0, URZ ;  /* 0x000000b0040a7890 */ /* 0x000fe2000fffe03f */
[----:B------:R-:W-:Y:S01]  /*7360*/  UMOV UR49, UR11 ;  /* 0x0000000b00317c82 */ /* 0x000fe20008000000 */
[----:B------:R-:W-:Y:S01]  /*7370*/  UMOV UR11, 0x40 ;  /* 0x00000040000b7882 */ /* 0x000fe20000000000 */
        /* <DEDUP_REMOVED lines=10> */
[----:B------:R-:W-:Y:S01]  /*7420*/  UIADD3 UR22, UR4, 0x130, URZ ;  /* 0x0000013004167890 */ /* 0x000fe2000fffe03f */
[----:B------:R-:W-:Y:S01]  /*7430*/  UMOV UR23, 0x40 ;  /* 0x0000004000177882 */ /* 0x000fe20000000000 */
[----:B------:R-:W-:Y:S02]  /*7440*/  WARPGROUP.DEPBAR.LE gsb0, 0x0 ;  /* 0x00008000000079c5 */ /* 0x000fe40000010000 */
[----:B------:R-:W-:-:S06]  /*7450*/  WARPGROUP.ARRIVE ;  /* 0x00000000000079c5 */ /* 0x000fcc0000000000 */
[----:B------:R-:W-:Y:S01]  /*7460*/  HGMMA.64x16x16.F32 R104, gdesc[UR52].tnspA.tnspB, R104, gsb0 ;  /* 0x60200000346879f0 */ /* 0x000fe20008000868 */
[----:B------:R-:W-:Y:S01]  /*7470*/  UMOV UR52, UR16 ;  /* 0x0000001000347c82 */ /* 0x000fe20008000000 */
[----:B------:R-:W-:Y:S01]  /*7480*/  UMOV UR53, UR17 ;  /* 0x0000001100357c82 */ /* 0x000fe20008000000 */
        /* <DEDUP_REMOVED lines=10> */
[----:B------:R-:W-:Y:S01]  /*7530*/  UMOV UR29, 0x40000040 ;  /* 0x40000040001d7882 */ /* 0x000fe20000000000 */
[----:B------:R-:W-:Y:S02]  /*7540*/  UMOV UR31, 0x8 ;  /* 0x00000008001f7882 */ /* 0x000fe40000000000 */
[----:B------:R-:W-:Y:S01]  /*7550*/  IMAD.U32 R21, RZ, RZ, UR31 ;  /* 0x0000001fff157e24 */ /* 0x000fe2000f8e00ff */
[----:B------:R-:W-:Y:S02]  /*7560*/  WARPGROUP.DEPBAR.LE gsb0, 0x0 ;  /* 0x00008000000079c5 */ /* 0x000fe40000010000 */
[----:B------:R-:W-:-:S06]  /*7570*/  WARPGROUP.ARRIVE ;  /* 0x00000000000079c5 */ /* 0x000fcc0000000000 */
[----:B------:R-:W-:Y:S01]  /*7580*/  HGMMA.64x16x16.F32 R72, gdesc[UR40].tnspA.tnspB, R72, gsb0 ;  /* 0x60200000284879f0 */ /* 0x000fe20008000848 */
[----:B------:R-:W-:Y:S01]  /*7590*/  UMOV UR40, UR12 ;  /* 0x0000000c00287c82 */ /* 0x000fe20008000000 */
[----:B------:R-:W-:Y:S01]  /*75a0*/  R2UR UR12, R6 ;  /* 0x00000000060c72ca */ /* 0x000fe200000e0000 */
[----:B------:R-:W-:Y:S01]  /*75b0*/  UMOV UR41, UR13 ;  /* 0x0000000d00297c82 */ /* 0x000fe20008000000 */
[----:B------:R-:W-:Y:S01]  /*75c0*/  UMOV UR13, 0x40000040 ;  /* 0x40000040000d7882 */ /* 0x000fe20000000000 */
[----:B------:R-:W-:Y:S01]  /*75d0*/  VIADD R6, R5, 0x80 ;  /* 0x0000008005067836 */ /* 0x000fe20000000000 */
[----:B------:R-:W-:Y:S01]  /*75e0*/  UMOV UR21, UR13 ;  /* 0x0000000d00157c82 */ /* 0x000fe20008000000 */
[----:B------:R-:W-:-:S08]  /*75f0*/  UMOV UR17, UR13 ;  /* 0x0000000d00117c82 */ /* 0x000fd00008000000 */
        /* <DEDUP_REMOVED lines=23> */
[----:B------:R-:W-:Y:S01]  /*7770*/  UMOV UR57, 0x40000040 ;  /* 0x4000004000397882 */ /* 0x000fe20000000000 */
[----:B------:R-:W-:-:S02]  /*7780*/  WARPGROUP.DEPBAR.LE gsb0, 0x0 ;  /* 0x00008000000079c5 */ /* 0x000fc40000010000 */
[----:B------:R-:W-:-:S06]  /*7790*/  WARPGROUP.ARRIVE ;  /* 0x00000000000079c5 */ /* 0x000fcc0000000000 */
[----:B------:R-:W-:Y:S01]  /*77a0*/  HGMMA.64x16x16.F32 R120, gdesc[UR24].tnspA.tnspB, R120, gsb0 ;  /* 0x60200000187879f0 */ /* 0x000fe20008000878 */
[----:B------:R-:W-:Y:S01]  /*77b0*/  ULOP3.LUT UR25, UR5, 0x3fff, URZ, 0xc0, !UPT ;  /* 0x00003fff05197892 */ /* 0x000fe2000f8ec03f */
[----:B------:R-:W-:-:S03]  /*77c0*/  R2UR UR5, R5 ;  /* 0x00000000050572ca */ /* 0x000fc600000e0000 */
[----:B------:R-:W-:-:S07]  /*77d0*/  ULOP3.LUT UR24, UR25, 0x400000, URZ, 0xfc, !UPT ;  /* 0x0040000019187892 */ /* 0x000fce000f8efc3f */
[----:B------:R-:W-:Y:S02]  /*77e0*/  UMOV UR30, UR24 ;  /* 0x00000018001e7c82 */ /* 0x000fe40008000000 */
[----:B------:R-:W-:Y:S01]  /*77f0*/  IMAD.U32 R20, RZ, RZ, UR30 ;  /* 0x0000001eff147e24 */ /* 0x000fe2000f8e00ff */
[----:B------:R-:W-:Y:S01]  /*7800*/  UMOV UR28, UR5 ;  /* 0x00000005001c7c82 */ /* 0x000fe20008000000 */
[----:B------:R-:W-:Y:S01]  /*7810*/  UMOV UR5, UR13 ;  /* 0x0000000d00057c82 */ /* 0x000fe20008000000 */
[----:B------:R-:W-:Y:S02]  /*7820*/  WARPGROUP.DEPBAR.LE gsb0, 0x0 ;  /* 0x00008000000079c5 */ /* 0x000fe40000010000 */
[----:B------:R-:W-:-:S06]  /*7830*/  WARPGROUP.ARRIVE ;  /* 0x00000000000079c5 */ /* 0x000fcc0000000000 */
[----:B------:R-:W-:Y:S03]  /*7840*/  HGMMA.64x16x16.F32 R56, gdesc[UR12].tnspA.tnspB, R56, gsb0 ;  /* 0x602000000c3879f0 */ /* 0x000fe60008000838 */
[----:B------:R-:W-:Y:S02]  /*7850*/  WARPGROUP.DEPBAR.LE gsb0, 0x0 ;  /* 0x00008000000079c5 */ /* 0x000fe40000010000 */
[----:B------:R-:W-:-:S06]  /*7860*/  WARPGROUP.ARRIVE ;  /* 0x00000000000079c5 */ /* 0x000fcc0000000000 */
[----:B------:R-:W-:Y:S01]  /*7870*/  HGMMA.64x16x16.F32 R72, gdesc[UR8].tnspA.tnspB, R72, gsb0 ;  /* 0x60200000084879f0 */ /* 0x000fe20008000848 */
[----:B------:R-:W-:Y:S01]  /*7880*/  UMOV UR13, 0x40000040 ;  /* 0x40000040000d7882 */ /* 0x000fe20000000000 */
[----:B------:R-:W-:Y:S01]  /*7890*/  ULDC.64 UR8, c[0x0][0x208] ;  /* 0x0000820000087ab9 */ /* 0x000fe20000000a00 */
[----:B------:R-:W-:Y:S02]  /*78a0*/  WARPGROUP.DEPBAR.LE gsb0, 0x0 ;  /* 0x00008000000079c5 */ /* 0x000fe40000010000 */
[----:B------:R-:W-:-:S06]  /*78b0*/  WARPGROUP.ARRIVE ;  /* 0x00000000000079c5 */ /* 0x000fcc0000000000 */
[----:B------:R-:W-:Y:S03]  /*78c0*/  HGMMA.64x16x16.F32 R88, gdesc[UR20].tnspA.tnspB, R88, gsb0 ;  /* 0x60200000145879f0 */ /* 0x000fe60008000858 */
[----:B------:R-:W-:Y:S02]  /*78d0*/  WARPGROUP.DEPBAR.LE gsb0, 0x0 ;  /* 0x00008000000079c5 */ /* 0x000fe40000010000 */
[----:B------:R-:W-:-:S06]  /*78e0*/  WARPGROUP.ARRIVE ;  /* 0x00000000000079c5 */ /* 0x000fcc0000000000 */
[----:B------:R-:W-:Y:S03]  /*78f0*/  HGMMA.64x16x16.F32 R104, gdesc[UR16].tnspA.tnspB, R104, gsb0 ;  /* 0x60200000106879f0 */ /* 0x000fe60008000868 */
[----:B------:R-:W-:Y:S02]  /*7900*/  WARPGROUP.DEPBAR.LE gsb0, 0x0 ;  /* 0x00008000000079c5 */ /* 0x000fe40000010000 */
[----:B------:R-:W-:-:S06]  /*7910*/  WARPGROUP.ARRIVE ;  /* 0x00000000000079c5 */ /* 0x000fcc0000000000 */
[----:B------:R-:W-:Y:S01]  /*7920*/  HGMMA.64x16x16.F32 R120, gdesc[UR4].tnspA.tnspB, R120, gsb0 ;  /* 0x60200000047879f0 */ /* 0x000fe20008000878 */
[----:B------:R-:W-:Y:S01]  /*7930*/  R2UR UR5, R6 ;  /* 0x00000000060572ca */ /* 0x000fe200000e0000 */
[----:B------:R-:W-:Y:S01]  /*7940*/  UIADD3 UR4, UR24, 0x80, URZ ;  /* 0x0000008018047890 */ /* 0x000fe2000fffe03f */
[----:B------:R-:W-:Y:S01]  /*7950*/  VIADD R6, R5, 0x100 ;  /* 0x0000010005067836 */ /* 0x000fe20000000000 */
[----:B------:R-:W-:Y:S02]  /*7960*/  WARPGROUP.DEPBAR.LE gsb0, 0x0 ;  /* 0x00008000000079c5 */ /* 0x000fe40000010000 */
[----:B------:R-:W-:Y:S01]  /*7970*/  @!PT LDS RZ, [RZ] ;  /* 0x00000000fffff984 */ /* 0x000fe20000000800 */
[----:B------:R-:W-:Y:S01]  /*7980*/  @!PT LDS RZ, [RZ] ;  /* 0x00000000fffff984 */ /* 0x000fe20000000800 */
[----:B------:R-:W-:Y:S01]  /*7990*/  @!PT LDS RZ, [RZ] ;  /* 0x00000000fffff984 */ /* 0x000fe20000000800 */
[----:B------:R-:W-:Y:S01]  /*79a0*/  @!PT LDS RZ, [RZ] ;  /* 0x00000000fffff984 */ /* 0x000fe20000000800 */
[----:B------:R2:W-:Y:S06]  /*79b0*/  MEMBAR.ALL.CTA ;  /* 0x0000000000007992 */ /* 0x0005ec0000008000 */
[----:B--2---:R-:W2:Y:S02]  /*79c0*/  FENCE.VIEW.ASYNC.S ;  /* 0x00000000000073c6 */ /* 0x004ea40000000000 */
[----:B--2---:R-:W-:Y:S06]  /*79d0*/  BAR.SYNC.DEFER_BLOCKING 0x9, 0x100 ;  /* 0x0244000000007b1d */ /* 0x004fec0000010000 */
[----:B-1----:R-:W-:-:S06]  /*79e0*/  WARPGROUP.ARRIVE ;  /* 0x00000000000079c5 */ /* 0x002fcc0000000000 */
[----:B------:R-:W-:Y:S01]  /*79f0*/  HGMMA.64x64x16.F32 R24, gdesc[UR28].tnspA, RZ, !UPT, gsb0 ;  /* 0x20e000001c1879f0 */ /* 0x000fe2000c0008ff */
[----:B------:R-:W-:Y:S01]  /*7a00*/  UMOV UR28, UR5 ;  /* 0x00000005001c7c82 */ /* 0x000fe20008000000 */
[----:B------:R-:W-:Y:S01]  /*7a10*/  UMOV UR29, 0x40000040 ;  /* 0x40000040001d7882 */ /* 0x000fe20000000000 */
[----:B------:R-:W-:Y:S01]  /*7a20*/  UMOV UR30, UR4 ;  /* 0x00000004001e7c82 */ /* 0x000fe20008000000 */
[----:B------:R-:W-:Y:S01]  /*7a30*/  UMOV UR31, 0x8 ;  /* 0x00000008001f7882 */ /* 0x000fe20000000000 */
[----:B------:R-:W-:Y:S01]  /*7a40*/  R2UR UR5, R6 ;  /* 0x00000000060572ca */ /* 0x000fe200000e0000 */
[----:B------:R-:W-:Y:S01]  /*7a50*/  UIADD3 UR4, UR24, 0x100, URZ ;  /* 0x0000010018047890 */ /* 0x000fe2000fffe03f */
[----:B------:R-:W-:Y:S02]  /*7a60*/  IMAD.U32 R14, RZ, RZ, UR30 ;  /* 0x0000001eff0e7e24 */ /* 0x000fe4000f8e00ff */
[----:B------:R-:W-:Y:S02]  /*7a70*/  IMAD.U32 R15, RZ, RZ, UR31 ;  /* 0x0000001fff0f7e24 */ /* 0x000fe4000f8e00ff */
[----:B------:R-:W-:Y:S01]  /*7a80*/  VIADD R6, R5, 0x180 ;  /* 0x0000018005067836 */ /* 0x000fe20000000000 */
[----:B------:R-:W-:-:S02]  /*7a90*/  WARPGROUP.DEPBAR.LE gsb0, 0x0 ;  /* 0x00008000000079c5 */ /* 0x000fc40000010000 */
[----:B------:R-:W-:-:S06]  /*7aa0*/  WARPGROUP.ARRIVE ;  /* 0x00000000000079c5 */ /* 0x000fcc0000000000 */
[----:B------:R-:W-:Y:S01]  /*7ab0*/  HGMMA.64x64x16.F32 R24, gdesc[UR28].tnspA, R24, gsb0 ;  /* 0x20e000001c1879f0 */ /* 0x000fe20008000818 */
        /* <DEDUP_REMOVED lines=20> */
[----:B------:R-:W-:-:S05]  /*7c00*/  VIADD R6, R216, 0x400 ;  /* 0x00000400d8067836 */ /* 0x000fca0000000000 */
[----:B------:R-:W-:Y:S01]  /*7c10*/  R2UR UR56, R6 ;  /* 0x00000000063872ca */ /* 0x000fe200000e0000 */
[----:B------:R-:W-:Y:S02]  /*7c20*/  WARPGROUP.DEPBAR.LE gsb0, 0x0 ;  /* 0x00008000000079c5 */ /* 0x000fe40000010000 */
[----:B------:R-:W-:-:S06]  /*7c30*/  WARPGROUP.ARRIVE ;  /* 0x00000000000079c5 */ /* 0x000fcc0000000000 */
[----:B------:R-:W-:Y:S01]  /*7c40*/  HGMMA.64x64x16.F32 R24, gdesc[UR28].tnspA, R24, gsb0 ;  /* 0x20e000001c1879f0 */ /* 0x000fe20008000818 */
[----:B------:R-:W-:Y:S01]  /*7c50*/  UMOV UR28, UR5 ;  /* 0x00000005001c7c82 */ /* 0x000fe20008000000 */
[----:B------:R-:W-:Y:S01]  /*7c60*/  UMOV UR29, 0x40000040 ;  /* 0x40000040001d7882 */ /* 0x000fe20000000000 */
[----:B------:R-:W-:Y:S01]  /*7c70*/  UMOV UR30, UR4 ;  /* 0x00000004001e7c82 */ /* 0x000fe20008000000 */
[----:B------:R-:W-:Y:S01]  /*7c80*/  UMOV UR31, 0x8 ;  /* 0x00000008001f7882 */ /* 0x000fe20000000000 */
[----:B------:R-:W-:Y:S01]  /*7c90*/  IMAD.U32 R6, RZ, RZ, UR30 ;  /* 0x0000001eff067e24 */ /* 0x000fe2000f8e00ff */
[----:B------:R-:W-:Y:S01]  /*7ca0*/  ULDC.64 UR4, c[0x0][0x2c0] ;  /* 0x0000b00000047ab9 */ /* 0x000fe20000000a00 */
[----:B------:R-:W-:Y:S01]  /*7cb0*/  IMAD.U32 R7, RZ, RZ, UR31 ;  /* 0x0000001fff077e24 */ /* 0x000fe2000f8e00ff */
[----:B------:R-:W-:Y:S02]  /*7cc0*/  WARPGROUP.DEPBAR.LE gsb0, 0x0 ;  /* 0x00008000000079c5 */ /* 0x000fe40000010000 */
[----:B------:R-:W-:-:S06]  /*7cd0*/  WARPGROUP.ARRIVE ;  /* 0x00000000000079c5 */ /* 0x000fcc0000000000 */
[----:B------:R-:W-:Y:S01]  /*7ce0*/  HGMMA.64x64x16.F32 R24, gdesc[UR28].tnspA, R24, gsb0 ;  /* 0x20e000001c1879f0 */ /* 0x000fe20008000818 */
[----:B------:R-:W-:Y:S01]  /*7cf0*/  R2UR UR31, R8 ;  /* 0x00000000081f72ca */ /* 0x000fe200000e0000 */
[C---:B------:R-:W-:Y:S01]  /*7d00*/  VIADD R8, R216.reuse, 0x480 ;  /* 0x00000480d8087836 */ /* 0x040fe20000000000 */
[----:B------:R-:W-:Y:S02]  /*7d10*/  R2UR UR30, R9 ;  /* 0x00000000091e72ca */ /* 0x000fe400000e0000 */
[----:B------:R-:W-:Y:S01]  /*7d20*/  R2UR UR28, R217 ;  /* 0x00000000d91c72ca */ /* 0x000fe200000e0000 */
[----:B------:R-:W-:Y:S02]  /*7d30*/  WARPGROUP.DEPBAR.LE gsb0, 0x0 ;  /* 0x00008000000079c5 */ /* 0x000fe40000010000 */
[----:B------:R-:W-:Y:S01]  /*7d40*/  WARPGROUP.ARRIVE ;  /* 0x00000000000079c5 */ /* 0x000fe20000000000 */
[----:B------:R-:W-:Y:S01]  /*7d50*/  UMOV UR29, 0x40000040 ;  /* 0x40000040001d7882 */ /* 0x000fe20000000000 */
[----:B------:R-:W-:-:S02]  /*7d60*/  VIADD R216, R216, 0x580 ;  /* 0x00000580d8d87836 */ /* 0x000fc40000000000 */
[----:B------:R-:W-:Y:S02]  /*7d70*/  IMAD.SHL.U32 R9, R16, 0x4000, RZ ;  /* 0x0000400010097824 */ /* 0x000fe400078e00ff */
[----:B------:R-:W-:Y:S01]  /*7d80*/  HGMMA.64x16x16.F32 R64, gdesc[UR56].tnspA.tnspB, R64, gsb0 ;  /* 0x60200000384079f0 */ /* 0x000fe20008000840 */
[----:B------:R-:W-:Y:S01]  /*7d90*/  UMOV UR58, UR32 ;  /* 0x00000020003a7c82 */ /* 0x000fe20008000000 */
[----:B------:R-:W-:Y:S01]  /*7da0*/  UMOV UR59, UR33 ;  /* 0x00000021003b7c82 */ /* 0x000fe20008000000 */
[----:B------:R-:W-:Y:S02]  /*7db0*/  R2UR UR12, R216 ;  /* 0x00000000d80c72ca */ /* 0x000fe400000e0000 */
[C---:B------:R-:W-:Y:S01]  /*7dc0*/  IADD3 R22, P1, R9.reuse, R230, RZ ;  /* 0x000000e609167210 */ /* 0x040fe20007f3e0ff */
[----:B------:R-:W-:Y:S02]  /*7dd0*/  WARPGROUP.DEPBAR.LE gsb0, 0x0 ;  /* 0x00008000000079c5 */ /* 0x000fe40000010000 */
[----:B------:R-:W-:Y:S01]  /*7de0*/  WARPGROUP.ARRIVE ;  /* 0x00000000000079c5 */ /* 0x000fe20000000000 */
[----:B------:R-:W-:Y:S01]  /*7df0*/  UMOV UR32, UR28 ;  /* 0x0000001c00207c82 */ /* 0x000fe20008000000 */
[----:B------:R-:W-:Y:S01]  /*7e00*/  UMOV UR33, UR29 ;  /* 0x0000001d00217c82 */ /* 0x000fe20008000000 */
[----:B------:R-:W-:-:S03]  /*7e10*/  LEA.HI.X.SX32 R9, R9, R232, 0x1, P1 ;  /* 0x000000e809097211 */ /* 0x000fc600008f0eff */
[----:B------:R-:W-:Y:S01]  /*7e20*/  HGMMA.64x16x16.F32 R80, gdesc[UR56].tnspA.tnspB, R80, gsb0 ;  /* 0x60200000385079f0 */ /* 0x000fe20008000850 */
[----:B------:R-:W-:Y:S01]  /*7e30*/  UMOV UR58, UR36 ;  /* 0x00000024003a7c82 */ /* 0x000fe20008000000 */
[----:B------:R-:W-:Y:S01]  /*7e40*/  UMOV UR59, UR37 ;  /* 0x00000025003b7c82 */ /* 0x000fe20008000000 */
        /* <DEDUP_REMOVED lines=10> */
[----:B------:R-:W-:Y:S01]  /*7ef0*/  R2UR UR48, R8 ;  /* 0x00000000083072ca */ /* 0x000fe200000e0000 */
[----:B------:R-:W-:Y:S01]  /*7f00*/  UMOV UR49, 0x40000040 ;  /* 0x4000004000317882 */ /* 0x000fe20000000000 */
[----:B------:R-:W-:Y:S01]  /*7f10*/  UMOV UR40, UR28 ;  /* 0x0000001c00287c82 */ /* 0x000fe20008000000 */
[----:B------:R-:W-:Y:S01]  /*7f20*/  UMOV UR41, UR29 ;  /* 0x0000001d00297c82 */ /* 0x000fe20008000000 */
[----:B------:R-:W-:Y:S01]  /*7f30*/  UMOV UR36, UR28 ;  /* 0x0000001c00247c82 */ /* 0x000fe20008000000 */
[----:B------:R-:W-:Y:S01]  /*7f40*/  UMOV UR37, UR29 ;  /* 0x0000001d00257c82 */ /* 0x000fe20008000000 */
[----:B------:R-:W-:-:S04]  /*7f50*/  LEA R8, P1, R22, UR4, 0x2 ;  /* 0x0000000416087c11 */ /* 0x000fc8000f8210ff */
[----:B------:R-:W-:-:S05]  /*7f60*/  LEA.HI.X R9, R22, UR5, R9, 0x2, P1 ;  /* 0x0000000516097c11 */ /* 0x000fca00088f1409 */
[----:B------:R1:W-:Y:S04]  /*7f70*/  REDG.E.ADD.F32x4.FTZ.RN.STRONG.GPU desc[UR8][R8.64], R24 ;  /* 0x00000018080079a6 */ /* 0x0003e8000c10f788 */
[----:B------:R2:W-:Y:S04]  /*7f80*/  REDG.E.ADD.F32x4.FTZ.RN.STRONG.GPU desc[UR8][R8.64+0x800], R28 ;  /* 0x0008001c080079a6 */ /* 0x0005e8000c10f788 */
[----:B------:R2:W-:Y:S04]  /*7f90*/  REDG.E.ADD.F32x4.FTZ.RN.STRONG.GPU desc[UR8][R8.64+0x1000], R32 ;  /* 0x00100020080079a6 */ /* 0x0005e8000c10f788 */
[----:B------:R2:W-:Y:S04]  /*7fa0*/  REDG.E.ADD.F32x4.FTZ.RN.STRONG.GPU desc[UR8][R8.64+0x1800], R36 ;  /* 0x00180024080079a6 */ /* 0x0005e8000c10f788 */
[----:B------:R2:W-:Y:S04]  /*7fb0*/  REDG.E.ADD.F32x4.FTZ.RN.STRONG.GPU desc[UR8][R8.64+0x2000], R40 ;  /* 0x00200028080079a6 */ /* 0x0005e8000c10f788 */
[----:B------:R2:W-:Y:S04]  /*7fc0*/  REDG.E.ADD.F32x4.FTZ.RN.STRONG.GPU desc[UR8][R8.64+0x2800], R44 ;  /* 0x0028002c080079a6 */ /* 0x0005e8000c10f788 */
[----:B------:R2:W-:Y:S04]  /*7fd0*/  REDG.E.ADD.F32x4.FTZ.RN.STRONG.GPU desc[UR8][R8.64+0x3000], R48 ;  /* 0x00300030080079a6 */ /* 0x0005e8000c10f788 */
[----:B------:R2:W-:Y:S01]  /*7fe0*/  REDG.E.ADD.F32x4.FTZ.RN.STRONG.GPU desc[UR8][R8.64+0x3800], R52 ;  /* 0x00380034080079a6 */ /* 0x0005e2000c10f788 */
[----:B------:R-:W-:-:S02]  /*7ff0*/  WARPGROUP.DEPBAR.LE gsb0, 0x0 ;  /* 0x00008000000079c5 */ /* 0x000fc40000010000 */
[----:B------:R-:W-:-:S06]  /*8000*/  WARPGROUP.ARRIVE ;  /* 0x00000000000079c5 */ /* 0x000fcc0000000000 */
[----:B------:R-:W-:Y:S03]  /*8010*/  HGMMA.64x16x16.F32 R128, gdesc[UR56].tnspA.tnspB, R128, gsb0 ;  /* 0x60200000388079f0 */ /* 0x000fe60008000880 */
        /* <DEDUP_REMOVED lines=60> */
[----:B------:R-:W-:-:S05]  /*83e0*/  VIADD R23, R23, 0xffff0000 ;  /* 0xffff000017177836 */ /* 0x000fca0000000000 */
[----:B------:R-:W-:Y:S01]  /*83f0*/  SHF.R.U32.HI R23, RZ, 0x4, R23 ;  /* 0x00000004ff177819 */ /* 0x000fe20000011617 */
[----:B------:R-:W-:Y:S02]  /*8400*/  WARPGROUP.DEPBAR.LE gsb0, 0x0 ;  /* 0x00008000000079c5 */ /* 0x000fe40000010000 */
[----:B------:R-:W-:-:S06]  /*8410*/  WARPGROUP.ARRIVE ;  /* 0x00000000000079c5 */ /* 0x000fcc0000000000 */
[----:B------:R-:W-:Y:S01]  /*8420*/  HGMMA.64x16x16.F32 R128, gdesc[UR4].tnspA.tnspB, R128, gsb0 ;  /* 0x60200000048079f0 */ /* 0x000fe20008000880 */
[----:B------:R-:W-:-:S05]  /*8430*/  LOP3.LUT R22, R23, 0x3fff, RZ, 0xc0, !PT ;  /* 0x00003fff17167812 */ /* 0x000fca00078ec0ff */
[----:B------:R-:W-:Y:S01]  /*8440*/  IMAD R233, R3, 0x800, R22 ;  /* 0x0000080003e97824 */ /* 0x000fe200078e0216 */
[----:B------:R-:W-:-:S04]  /*8450*/  ULOP3.LUT UR8, UR25, 0x80000, URZ, 0xfc, !UPT ;  /* 0x0008000019087892 */ /* 0x000fc8000f8efc3f */
[----:B------:R-:W-:Y:S01]  /*8460*/  R2UR UR52, R233 ;  /* 0x00000000e93472ca */ /* 0x000fe200000e0000 */
[----:B------:R-:W-:Y:S01]  /*8470*/  UMOV UR53, 0x40000040 ;  /* 0x4000004000357882 */ /* 0x000fe20000000000 */
[----:B------:R-:W-:Y:S01]  /*8480*/  UMOV UR55, 0x40 ;  /* 0x0000004000377882 */ /* 0x000fe20000000000 */
[----:B------:R-:W-:Y:S01]  /*8490*/  UMOV UR54, UR8 ;  /* 0x0000000800367c82 */ /* 0x000fe20008000000 */
[----:B------:R-:W-:Y:S02]  /*84a0*/  WARPGROUP.DEPBAR.LE gsb0, 0x0 ;  /* 0x00008000000079c5 */ /* 0x000fe40000010000 */
[----:B------:R-:W-:-:S07]  /*84b0*/  WARPGROUP.ARRIVE ;  /* 0x00000000000079c5 */ /* 0x000fce0000000000 */
[----:B------:R-:W-:Y:S01]  /*84c0*/  HGMMA.64x16x16.F32 R136, gdesc[UR52].tnspA.tnspB, R136, gsb0 ;  /* 0x60200000348879f0 */ /* 0x000fe20008000888 */
[----:B------:R-:W-:Y:S01]  /*84d0*/  UIADD3 UR9, UR8, 0x80, URZ ;  /* 0x0000008008097890 */ /* 0x000fe2000fffe03f */
[----:B------:R-:W-:Y:S01]  /*84e0*/  UMOV UR44, UR52 ;  /* 0x00000034002c7c82 */ /* 0x000fe20008000000 */
[----:B------:R-:W-:Y:S01]  /*84f0*/  UMOV UR45, UR53 ;  /* 0x00000035002d7c82 */ /* 0x000fe20008000000 */
[----:B------:R-:W-:-:S04]  /*8500*/  UMOV UR47, 0x40 ;  /* 0x00000040002f7882 */ /* 0x000fc80000000000 */
[----:B------:R-:W-:Y:S01]  /*8510*/  UMOV UR46, UR9 ;  /* 0x00000009002e7c82 */ /* 0x000fe20008000000 */
[----:B------:R-:W-:Y:S02]  /*8520*/  WARPGROUP.DEPBAR.LE gsb0, 0x0 ;  /* 0x00008000000079c5 */ /* 0x000fe40000010000 */
[----:B------:R-:W-:-:S06]  /*8530*/  WARPGROUP.ARRIVE ;  /* 0x00000000000079c5 */ /* 0x000fcc0000000000 */
        /* <DEDUP_REMOVED lines=10> */
[----:B------:R-:W-:Y:S01]  /*85e0*/  IMAD.U32 R216, RZ, RZ, UR14 ;  /* 0x0000000effd87e24 */ /* 0x000fe2000f8e00ff */
[----:B------:R-:W-:Y:S01]  /*85f0*/  UMOV UR12, UR52 ;  /* 0x00000034000c7c82 */ /* 0x000fe20008000000 */
[----:B------:R-:W-:Y:S01]  /*8600*/  IMAD.U32 R217, RZ, RZ, UR15 ;  /* 0x0000000fffd97e24 */ /* 0x000fe2000f8e00ff */
[----:B------:R-:W-:Y:S01]  /*8610*/  UMOV UR13, UR53 ;  /* 0x00000035000d7c82 */ /* 0x000fe20008000000 */
[----:B------:R-:W-:Y:S02]  /*8620*/  UMOV UR15, 0x40 ;  /* 0x00000040000f7882 */ /* 0x000fe40000000000 */
        /* <DEDUP_REMOVED lines=14> */
[----:B-1----:R-:W-:Y:S02]  /*8710*/  VIADD R24, R233, 0x80 ;  /* 0x00000080e9187836 */ /* 0x002fe40000000000 */
[----:B------:R-:W-:-:S03]  /*8720*/  IMAD.U32 R22, RZ, RZ, UR46 ;  /* 0x0000002eff167e24 */ /* 0x000fc6000f8e00ff */
[----:B------:R-:W-:Y:S01]  /*8730*/  R2UR UR44, R24 ;  /* 0x00000000182c72ca */ /* 0x000fe200000e0000 */
[----:B------:R-:W-:Y:S01]  /*8740*/  UIADD3 UR46, UR8, 0x10, URZ ;  /* 0x00000010082e7890 */ /* 0x000fe2000fffe03f */
[----:B------:R-:W-:Y:S01]  /*8750*/  IMAD.U32 R23, RZ, RZ, UR47 ;  /* 0x0000002fff177e24 */ /* 0x000fe2000f8e00ff */
[----:B------:R-:W-:Y:S01]  /*8760*/  UMOV UR45, 0x40000040 ;  /* 0x40000040002d7882 */ /* 0x000fe20000000000 */
[----:B------:R-:W-:Y:S01]  /*8770*/  UMOV UR47, 0x40 ;  /* 0x00000040002f7882 */ /* 0x000fe20000000000 */
        /* <DEDUP_REMOVED lines=40> */
[----:B------:R-:W-:Y:S01]  /*8a00*/  VIADD R24, R233, 0x100 ;  /* 0x00000100e9187836 */ /* 0x000fe20000000000 */
[----:B------:R-:W-:-:S04]  /*8a10*/  UIADD3 UR26, UR8, 0x20, URZ ;  /* 0x00000020081a7890 */ /* 0x000fc8000fffe03f */
[----:B------:R-:W-:Y:S01]  /*8a20*/  R2UR UR24, R24 ;  /* 0x00000000181872ca */ /* 0x000fe200000e0000 */
[----:B------:R-:W-:Y:S01]  /*8a30*/  UMOV UR25, 0x40000040 ;  /* 0x4000004000197882 */ /* 0x000fe20000000000 */
[----:B------:R-:W-:Y:S01]  /*8a40*/  UMOV UR27, 0x40 ;  /* 0x00000040001b7882 */ /* 0x000fe20000000000 */
[----:B------:R-:W-:Y:S02]  /*8a50*/  WARPGROUP.DEPBAR.LE gsb0, 0x0 ;  /* 0x00008000000079c5 */ /* 0x000fe40000010000 */
[----:B------:R-:W-:-:S08]  /*8a60*/  WARPGROUP.ARRIVE ;  /* 0x00000000000079c5 */ /* 0x000fd00000000000 */
        /* <DEDUP_REMOVED lines=51> */
[----:B------:R-:W-:Y:S01]  /*8da0*/  IMAD.U32 R226, RZ, RZ, UR14 ;  /* 0x0000000effe27e24 */ /* 0x000fe2000f8e00ff */
[----:B------:R-:W-:Y:S01]  /*8db0*/  UIADD3 UR14, UR8, 0x1b0, URZ ;  /* 0x000001b0080e7890 */ /* 0x000fe2000fffe03f */
[----:B------:R-:W-:Y:S01]  /*8dc0*/  IMAD.U32 R227, RZ, RZ, UR15 ;  /* 0x0000000fffe37e24 */ /* 0x000fe2000f8e00ff */
[----:B------:R-:W-:Y:S01]  /*8dd0*/  UMOV UR12, UR4 ;  /* 0x00000004000c7c82 */ /* 0x000fe20008000000 */
[----:B------:R-:W-:Y:S01]  /*8de0*/  UMOV UR13, UR5 ;  /* 0x00000005000d7c82 */ /* 0x000fe20008000000 */
[----:B------:R-:W-:Y:S01]  /*8df0*/  UMOV UR15, 0x40 ;  /* 0x00000040000f7882 */ /* 0x000fe20000000000 */
[----:B------:R-:W-:Y:S02]  /*8e00*/  WARPGROUP.DEPBAR.LE gsb0, 0x0 ;  /* 0x00008000000079c5 */ /* 0x000fe40000010000 */
[----:B------:R-:W-:-:S06]  /*8e10*/  WARPGROUP.ARRIVE ;  /* 0x00000000000079c5 */ /* 0x000fcc0000000000 */
[----:B------:R-:W-:Y:S01]  /*8e20*/  HGMMA.64x16x16.F32 R184, gdesc[UR12].tnspA.tnspB, R184, gsb0 ;  /* 0x602000000cb879f0 */ /* 0x000fe200080008b8 */
[----:B------:R-:W-:Y:S01]  /*8e30*/  UIADD3 UR10, UR8, 0x230, URZ ;  /* 0x00000230080a7890 */ /* 0x000fe2000fffe03f */
[----:B------:R-:W-:Y:S02]  /*8e40*/  UMOV UR9, UR5 ;  /* 0x0000000500097c82 */ /* 0x000fe40008000000 */
[----:B------:R-:W-:Y:S01]  /*8e50*/  UMOV UR8, UR4 ;  /* 0x0000000400087c82 */ /* 0x000fe20008000000 */
[----:B------:R-:W-:Y:S01]  /*8e60*/  UMOV UR11, 0x40 ;  /* 0x00000040000b7882 */ /* 0x000fe20000000000 */
[----:B------:R-:W-:Y:S02]  /*8e70*/  WARPGROUP.DEPBAR.LE gsb0, 0x0 ;  /* 0x00008000000079c5 */ /* 0x000fe40000010000 */
[----:B------:R-:W-:-:S06]  /*8e80*/  WARPGROUP.ARRIVE ;  /* 0x00000000000079c5 */ /* 0x000fcc0000000000 */
[----:B------:R-:W-:Y:S03]  /*8e90*/  HGMMA.64x16x16.F32 R200, gdesc[UR8].tnspA.tnspB, R200, gsb0 ;  /* 0x6020000008c879f0 */ /* 0x000fe600080008c8 */
[----:B------:R-:W-:Y:S02]  /*8ea0*/  WARPGROUP.DEPBAR.LE gsb0, 0x0 ;  /* 0x00008000000079c5 */ /* 0x000fe40000010000 */
[----:B--2---:R-:W-:Y:S05]  /*8eb0*/  @!P0 BRA `(.L_x_17) ;  /* 0x0000000000048947 */ /* 0x004fea0003800000 */
[----:B------:R-:W-:Y:S01]  /*8ec0*/  BPT.TRAP 0x1 ;  /* 0x000000040000795c */ /* 0x000fe20000300000 */
.L_x_17:
[----:B------:R-:W-:Y:S01]  /*8ed0*/  UIADD3 UR4, UR60, 0x31838, URZ ;  /* 0x000318383c047890 */ /* 0x000fe2000fffe03f */
[----:B------:R-:W-:Y:S01]  /*8ee0*/  VIADD R24, R5, 0x500 ;  /* 0x0000050005187836 */ /* 0x000fe20000000000 */
[----:B------:R-:W-:Y:S01]  /*8ef0*/  R2UR UR58, R20 ;  /* 0x00000000143a72ca */ /* 0x000fe200000e0000 */
[----:B------:R-:W-:Y:S01]  /*8f00*/  UMOV UR57, 0x40000040 ;  /* 0x4000004000397882 */ /* 0x000fe20000000000 */
[----:B------:R-:W-:Y:S01]  /*8f10*/  UPRMT UR4, URZ, 0x654, UR4 ;  /* 0x000006543f047896 */ /* 0x000fe20008000004 */
[----:B------:R-:W-:Y:S01]  /*8f20*/  R2UR UR59, R21 ;  /* 0x00000000153b72ca */ /* 0x000fe200000e0000 */
[----:B------:R-:W-:Y:S01]  /*8f30*/  VIADD R20, R5, 0x580 ;  /* 0x0000058005147836 */ /* 0x000fe20000000000 */
[----:B------:R-:W-:Y:S01]  /*8f40*/  R2UR UR56, R24 ;  /* 0x00000000183872ca */ /* 0x000fe200000e0000 */
[----:B------:R-:W-:-:S05]  /*8f50*/  ULDC.64 UR8, c[0x0][0x208] ;  /* 0x0000820000087ab9 */ /* 0x000fca0000000a00 */
[----:B------:R-:W-:Y:S01]  /*8f60*/  SYNCS.ARRIVE.TRANS64.RED.A1T0 RZ, [UR4], RZ ;  /* 0x000000ffffff79a7 */ /* 0x000fe20008100404 */
[----:B------:R-:W-:-:S06]  /*8f70*/  WARPGROUP.ARRIVE ;  /* 0x00000000000079c5 */ /* 0x000fcc0000000000 */
[----:B------:R-:W-:Y:S01]  /*8f80*/  HGMMA.64x64x16.F32 R24, gdesc[UR56].tnspA, RZ, !UPT, gsb0 ;  /* 0x20e00000381879f0 */ /* 0x000fe2000c0008ff */
[----:B------:R-:W-:Y:S01]  /*8f90*/  R2UR UR56, R20 ;  /* 0x00000000143872ca */ /* 0x000fe200000e0000 */
[----:B------:R-:W-:Y:S01]  /*8fa0*/  UMOV UR57, 0x40000040 ;  /* 0x4000004000397882 */ /* 0x000fe20000000000 */
[----:B------:R-:W-:Y:S01]  /*8fb0*/  R2UR UR58, R14 ;  /* 0x000000000e3a72ca */ /* 0x000fe200000e0000 */
[----:B------:R-:W-:Y:S01]  /*8fc0*/  VIADD R14, R5, 0x600 ;  /* 0x00000600050e7836 */ /* 0x000fe20000000000 */
[----:B------:R-:W-:Y:S01]  /*8fd0*/  R2UR UR59, R15 ;  /* 0x000000000f3b72ca */ /* 0x000fe200000e0000 */
[----:B------:R-:W-:Y:S02]  /*8fe0*/  WARPGROUP.DEPBAR.LE gsb0, 0x0 ;  /* 0x00008000000079c5 */ /* 0x000fe40000010000 */
[----:B------:R-:W-:-:S10]  /*8ff0*/  WARPGROUP.ARRIVE ;  /* 0x00000000000079c5 */ /* 0x000fd40000000000 */
[----:B------:R-:W-:Y:S01]  /*9000*/  HGMMA.64x64x16.F32 R24, gdesc[UR56].tnspA, R24, gsb0 ;  /* 0x20e00000381879f0 */ /* 0x000fe20008000818 */
[----:B------:R-:W-:Y:S01]  /*9010*/  R2UR UR56, R14 ;  /* 0x000000000e3872ca */ /* 0x000fe200000e0000 */
[----:B------:R-:W-:Y:S01]  /*9020*/  UMOV UR57, 0x40000040 ;  /* 0x4000004000397882 */ /* 0x000fe20000000000 */
[----:B------:R-:W-:Y:S01]  /*9030*/  R2UR UR58, R12 ;  /* 0x000000000c3a72ca */ /* 0x000fe200000e0000 */
[----:B------:R-:W-:Y:S01]  /*9040*/  VIADD R12, R5, 0x680 ;  /* 0x00000680050c7836 */ /* 0x000fe20000000000 */
[----:B------:R-:W-:Y:S01]  /*9050*/  R2UR UR59, R13 ;  /* 0x000000000d3b72ca */ /* 0x000fe200000e0000 */
[----:B------:R-:W-:Y:S01]  /*9060*/  VIADD R5, R5, 0x700 ;  /* 0x0000070005057836 */ /* 0x000fe20000000000 */
[----:B------:R-:W-:Y:S02]  /*9070*/  WARPGROUP.DEPBAR.LE gsb0, 0x0 ;  /* 0x00008000000079c5 */ /* 0x000fe40000010000 */
[----:B------:R-:W-:-:S09]  /*9080*/  WARPGROUP.ARRIVE ;  /* 0x00000000000079c5 */ /* 0x000fd20000000000 */
[----:B------:R-:W-:Y:S01]  /*9090*/  HGMMA.64x64x16.F32 R24, gdesc[UR56].tnspA, R24, gsb0 ;  /* 0x20e00000381879f0 */ /* 0x000fe20008000818 */
[----:B------:R-:W-:Y:S01]  /*90a0*/  R2UR UR56, R12 ;  /* 0x000000000c3872ca */ /* 0x000fe200000e0000 */
[----:B------:R-:W-:Y:S01]  /*90b0*/  UMOV UR57, 0x40000040 ;  /* 0x4000004000397882 */ /* 0x000fe20000000000 */
[----:B------:R-:W-:Y:S02]  /*90c0*/  R2UR UR58, R10 ;  /* 0x000000000a3a72ca */ /* 0x000fe400000e0000 */
[----:B------:R-:W-:Y:S01]  /*90d0*/  R2UR UR59, R11 ;  /* 0x000000000b3b72ca */ /* 0x000fe200000e0000 */
[----:B------:R-:W-:Y:S02]  /*90e0*/  WARPGROUP.DEPBAR.LE gsb0, 0x0 ;  /* 0x00008000000079c5 */ /* 0x000fe40000010000 */
[----:B------:R-:W-:-:S10]  /*90f0*/  WARPGROUP.ARRIVE ;  /* 0x00000000000079c5 */ /* 0x000fd40000000000 */
        /* <DEDUP_REMOVED lines=8> */
[----:B------:R-:W-:-:S05]  /*9180*/  VIADD R5, R233, 0x400 ;  /* 0x00000400e9057836 */ /* 0x000fca0000000000 */
[----:B------:R-:W-:Y:S01]  /*9190*/  R2UR UR52, R5 ;  /* 0x00000000053472ca */ /* 0x000fe200000e0000 */
[----:B------:R-:W-:Y:S01]  /*91a0*/  UMOV UR53, 0x40000040 ;  /* 0x4000004000357882 */ /* 0x000fe20000000000 */
[----:B------:R-:W-:Y:S02]  /*91b0*/  WARPGROUP.DEPBAR.LE gsb0, 0x0 ;  /* 0x00008000000079c5 */ /* 0x000fe40000010000 */
[----:B------:R-:W-:Y:S01]  /*91c0*/  WARPGROUP.ARRIVE ;  /* 0x00000000000079c5 */ /* 0x000fe20000000000 */
[----:B------:R-:W-:Y:S01]  /*91d0*/  VIADD R5, R233, 0x480 ;  /* 0x00000480e9057836 */ /* 0x000fe20000000000 */
[----:B------:R-:W-:Y:S01]  /*91e0*/  UMOV UR45, 0x40000040 ;  /* 0x40000040002d7882 */ /* 0x000fe20000000000 */
[----:B------:R-:W-:Y:S01]  /*91f0*/  UMOV UR25, 0x40000040 ;  /* 0x4000004000197882 */ /* 0x000fe20000000000 */
[----:B------:R-:W-:Y:S01]  /*9200*/  UMOV UR5, 0x40000040 ;  /* 0x4000004000057882 */ /* 0x000fe20000000000 */
[----:B------:R1:W-:Y:S04]  /*9210*/  REDG.E.ADD.F32x4.FTZ.RN.STRONG.GPU desc[UR8][R8.64+0x4000], R24 ;  /* 0x00400018080079a6 */ /* 0x0003e8000c10f788 */
[----:B------:R-:W-:Y:S01]  /*9220*/  HGMMA.64x16x16.F32 R144, gdesc[UR52].tnspA.tnspB, R144, gsb0 ;  /* 0x60200000349079f0 */ /* 0x000fe20008000890 */
[----:B------:R-:W-:-:S02]  /*9230*/  R2UR UR54, R22 ;  /* 0x00000000163672ca */ /* 0x000fc400000e0000 */
[----:B------:R-:W-:Y:S02]  /*9240*/  R2UR UR55, R23 ;  /* 0x00000000173772ca */ /* 0x000fe400000e0000 */
[----:B------:R-:W-:Y:S01]  /*9250*/  R2UR UR44, R5 ;  /* 0x00000000052c72ca */ /* 0x000fe200000e0000 */
[----:B------:R-:W-:Y:S01]  /*9260*/  UMOV UR41, UR25 ;  /* 0x0000001900297c82 */ /* 0x000fe20008000000 */
[----:B------:R-:W-:Y:S01]  /*9270*/  UMOV UR37, UR25 ;  /* 0x0000001900257c82 */ /* 0x000fe20008000000 */
[----:B------:R-:W-:Y:S01]  /*9280*/  UMOV UR33, UR25 ;  /* 0x0000001900217c82 */ /* 0x000fe20008000000 */
[----:B------:R-:W-:Y:S01]  /*9290*/  UMOV UR21, UR5 ;  /* 0x0000000500157c82 */ /* 0x000fe20008000000 */
[----:B------:R-:W-:Y:S01]  /*92a0*/  UMOV UR17, UR5 ;  /* 0x0000000500117c82 */ /* 0x000fe20008000000 */
[----:B------:R-:W-:Y:S01]  /*92b0*/  UMOV UR13, UR5 ;  /* 0x00000005000d7c82 */ /* 0x000fe20008000000 */
[----:B------:R1:W-:Y:S01]  /*92c0*/  REDG.E.ADD.F32x4.FTZ.RN.STRONG.GPU desc[UR8][R8.64+0x4800], R28 ;  /* 0x0048001c080079a6 */ /* 0x0003e2000c10f788 */
[----:B------:R-:W-:-:S02]  /*92d0*/  WARPGROUP.DEPBAR.LE gsb0, 0x0 ;  /* 0x00008000000079c5 */ /* 0x000fc40000010000 */
[----:B------:R-:W-:Y:S01]  /*92e0*/  WARPGROUP.ARRIVE ;  /* 0x00000000000079c5 */ /* 0x000fe20000000000 */
[C---:B------:R-:W-:Y:S01]  /*92f0*/  VIADD R5, R233.reuse, 0x500 ;  /* 0x00000500e9057836 */ /* 0x040fe20000000000 */
[----:B------:R1:W-:Y:S04]  /*9300*/  REDG.E.ADD.F32x4.FTZ.RN.STRONG.GPU desc[UR8][R8.64+0x5000], R32 ;  /* 0x00500020080079a6 */ /* 0x0003e8000c10f788 */
[----:B------:R-:W-:Y:S01]  /*9310*/  HGMMA.64x16x16.F32 R160, gdesc[UR52].tnspA.tnspB, R160, gsb0 ;  /* 0x6020000034a079f0 */ /* 0x000fe200080008a0 */
[----:B------:R-:W-:Y:S01]  /*9320*/  R2UR UR54, R216 ;  /* 0x00000000d83672ca */ /* 0x000fe200000e0000 */
[----:B------:R-:W-:Y:S01]  /*9330*/  VIADD R233, R233, 0x580 ;  /* 0x00000580e9e97836 */ /* 0x000fe20000000000 */
[----:B------:R-:W-:Y:S01]  /*9340*/  R2UR UR55, R217 ;  /* 0x00000000d93772ca */ /* 0x000fe200000e0000 */
[----:B------:R1:W-:Y:S01]  /*9350*/  REDG.E.ADD.F32x4.FTZ.RN.STRONG.GPU desc[UR8][R8.64+0x5800], R36 ;  /* 0x00580024080079a6 */ /* 0x0003e2000c10f788 */
[----:B------:R-:W-:-:S02]  /*9360*/  WARPGROUP.DEPBAR.LE gsb0, 0x0 ;  /* 0x00008000000079c5 */ /* 0x000fc40000010000 */
[----:B------:R-:W-:Y:S01]  /*9370*/  WARPGROUP.ARRIVE ;  /* 0x00000000000079c5 */ /* 0x000fe20000000000 */
[----:B------:R-:W-:Y:S01]  /*9380*/  R2UR UR24, R5 ;  /* 0x00000000051872ca */ /* 0x000fe200000e0000 */
[----:B------:R1:W-:Y:S07]  /*9390*/  REDG.E.ADD.F32x4.FTZ.RN.STRONG.GPU desc[UR8][R8.64+0x6000], R40 ;  /* 0x00600028080079a6 */ /* 0x0003ee000c10f788 */
[----:B------:R-:W-:Y:S01]  /*93a0*/  HGMMA.64x16x16.F32 R176, gdesc[UR52].tnspA.tnspB, R176, gsb0 ;  /* 0x6020000034b079f0 */ /* 0x000fe200080008b0 */
[----:B------:R-:W-:Y:S01]  /*93b0*/  R2UR UR54, R218 ;  /* 0x00000000da3672ca */ /* 0x000fe200000e0000 */
[----:B------:R1:W-:Y:S01]  /*93c0*/  REDG.E.ADD.F32x4.FTZ.RN.STRONG.GPU desc[UR8][R8.64+0x6800], R44 ;  /* 0x0068002c080079a6 */ /* 0x0003e2000c10f788 */
[----:B------:R-:W-:-:S02]  /*93d0*/  R2UR UR55, R219 ;  /* 0x00000000db3772ca */ /* 0x000fc400000e0000 */
[----:B------:R-:W-:Y:S01]  /*93e0*/  R2UR UR4, R233 ;  /* 0x00000000e90472ca */ /* 0x000fe200000e0000 */
[----:B------:R1:W-:Y:S01]  /*93f0*/  REDG.E.ADD.F32x4.FTZ.RN.STRONG.GPU desc[UR8][R8.64+0x7000], R48 ;  /* 0x00700030080079a6 */ /* 0x0003e2000c10f788 */
[----:B------:R-:W-:Y:S01]  /*9400*/  UMOV UR40, UR24 ;  /* 0x0000001800287c82 */ /* 0x000fe20008000000 */
[----:B------:R-:W-:Y:S01]  /*9410*/  UMOV UR36, UR24 ;  /* 0x0000001800247c82 */ /* 0x000fe20008000000 */
[----:B------:R-:W-:Y:S01]  /*9420*/  UMOV UR32, UR24 ;  /* 0x0000001800207c82 */ /* 0x000fe20008000000 */
[----:B------:R1:W-:Y:S08]  /*9430*/  REDG.E.ADD.F32x4.FTZ.RN.STRONG.GPU desc[UR8][R8.64+0x7800], R52 ;  /* 0x00780034080079a6 */ /* 0x0003f0000c10f788 */
[----:B------:R-:W-:Y:S01]  /*9440*/  UMOV UR20, UR4 ;  /* 0x0000000400147c82 */ /* 0x000fe20008000000 */
[----:B------:R-:W-:Y:S01]  /*9450*/  UMOV UR16, UR4 ;  /* 0x0000000400107c82 */ /* 0x000fe20008000000 */
[----:B------:R-:W-:Y:S01]  /*9460*/  UMOV UR12, UR4 ;  /* 0x00000004000c7c82 */ /* 0x000fe20008000000 */
[----:B------:R-:W-:-:S02]  /*9470*/  WARPGROUP.DEPBAR.LE gsb0, 0x0 ;  /* 0x00008000000079c5 */ /* 0x000fc40000010000 */
[----:B------:R-:W-:-:S06]  /*9480*/  WARPGROUP.ARRIVE ;  /* 0x00000000000079c5 */ /* 0x000fcc0000000000 */
[----:B------:R-:W-:Y:S01]  /*9490*/  HGMMA.64x16x16.F32 R192, gdesc[UR52].tnspA.tnspB, R192, gsb0 ;  /* 0x6020000034c079f0 */ /* 0x000fe200080008c0 */
[----:B------:R-:W-:Y:S02]  /*94a0*/  R2UR UR54, R220 ;  /* 0x00000000dc3672ca */ /* 0x000fe400000e0000 */
[----:B------:R-:W-:Y:S01]  /*94b0*/  R2UR UR55, R221 ;  /* 0x00000000dd3772ca */ /* 0x000fe200000e0000 */
[----:B------:R-:W-:Y:S02]  /*94c0*/  WARPGROUP.DEPBAR.LE gsb0, 0x0 ;  /* 0x00008000000079c5 */ /* 0x000fe40000010000 */
[----:B------:R-:W-:-:S10]  /*94d0*/  WARPGROUP.ARRIVE ;  /* 0x00000000000079c5 */ /* 0x000fd40000000000 */
[----:B------:R-:W-:Y:S03]  /*94e0*/  HGMMA.64x16x16.F32 R208, gdesc[UR52].tnspA.tnspB, R208, gsb0 ;  /* 0x6020000034d079f0 */ /* 0x000fe600080008d0 */
[----:B------:R-:W-:Y:S02]  /*94f0*/  WARPGROUP.DEPBAR.LE gsb0, 0x0 ;  /* 0x00008000000079c5 */ /* 0x000fe40000010000 */
[----:B------:R-:W-:-:S06]  /*9500*/  WARPGROUP.ARRIVE ;  /* 0x00000000000079c5 */ /* 0x000fcc0000000000 */
[----:B------:R-:W-:Y:S01]  /*9510*/  HGMMA.64x16x16.F32 R144, gdesc[UR44].tnspA.tnspB, R144, gsb0 ;  /* 0x602000002c9079f0 */ /* 0x000fe20008000890 */
[----:B------:R-:W-:Y:S02]  /*9520*/  R2UR UR46, R222 ;  /* 0x00000000de2e72ca */ /* 0x000fe400000e0000 */
[----:B------:R-:W-:Y:S01]  /*9530*/  R2UR UR47, R223 ;  /* 0x00000000df2f72ca */ /* 0x000fe200000e0000 */
[----:B------:R-:W-:Y:S02]  /*9540*/  WARPGROUP.DEPBAR.LE gsb0, 0x0 ;  /* 0x00008000000079c5 */ /* 0x000fe40000010000 */
[----:B------:R-:W-:-:S10]  /*9550*/  WARPGROUP.ARRIVE ;  /* 0x00000000000079c5 */ /* 0x000fd40000000000 */
        /* <DEDUP_REMOVED lines=51> */
[----:B-1----:R-:W-:Y:S05]  /*9890*/  @!P0 BRA `(.L_x_18) ;  /* 0x0000000000048947 */ /* 0x002fea0003800000 */
[----:B------:R-:W-:Y:S01]  /*98a0*/  BPT.TRAP 0x1 ;  /* 0x000000040000795c */ /* 0x000fe20000300000 */
.L_x_18:
[----:B------:R-:W2:Y:S01]  /*98b0*/  LDL R5, [R1] ;  /* 0x0000000001057983 */ /* 0x000ea20000100800 */
[----:B------:R-:W-:Y:S01]  /*98c0*/  VIADD R16, R16, 0x1 ;  /* 0x0000000110107836 */ /* 0x000fe20000000000 */
[----:B------:R-:W-:Y:S01]  /*98d0*/  LOP3.LUT R18, R18, 0x1, RZ, 0x3c, !PT ;  /* 0x0000000112127812 */ /* 0x000fe200078e3cff */
[----:B------:R-:W-:Y:S02]  /*98e0*/  VIADD R3, R3, 0x1 ;  /* 0x0000000103037836 */ /* 0x000fe40000000000 */
[----:B------:R-:W-:-:S03]  /*98f0*/  VIADD R17, R17, 0x31820 ;  /* 0x0003182011117836 */ /* 0x000fc60000000000 */
[C---:B------:R-:W-:Y:S02]  /*9900*/  ISETP.NE.AND P0, PT, R3.reuse, 0x2, PT ;  /* 0x000000020300780c */ /* 0x040fe40003f05270 */
[----:B------:R-:W-:Y:S02]  /*9910*/  PRMT R17, RZ, 0x654, R17 ;  /* 0x00000654ff117816 */ /* 0x000fe40000000011 */
[----:B------:R-:W-:Y:S02]  /*9920*/  SEL R6, RZ, 0x1, P0 ;  /* 0x00000001ff067807 */ /* 0x000fe40000000000 */
[----:B------:R1:W-:Y:S01]  /*9930*/  SYNCS.ARRIVE.TRANS64.RED.A1T0 RZ, [R17+URZ], RZ ;  /* 0x000000ff11ff79a7 */ /* 0x0003e2000810043f */
[----:B------:R-:W-:Y:S02]  /*9940*/  SEL R3, R3, RZ, P0 ;  /* 0x000000ff03037207 */ /* 0x000fe40000000000 */
[----:B------:R-:W-:Y:S02]  /*9950*/  LOP3.LUT R19, R19, R6, RZ, 0x3c, !PT ;  /* 0x0000000613137212 */ /* 0x000fe400078e3cff */
[----:B--2---:R-:W-:-:S13]  /*9960*/  ISETP.GE.AND P1, PT, R16, R5, PT ;  /* 0x000000051000720c */ /* 0x004fda0003f26270 */
[----:B-1----:R-:W-:Y:S05]  /*9970*/  @!P1 BRA `(.L_x_19) ;  /* 0xffffff7400b49947 */ /* 0x002fea000383ffff */
.L_x_8:
[----:B------:R-:W-:Y:S01]  /*9980*/  IMAD.U32 R16, RZ, RZ, UR60 ;  /* 0x0000003cff107e24 */ /* 0x000fe2000f8e00ff */
[----:B------:R-:W-:Y:S02]  /*9990*/  ULDC UR4, c[0x0][0x740] ;  /* 0x0001d00000047ab9 */ /* 0x000fe40000000800 */
[----:B------:R-:W-:Y:S01]  /*99a0*/  FMUL.FTZ R136, R136, UR4 ;  /* 0x0000000488887c20 */ /* 0x000fe20008410000 */
[----:B------:R-:W-:Y:S01]  /*99b0*/  FMUL.FTZ R137, R137, UR4 ;  /* 0x0000000489897c20 */ /* 0x000fe20008410000 */
[----:B------:R-:W-:Y:S01]  /*99c0*/  LOP3.LUT P0, RZ, R16, 0x3ff, RZ, 0xc0, !PT ;  /* 0x000003ff10ff7812 */ /* 0x000fe2000780c0ff */
[----:B------:R-:W-:Y:S01]  /*99d0*/  FMUL.FTZ R138, R138, UR4 ;  /* 0x000000048a8a7c20 */ /* 0x000fe20008410000 */
        /* <DEDUP_REMOVED lines=77> */
[----:B------:R-:W-:Y:S06]  /*9eb0*/  @!P0 BRA `(.L_x_20) ;  /* 0x0000000000408947 */ /* 0x000fec0003800000 */
[----:B------:R-:W-:Y:S01]  /*9ec0*/  MOV R2, 0x0 ;  /* 0x0000000000027802 */ /* 0x000fe20000000f00 */
[----:B------:R-:W-:Y:S01]  /*9ed0*/  ULDC.64 UR4, c[0x4][0x70] ;  /* 0x01001c0000047ab9 */ /* 0x000fe20000000a00 */
[----:B------:R-:W-:Y:S01]  /*9ee0*/  ULDC.64 UR6, c[0x4][0x8] ;  /* 0x0100020000067ab9 */ /* 0x000fe20000000a00 */
[----:B------:R-:W-:Y:S02]  /*9ef0*/  IMAD.U32 R4, RZ, RZ, UR4 ;  /* 0x00000004ff047e24 */ /* 0x000fe4000f8e00ff */
[----:B------:R-:W-:Y:S01]  /*9f00*/  IMAD.U32 R5, RZ, RZ, UR5 ;  /* 0x00000005ff057e24 */ /* 0x000fe2000f8e00ff */
[----:B------:R-:W1:Y:S01]  /*9f10*/  LDC.64 R2, c[0x4][R2] ;  /* 0x0100000002027b82 */ /* 0x000e620000000a00 */
[----:B------:R-:W-:Y:S01]  /*9f20*/  ULDC.64 UR4, c[0x4][0x78] ;  /* 0x01001e0000047ab9 */ /* 0x000fe20000000a00 */
[----:B------:R-:W-:Y:S02]  /*9f30*/  IMAD.U32 R10, RZ, RZ, UR6 ;  /* 0x00000006ff0a7e24 */ /* 0x000fe4000f8e00ff */
[----:B------:R-:W-:-:S02]  /*9f40*/  IMAD.U32 R6, RZ, RZ, UR4 ;  /* 0x00000004ff067e24 */ /* 0x000fc4000f8e00ff */
[----:B------:R-:W-:Y:S02]  /*9f50*/  IMAD.U32 R7, RZ, RZ, UR5 ;  /* 0x00000005ff077e24 */ /* 0x000fe4000f8e00ff */
[----:B------:R-:W-:Y:S02]  /*9f60*/  IMAD.U32 R11, RZ, RZ, UR7 ;  /* 0x00000007ff0b7e24 */ /* 0x000fe4000f8e00ff */
[----:B------:R-:W-:Y:S02]  /*9f70*/  IMAD.MOV.U32 R8, RZ, RZ, 0x70 ;  /* 0x00000070ff087424 */ /* 0x000fe400078e00ff */
[----:B------:R-:W-:Y:S02]  /*9f80*/  IMAD.MOV.U32 R12, RZ, RZ, 0x1 ;  /* 0x00000001ff0c7424 */ /* 0x000fe400078e00ff */
[----:B------:R-:W-:-:S07]  /*9f90*/  IMAD.MOV.U32 R13, RZ, RZ, RZ ;  /* 0x000000ffff0d7224 */ /* 0x000fce00078e00ff */
[----:B------:R-:W-:-:S07]  /*9fa0*/  LEPC R20, `(.L_x_20) ;  /* 0x000000001014794e */ /* 0x000fce0000000000 */
[----:B-1----:R-:W-:Y:S05]  /*9fb0*/  CALL.ABS.NOINC R2 ;  /* 0x0000000002007343 */ /* 0x002fea0003c00000 */
.L_x_20:
[----:B------:R-:W-:-:S06]  /*9fc0*/  UIADD3 UR4, UR60, 0xa000, URZ ;  /* 0x0000a0003c047890 */ /* 0x000fcc000fffe03f */
[----:B------:R-:W-:-:S05]  /*9fd0*/  IMAD.U32 R17, RZ, RZ, UR4 ;  /* 0x00000004ff117e24 */ /* 0x000fca000f8e00ff */
[----:B------:R-:W-:-:S13]  /*9fe0*/  LOP3.LUT P0, RZ, R17, 0x3ff, RZ, 0xc0, !PT ;  /* 0x000003ff11ff7812 */ /* 0x000fda000780c0ff */
[----:B------:R-:W-:Y:S05]  /*9ff0*/  @!P0 BRA `(.L_x_21) ;  /* 0x0000000000408947 */ /* 0x000fea0003800000 */
        /* <DEDUP_REMOVED lines=16> */
.L_x_21:
        /* <DEDUP_REMOVED lines=18> */
.L_x_22:
        /* <DEDUP_REMOVED lines=18> */
.L_x_23:
[----:B------:R-:W2:Y:S01]  /*a340*/  LDL.LU R2, [R1+0x4] ;  /* 0x0000040001027983 */ /* 0x000ea20000300800 */
[----:B------:R-:W-:Y:S05]  /*a350*/  WARPSYNC.ALL ;  /* 0x0000000000007948 */ /* 0x000fea0003800000 */
[----:B------:R-:W1:Y:S01]  /*a360*/  S2R R0, SR_TID.X ;  /* 0x0000000000007919 */ /* 0x000e620000002100 */
[----:B------:R-:W-:Y:S02]  /*a370*/  F2FP.F16.F32.PACK_AB R56, R57, R56 ;  /* 0x000000383938723e */ /* 0x000fe400000000ff */
[----:B------:R-:W-:Y:S02]  /*a380*/  F2FP.F16.F32.PACK_AB R57, R59, R58 ;  /* 0x0000003a3b39723e */ /* 0x000fe400000000ff */
[----:B------:R-:W-:-:S02]  /*a390*/  F2FP.F16.F32.PACK_AB R64, R65, R64 ;  /* 0x000000404140723e */ /* 0x000fc400000000ff */
[----:B------:R-:W-:Y:S02]  /*a3a0*/  F2FP.F16.F32.PACK_AB R58, R61, R60 ;  /* 0x0000003c3d3a723e */ /* 0x000fe400000000ff */
[----:B------:R-:W-:Y:S02]  /*a3b0*/  F2FP.F16.F32.PACK_AB R59, R63, R62 ;  /* 0x0000003e3f3b723e */ /* 0x000fe400000000ff */
[----:B------:R-:W-:Y:S02]  /*a3c0*/  F2FP.F16.F32.PACK_AB R65, R67, R66 ;  /* 0x000000424341723e */ /* 0x000fe400000000ff */
        /* <DEDUP_REMOVED lines=9> */
[----:B------:R-:W-:Y:S01]  /*a460*/  F2FP.F16.F32.PACK_AB R82, R85, R84 ;  /* 0x000000545552723e */ /* 0x000fe200000000ff */
[----:B-1----:R-:W-:Y:S01]  /*a470*/  VIADD R6, R0, 0xffffff80 ;  /* 0xffffff8000067836 */ /* 0x002fe20000000000 */
[----:B------:R-:W-:Y:S02]  /*a480*/  F2FP.F16.F32.PACK_AB R83, R87, R86 ;  /* 0x000000565753723e */ /* 0x000fe400000000ff */
[----:B------:R-:W-:Y:S01]  /*a490*/  F2FP.F16.F32.PACK_AB R89, R91, R90 ;  /* 0x0000005a5b59723e */ /* 0x000fe200000000ff */
[----:B------:R-:W-:Y:S01]  /*a4a0*/  IMAD.SHL.U32 R0, R6, 0x40, RZ ;  /* 0x0000004006007824 */ /* 0x000fe200078e00ff */
[----:B------:R-:W-:Y:S02]  /*a4b0*/  SHF.R.S32.HI R7, RZ, 0x1f, R6 ;  /* 0x0000001fff077819 */ /* 0x000fe40000011406 */
[----:B------:R-:W-:Y:S02]  /*a4c0*/  F2FP.F16.F32.PACK_AB R96, R97, R96 ;  /* 0x000000606160723e */ /* 0x000fe400000000ff */
[----:B------:R-:W-:-:S02]  /*a4d0*/  LEA.HI R5, R7, R6, RZ, 0x4 ;  /* 0x0000000607057211 */ /* 0x000fc400078f20ff */
[----:B------:R-:W-:Y:S02]  /*a4e0*/  LEA.HI R8, R7, R6, RZ, 0x7 ;  /* 0x0000000607087211 */ /* 0x000fe400078f38ff */
[----:B------:R-:W-:Y:S02]  /*a4f0*/  SHF.R.S32.HI R4, RZ, 0x4, R5 ;  /* 0x00000004ff047819 */ /* 0x000fe40000011405 */
[----:B------:R-:W-:Y:S02]  /*a500*/  SHF.R.S32.HI R8, RZ, 0x7, R8 ;  /* 0x00000007ff087819 */ /* 0x000fe40000011408 */
[----:B------:R-:W-:Y:S02]  /*a510*/  LEA.HI R5, R5, R4, RZ, 0x1 ;  /* 0x0000000405057211 */ /* 0x000fe400078f08ff */
[----:B------:R-:W-:Y:S02]  /*a520*/  F2FP.F16.F32.PACK_AB R90, R93, R92 ;  /* 0x0000005c5d5a723e */ /* 0x000fe400000000ff */
[----:B------:R-:W-:-:S02]  /*a530*/  LOP3.LUT R5, R5, 0x7ffffe, RZ, 0xc0, !PT ;  /* 0x007ffffe05057812 */ /* 0x000fc400078ec0ff */
[----:B------:R-:W-:Y:S02]  /*a540*/  F2FP.F16.F32.PACK_AB R91, R95, R94 ;  /* 0x0000005e5f5b723e */ /* 0x000fe400000000ff */
[----:B------:R-:W-:Y:S01]  /*a550*/  F2FP.F16.F32.PACK_AB R97, R99, R98 ;  /* 0x000000626361723e */ /* 0x000fe200000000ff */
[----:B------:R-:W-:Y:S01]  /*a560*/  IMAD.IADD R5, R4, 0x1, -R5 ;  /* 0x0000000104057824 */ /* 0x000fe200078e0a05 */
[----:B------:R-:W-:Y:S02]  /*a570*/  F2FP.F16.F32.PACK_AB R104, R105, R104 ;  /* 0x000000686968723e */ /* 0x000fe400000000ff */
[----:B------:R-:W-:Y:S01]  /*a580*/  F2FP.F16.F32.PACK_AB R98, R101, R100 ;  /* 0x000000646562723e */ /* 0x000fe200000000ff */
[----:B------:R-:W-:Y:S01]  /*a590*/  IMAD R5, R8, 0xa, R5 ;  /* 0x0000000a08057824 */ /* 0x000fe200078e0205 */
        /* <DEDUP_REMOVED lines=52> */
[----:B------:R-:W-:Y:S01]  /*a8e0*/  F2FP.F16.F32.PACK_AB R211, R215, R214 ;  /* 0x000000d6d7d3723e */ /* 0x000fe200000000ff */
[----:B--2---:R-:W-:Y:S01]  /*a8f0*/  IMAD.SHL.U32 R3, R2, 0x10, RZ ;  /* 0x0000001002037824 */ /* 0x004fe200078e00ff */
[----:B------:R-:W-:Y:S02]  /*a900*/  LOP3.LUT R2, R0, 0x1c0, RZ, 0xc0, !PT ;  /* 0x000001c000027812 */ /* 0x000fe400078ec0ff */
[----:B------:R-:W-:Y:S02]  /*a910*/  LEA.HI R0, R7, R6, RZ, 0x3 ;  /* 0x0000000607007211 */ /* 0x000fe400078f18ff */
[----:B------:R-:W-:-:S04]  /*a920*/  LOP3.LUT R3, R2, 0x30, R3, 0xf8, !PT ;  /* 0x0000003002037812 */ /* 0x000fc800078ef803 */
[----:B------:R-:W-:Y:S02]  /*a930*/  LOP3.LUT R0, R3, 0x8, R0, 0xf8, !PT ;  /* 0x0000000803007812 */ /* 0x000fe400078ef800 */
[----:B------:R-:W-:Y:S02]  /*a940*/  SHF.R.U32.HI R3, RZ, 0x3, R2 ;  /* 0x00000003ff037819 */ /* 0x000fe40000011602 */
[----:B------:R-:W-:Y:S02]  /*a950*/  LEA.HI R2, R7, R6, RZ, 0x5 ;  /* 0x0000000607027211 */ /* 0x000fe400078f28ff */
[----:B------:R-:W-:Y:S02]  /*a960*/  LOP3.LUT R0, R0, R3, RZ, 0x3c, !PT ;  /* 0x0000000300007212 */ /* 0x000fe400078e3cff */
[----:B------:R-:W-:Y:S02]  /*a970*/  SHF.R.S32.HI R2, RZ, 0x5, R2 ;  /* 0x00000005ff027819 */ /* 0x000fe40000011402 */
[----:B------:R-:W-:Y:S01]  /*a980*/  F2FP.F16.F32.PACK_AB R6, R141, R140 ;  /* 0x0000008c8d06723e */ /* 0x000fe200000000ff */
[----:B------:R-:W-:Y:S01]  /*a990*/  IMAD.U32 R0, R5, 0x200, R0 ;  /* 0x0000020005007824 */ /* 0x000fe200078e0000 */
[----:B------:R-:W-:-:S02]  /*a9a0*/  F2FP.F16.F32.PACK_AB R5, R139, R138 ;  /* 0x0000008a8b05723e */ /* 0x000fc400000000ff */
[----:B------:R-:W-:Y:S01]  /*a9b0*/  F2FP.F16.F32.PACK_AB R7, R143, R142 ;  /* 0x0000008e8f07723e */ /* 0x000fe200000000ff */
[----:B------:R-:W1:Y:S01]  /*a9c0*/  SHFL.IDX PT, R2, R2, RZ, 0x1f ;  /* 0x00001fff02027589 */ /* 0x000e6200000e0000 */
[----:B------:R-:W-:Y:S01]  /*a9d0*/  LEA R0, R0, UR60, 0x1 ;  /* 0x0000003c00007c11 */ /* 0x000fe2000f8e08ff */
[----:B------:R-:W-:Y:S01]  /*a9e0*/  BAR.SYNC.DEFER_BLOCKING 0x1, 0x100 ;  /* 0x0044000000007b1d */ /* 0x000fe20000010000 */
[----:B-1----:R-:W-:-:S05]  /*a9f0*/  ISETP.NE.AND P0, PT, R2, 0x7, PT ;  /* 0x000000070200780c */ /* 0x002fca0003f05270 */
[----:B------:R1:W-:Y:S04]  /*aa00*/  STSM.16.MT88.4 [R0+0xa000], R56 ;  /* 0x00a0003800007844 */ /* 0x0003e80000004200 */
        /* <DEDUP_REMOVED lines=9> */
[----:B------:R1:W-:Y:S04]  /*aaa0*/  STSM.16.MT88.4 [R0], R4 ;  /* 0x0000000400007844 */ /* 0x0003e80000004200 */
        /* <DEDUP_REMOVED lines=8> */
[----:B------:R1:W-:Y:S01]  /*ab30*/  STSM.16.MT88.4 [R0+0x7000], R208 ;  /* 0x007000d000007844 */ /* 0x0003e20000004200 */
[----:B------:R-:W-:Y:S01]  /*ab40*/  @!PT LDS RZ, [RZ] ;  /* 0x00000000fffff984 */ /* 0x000fe20000000800 */
[----:B------:R-:W-:Y:S01]  /*ab50*/  @!PT LDS RZ, [RZ] ;  /* 0x00000000fffff984 */ /* 0x000fe20000000800 */
[----:B------:R-:W-:Y:S01]  /*ab60*/  @!PT LDS RZ, [RZ] ;  /* 0x00000000fffff984 */ /* 0x000fe20000000800 */
[----:B------:R-:W-:Y:S01]  /*ab70*/  @!PT LDS RZ, [RZ] ;  /* 0x00000000fffff984 */ /* 0x000fe20000000800 */
[----:B------:R2:W-:Y:S06]  /*ab80*/  MEMBAR.ALL.CTA ;  /* 0x0000000000007992 */ /* 0x0005ec0000008000 */
[----:B--2---:R-:W2:Y:S02]  /*ab90*/  FENCE.VIEW.ASYNC.S ;  /* 0x00000000000073c6 */ /* 0x004ea40000000000 */
[----:B--2---:R-:W-:Y:S06]  /*aba0*/  BAR.ARV 0x1, 0x120 ;  /* 0x0044800000007b1d */ /* 0x004fec0000002000 */
[----:B------:R-:W-:Y:S05]  /*abb0*/  @P0 BRA `(.L_x_24) ;  /* 0x0000000000c80947 */ /* 0x000fea0003800000 */
[----:B------:R-:W-:Y:S01]  /*abc0*/  BAR.SYNC.DEFER_BLOCKING 0x1, 0x120 ;  /* 0x0044800000007b1d */ /* 0x000fe20000010000 */
[----:B------:R-:W-:-:S05]  /*abd0*/  ELECT P0, URZ, PT ;  /* 0x00000000003f782f */ /* 0x000fca0003800000 */
[----:B------:R-:W-:Y:S08]  /*abe0*/  BSSY B0, `(.L_x_24) ;  /* 0x000002f000007945 */ /* 0x000ff00003800000 */
[----:B------:R-:W-:Y:S05]  /*abf0*/  @!P0 BRA `(.L_x_25) ;  /* 0x0000000000b48947 */ /* 0x000fea0003800000 */
[----:B------:R-:W2:Y:S01]  /*ac00*/  S2UR UR10, SR_CTAID.X ;  /* 0x00000000000a79c3 */ /* 0x000ea20000002500 */
[----:B------:R-:W-:Y:S01]  /*ac10*/  ULDC.64 UR6, c[0x0][0x198] ;  /* 0x0000660000067ab9 */ /* 0x000fe20000000a00 */
[----:B------:R-:W-:Y:S02]  /*ac20*/  UIADD3 UR8, UR60, 0xa000, URZ ;  /* 0x0000a0003c087890 */ /* 0x000fe4000fffe03f */
[----:B------:R-:W-:Y:S02]  /*ac30*/  UIADD3 UR4, UP0, UR6, 0x770, URZ ;  /* 0x0000077006047890 */ /* 0x000fe4000ff1e03f */
[----:B------:R-:W-:Y:S02]  /*ac40*/  UIADD3 UR16, UR60, 0xc800, URZ ;  /* 0x0000c8003c107890 */ /* 0x000fe4000fffe03f */
[----:B------:R-:W3:Y:S01]  /*ac50*/  S2UR UR11, SR_CTAID.Y ;  /* 0x00000000000b79c3 */ /* 0x000ee20000002600 */
[----:B------:R-:W-:Y:S02]  /*ac60*/  UIADD3.X UR5, URZ, UR7, URZ, UP0, !UPT ;  /* 0x000000073f057290 */ /* 0x000fe400087fe43f */
[----:B------:R-:W-:-:S02]  /*ac70*/  UIADD3 UR6, UP0, UR6, 0x670, URZ ;  /* 0x0000067006067890 */ /* 0x000fc4000ff1e03f */
[----:B------:R-:W-:Y:S02]  /*ac80*/  UIADD3 UR40, UR60, 0xf000, URZ ;  /* 0x0000f0003c287890 */ /* 0x000fe4000fffe03f */
[----:B------:R-:W-:Y:S01]  /*ac90*/  UIADD3 UR32, UR60, 0x11800, URZ ;  /* 0x000118003c207890 */ /* 0x000fe2000fffe03f */
[----:B------:R-:W4:Y:S01]  /*aca0*/  S2UR UR12, SR_CTAID.Z ;  /* 0x00000000000c79c3 */ /* 0x000f220000002700 */
[----:B------:R-:W-:Y:S01]  /*acb0*/  UIADD3.X UR7, URZ, UR7, URZ, UP0, !UPT ;  /* 0x000000073f077290 */ /* 0x000fe200087fe43f */
[----:B------:R-:W-:Y:S01]  /*acc0*/  UMOV UR9, URZ ;  /* 0x0000003f00097c82 */ /* 0x000fe20008000000 */
[----:B------:R-:W-:Y:S01]  /*acd0*/  UMOV UR17, 0x40 ;  /* 0x0000004000117882 */ /* 0x000fe20000000000 */
[----:B------:R-:W-:Y:S01]  /*ace0*/  UMOV UR41, 0x80 ;  /* 0x0000008000297882 */ /* 0x000fe20000000000 */
[----:B------:R-:W-:Y:S01]  /*acf0*/  UMOV UR33, 0xc0 ;  /* 0x000000c000217882 */ /* 0x000fe20000000000 */
[----:B------:R-:W-:Y:S02]  /*ad00*/  UIADD3 UR24, UR60, 0x2800, URZ ;  /* 0x000028003c187890 */ /* 0x000fe4000fffe03f */
[----:B--2---:R-:W-:Y:S01]  /*ad10*/  UIMAD UR10, UR10, 0x50, URZ ;  /* 0x000000500a0a78a4 */ /* 0x004fe2000f8e023f */
[----:B------:R-:W-:Y:S01]  /*ad20*/  UMOV UR25, 0x40 ;  /* 0x0000004000197882 */ /* 0x000fe20000000000 */
[----:B---3--:R-:W-:-:S05]  /*ad30*/  UMOV UR19, UR11 ;  /* 0x0000000b00137c82 */ /* 0x008fca0008000000 */
[----:B------:R-:W-:Y:S01]  /*ad40*/  UMOV UR18, UR10 ;  /* 0x0000000a00127c82 */ /* 0x000fe20008000000 */
[----:B------:R-:W-:Y:S01]  /*ad50*/  UMOV UR43, UR11 ;  /* 0x0000000b002b7c82 */ /* 0x000fe20008000000 */
[----:B------:R-:W-:Y:S01]  /*ad60*/  UMOV UR42, UR10 ;  /* 0x0000000a002a7c82 */ /* 0x000fe20008000000 */
[----:B------:R-:W-:Y:S01]  /*ad70*/  UMOV UR35, UR11 ;  /* 0x0000000b00237c82 */ /* 0x000fe20008000000 */
[----:B------:R-:W-:Y:S01]  /*ad80*/  UMOV UR34, UR10 ;  /* 0x0000000a00227c82 */ /* 0x000fe20008000000 */
[----:B------:R-:W-:Y:S01]  /*ad90*/  UMOV UR27, UR11 ;  /* 0x0000000b001b7c82 */ /* 0x000fe20008000000 */
[----:B------:R-:W-:Y:S01]  /*ada0*/  UMOV UR26, UR10 ;  /* 0x0000000a001a7c82 */ /* 0x000fe20008000000 */
[----:B----4-:R-:W-:Y:S01]  /*adb0*/  UMOV UR20, UR12 ;  /* 0x0000000c00147c82 */ /* 0x010fe20008000000 */
[----:B------:R-:W-:Y:S01]  /*adc0*/  UMOV UR44, UR12 ;  /* 0x0000000c002c7c82 */ /* 0x000fe20008000000 */
[----:B------:R2:W-:Y:S01]  /*add0*/  UTMASTG.4D [UR8], [UR4] ;  /* 0x00000008040073b5 */ /* 0x0005e20008018000 */
[----:B------:R-:W-:Y:S01]  /*ade0*/  UMOV UR36, UR12 ;  /* 0x0000000c00247c82 */ /* 0x000fe20008000000 */
[----:B------:R-:W-:Y:S01]  /*adf0*/  UMOV UR28, UR12 ;  /* 0x0000000c001c7c82 */ /* 0x000fe20008000000 */
[----:B------:R3:W-:Y:S01]  /*ae00*/  UTMASTG.4D [UR16], [UR4] ;  /* 0x00000010040073b5 */ /* 0x0007e20008018000 */
[----:B------:R-:W-:Y:S01]  /*ae10*/  UTMASTG.4D [UR40], [UR4] ;  /* 0x00000028040073b5 */ /* 0x000fe20008018000 */
[----:B--2---:R-:W-:Y:S01]  /*ae20*/  UMOV UR8, UR60 ;  /* 0x0000003c00087c82 */ /* 0x004fe20008000000 */
[----:B------:R-:W-:Y:S01]  /*ae30*/  UTMASTG.4D [UR32], [UR4] ;  /* 0x00000020040073b5 */ /* 0x000fe20008018000 */
[----:B---3--:R-:W-:Y:S01]  /*ae40*/  UIADD3 UR16, UR60, 0x5000, URZ ;  /* 0x000050003c107890 */ /* 0x008fe2000fffe03f */
[----:B------:R-:W-:Y:S01]  /*ae50*/  UMOV UR17, 0x80 ;  /* 0x0000008000117882 */ /* 0x000fe20000000000 */
[----:B------:R2:W-:Y:S01]  /*ae60*/  UTMASTG.4D [UR8], [UR6] ;  /* 0x00000008060073b5 */ /* 0x0005e20008018000 */
[----:B------:R3:W-:Y:S06]  /*ae70*/  UTMASTG.4D [UR24], [UR6] ;  /* 0x00000018060073b5 */ /* 0x0007ec0008018000 */
[----:B------:R3:W-:Y:S01]  /*ae80*/  UTMASTG.4D [UR16], [UR6] ;  /* 0x00000010060073b5 */ /* 0x0007e20008018000 */
[----:B--2---:R-:W-:Y:S01]  /*ae90*/  UIADD3 UR8, UR60, 0x7800, URZ ;  /* 0x000078003c087890 */ /* 0x004fe2000fffe03f */
[----:B------:R-:W-:-:S08]  /*aea0*/  UMOV UR9, 0xc0 ;  /* 0x000000c000097882 */ /* 0x000fd00000000000 */
[----:B------:R3:W-:Y:S02]  /*aeb0*/  UTMASTG.4D [UR8], [UR6] ;  /* 0x00000008060073b5 */ /* 0x0007e40008018000 */
[----:B---3--:R0:W-:Y:S02]  /*aec0*/  UTMACMDFLUSH ;  /* 0x00000000000079b7 */ /* 0x0081e40000000000 */
.L_x_25:
[----:B------:R-:W-:Y:S05]  /*aed0*/  BSYNC B0 ;  /* 0x0000000000007941 */ /* 0x000fea0003800000 */
.L_x_24:
[----:B------:R-:W-:-:S04]  /*aee0*/  DEPBAR.LE SB0, 0x0 ;  /* 0x000080000000791a */ /* 0x000fc80000000000 */
[----:B------:R-:W-:Y:S05]  /*aef0*/  EXIT ;  /* 0x000000000000794d */ /* 0x000fea0003800000 */
.L_x_4:
[----:B------:R-:W-:-:S08]  /*af00*/  NOP ;  /* 0x0000000000007918 */ /* 0x000fd00000000000 */
[----:B------:R-:W1:-:S00]  /*af10*/  USETMAXREG.DEALLOC.CTAPOOL 0x18 ;  /* 0x00000018000079c8 */ /* 0x000e4000080e0500 */
[----:B-1----:R-:W-:-:S06]  /*af20*/  LOP3.LUT R2, R2, 0x3, RZ, 0xc0, !PT ;  /* 0x0000000302027812 */ /* 0x002fcc00078ec0ff */
[----:B------:R-:W1:Y:S02]  /*af30*/  SHFL.IDX PT, R2, R2, RZ, 0x1f ;  /* 0x00001fff02027589 */ /* 0x000e6400000e0000 */
[----:B-1----:R-:W-:-:S13]  /*af40*/  ISETP.NE.AND P0, PT, R2, RZ, PT ;  /* 0x000000ff0200720c */ /* 0x002fda0003f05270 */
[----:B------:R-:W-:Y:S05]  /*af50*/  @P0 EXIT ;  /* 0x000000000000094d */ /* 0x000fea0003800000 */
[----:B------:R-:W1:Y:S01]  /*af60*/  S2UR UR21, SR_CTAID.Z ;  /* 0x00000000001579c3 */ /* 0x000e620000002700 */
[----:B------:R-:W-:Y:S02]  /*af70*/  IMAD.MOV.U32 R18, RZ, RZ, RZ ;  /* 0x000000ffff127224 */ /* 0x000fe400078e00ff */
[----:B------:R-:W-:Y:S02]  /*af80*/  IMAD.MOV.U32 R6, RZ, RZ, 0x1 ;  /* 0x00000001ff067424 */ /* 0x000fe400078e00ff */
[----:B------:R-:W-:Y:S01]  /*af90*/  IMAD.MOV.U32 R10, RZ, RZ, 0x1 ;  /* 0x00000001ff0a7424 */ /* 0x000fe200078e00ff */
[----:B-1----:R-:W-:-:S13]  /*afa0*/  ISETP.LE.AND P0, PT, RZ, UR21, PT ;  /* 0x00000015ff007c0c */ /* 0x002fda000bf03270 */
[----:B------:R-:W-:Y:S05]  /*afb0*/  @!P0 BRA `(.L_x_26) ;  /* 0x0000001400648947 */ /* 0x000fea0003800000 */
[----:B------:R-:W1:Y:S01]  /*afc0*/  S2R R9, SR_CTAID.Y ;  /* 0x0000000000097919 */ /* 0x000e620000002600 */
[----:B------:R-:W2:Y:S01]  /*afd0*/  LDC.64 R2, c[0x0][0x730] ;  /* 0x0001cc00ff027b82 */ /* 0x000ea20000000a00 */
[----:B------:R-:W-:Y:S01]  /*afe0*/  ULDC UR4, c[0x0][0x2e8] ;  /* 0x0000ba0000047ab9 */ /* 0x000fe20000000800 */
[----:B------:R-:W-:Y:S01]  /*aff0*/  ELECT P0, URZ, PT ;  /* 0x00000000003f782f */ /* 0x000fe20003800000 */
[----:B------:R-:W3:Y:S01]  /*b000*/  S2R R7, SR_CTAID.Z ;  /* 0x0000000000077919 */ /* 0x000ee20000002700 */
[----:B------:R-:W-:Y:S01]  /*b010*/  UISETP.NE.AND UP0, UPT, UR4, 0x1, UPT ;  /* 0x000000010400788c */ /* 0x000fe2000bf05270 */
[----:B------:R-:W-:Y:S01]  /*b020*/  BSSY B0, `(.L_x_26) ;  /* 0x0000152000007945 */ /* 0x000fe20003800000 */
[----:B------:R-:W-:Y:S02]  /*b030*/  IMAD.MOV.U32 R18, RZ, RZ, RZ ;  /* 0x000000ffff127224 */ /* 0x000fe400078e00ff */
[----:B------:R-:W4:Y:S07]  /*b040*/  S2UR UR20, SR_CTAID.Y ;  /* 0x00000000001479c3 */ /* 0x000f2e0000002600 */
[----:B------:R-:W-:Y:S01]  /*b050*/  @UP0 ULDC UR4, c[0x0][0x2ec] ;  /* 0x0000bb0000040ab9 */ /* 0x000fe20000000800 */
[----:B------:R-:W5:Y:S01]  /*b060*/  LDC.64 R4, c[0x0][0x718] ;  /* 0x0001c600ff047b82 */ /* 0x000f620000000a00 */
[----:B------:R-:W-:Y:S01]  /*b070*/  @UP0 ULDC UR6, c[0x0][0x2f0] ;  /* 0x0000bc0000060ab9 */ /* 0x000fe20000000800 */
[----:B-1----:R-:W-:Y:S01]  /*b080*/  SHF.R.S32.HI R9, RZ, 0x1f, R9 ;  /* 0x0000001fff097819 */ /* 0x002fe20000011409 */
[----:B----4-:R-:W-:-:S02]  /*b090*/  UIMAD.WIDE.U32 UR4, UR20, UR4, URZ ;  /* 0x00000004140472a5 */ /* 0x010fc4000f8e003f */
[----:B------:R-:W-:Y:S01]  /*b0a0*/  UMOV UR12, UR20 ;  /* 0x00000014000c7c82 */ /* 0x000fe20008000000 */
[----:B---3--:R-:W-:Y:S01]  /*b0b0*/  SHF.R.S32.HI R7, RZ, 0x1f, R7 ;  /* 0x0000001fff077819 */ /* 0x008fe20000011407 */
[C---:B--2---:R-:W-:Y:S01]  /*b0c0*/  IMAD R10, R9.reuse, R2, RZ ;  /* 0x00000002090a7224 */ /* 0x044fe200078e02ff */
[----:B------:R-:W-:Y:S01]  /*b0d0*/  @UP0 USHF.R.U32.HI UR12, URZ, UR6, UR5 ;  /* 0x000000063f0c0299 */ /* 0x000fe20008011605 */
[----:B-----5:R-:W-:Y:S02]  /*b0e0*/  IMAD R8, R9, R4, RZ ;  /* 0x0000000409087224 */ /* 0x020fe400078e02ff */
[----:B------:R-:W-:Y:S02]  /*b0f0*/  IMAD R15, R3, UR20, R10 ;  /* 0x00000014030f7c24 */ /* 0x000fe4000f8e020a */
[----:B------:R-:W1:Y:S01]  /*b100*/  LDC.64 R10, c[0x0][0x720] ;  /* 0x0001c800ff0a7b82 */ /* 0x000e620000000a00 */
[----:B------:R-:W-:Y:S02]  /*b110*/  IMAD R13, R5, UR20, R8 ;  /* 0x00000014050d7c24 */ /* 0x000fe4000f8e0208 */
[----:B------:R-:W-:-:S04]  /*b120*/  IMAD.WIDE.U32 R4, R4, UR20, RZ ;  /* 0x0000001404047c25 */ /* 0x000fc8000f8e00ff */
[----:B------:R-:W-:Y:S01]  /*b130*/  IMAD.WIDE.U32 R2, R2, UR20, RZ ;  /* 0x0000001402027c25 */ /* 0x000fe2000f8e00ff */
[----:B------:R-:W2:Y:S03]  /*b140*/  LDC.64 R8, c[0x0][0x738] ;  /* 0x0001ce00ff087b82 */ /* 0x000ea60000000a00 */
[----:B------:R-:W-:Y:S02]  /*b150*/  IMAD.IADD R5, R5, 0x1, R13 ;  /* 0x0000000105057824 */ /* 0x000fe400078e020d */
[----:B------:R-:W-:Y:S02]  /*b160*/  IMAD.IADD R3, R3, 0x1, R15 ;  /* 0x0000000103037824 */ /* 0x000fe400078e020f */
[----:B-1----:R-:W-:Y:S02]  /*b170*/  IMAD R12, R7, R10, RZ ;  /* 0x0000000a070c7224 */ /* 0x002fe400078e02ff */
[----:B------:R-:W-:-:S04]  /*b180*/  IMAD.WIDE.U32 R4, R10, UR21, R4 ;  /* 0x000000150a047c25 */ /* 0x000fc8000f8e0004 */
[----:B------:R-:W-:Y:S02]  /*b190*/  IMAD R11, R11, UR21, R12 ;  /* 0x000000150b0b7c24 */ /* 0x000fe4000f8e020c */
[----:B--2---:R-:W-:Y:S02]  /*b1a0*/  IMAD R12, R7, R8, RZ ;  /* 0x00000008070c7224 */ /* 0x004fe400078e02ff */
[----:B------:R-:W-:-:S04]  /*b1b0*/  IMAD.WIDE.U32 R2, R8, UR21, R2 ;  /* 0x0000001508027c25 */ /* 0x000fc8000f8e0002 */
[----:B------:R-:W-:Y:S02]  /*b1c0*/  IMAD R9, R9, UR21, R12 ;  /* 0x0000001509097c24 */ /* 0x000fe4000f8e020c */
[----:B------:R-:W-:Y:S01]  /*b1d0*/  IMAD.MOV.U32 R10, RZ, RZ, 0x1 ;  /* 0x00000001ff0a7424 */ /* 0x000fe200078e00ff */
[----:B------:R-:W-:Y:S06]  /*b1e0*/  @!P0 BRA `(.L_x_27) ;  /* 0x0000001000d48947 */ /* 0x000fec0003800000 */
[----:B------:R-:W1:Y:S01]  /*b1f0*/  S2R R7, SR_CgaCtaId ;  /* 0x0000000000077919 */ /* 0x000e620000008800 */
[----:B------:R-:W-:Y:S02]  /*b200*/  MOV R8, 0x400 ;  /* 0x0000040000087802 */ /* 0x000fe40000000f00 */
[----:B------:R-:W-:Y:S02]  /*b210*/  ISETP.NE.AND P0, PT, R21, RZ, PT ;  /* 0x000000ff1500720c */ /* 0x000fe40003f05270 */
[----:B-1----:R-:W-:Y:S01]  /*b220*/  LEA R8, R7, R8, 0x18 ;  /* 0x0000000807087211 */ /* 0x002fe200078ec0ff */
[----:B------:R-:W-:-:S05]  /*b230*/  IMAD.MOV.U32 R7, RZ, RZ, 0x1 ;  /* 0x00000001ff077424 */ /* 0x000fca00078e00ff */
[----:B------:R-:W-:-:S04]  /*b240*/  SHF.L.U32 R7, R7, 0x1f, RZ ;  /* 0x0000001f07077819 */ /* 0x000fc800000006ff */
[----:B------:R-:W1:Y:S02]  /*b250*/  SYNCS.PHASECHK.TRANS64.TRYWAIT P1, [R8+URZ+0x31820], R7 ;  /* 0x03182007080075a7 */ /* 0x000e64000802017f */
[----:B-1----:R-:W-:Y:S05]  /*b260*/  @!P1 BRA `(.L_x_28) ;  /* 0x0000001400849947 */ /* 0x002fea0003800000 */
.L_x_46:
[----:B------:R-:W-:Y:S02]  /*b270*/  IMAD.IADD R13, R5, 0x1, R11 ;  /* 0x00000001050d7824 */ /* 0x000fe400078e020b */
[----:B-1----:R-:W-:Y:S02]  /*b280*/  IMAD.IADD R7, R3, 0x1, R9 ;  /* 0x0000000103077824 */ /* 0x002fe400078e0209 */
[----:B------:R-:W-:Y:S01]  /*b290*/  IMAD.MOV.U32 R6, RZ, RZ, 0x1 ;  /* 0x00000001ff067424 */ /* 0x000fe200078e00ff */
[----:B------:R-:W-:Y:S06]  /*b2a0*/  @P0 BRA `(.L_x_29) ;  /* 0x0000000000180947 */ /* 0x000fec0003800000 */
[----:B------:R-:W1:Y:S01]  /*b2b0*/  S2R R10, SR_TID.X ;  /* 0x00000000000a7919 */ /* 0x000e620000002100 */
[----:B------:R-:W-:-:S04]  /*b2c0*/  IMAD.MOV.U32 R9, RZ, RZ, 0x8100 ;  /* 0x00008100ff097424 */ /* 0x000fc800078e00ff */
[----:B------:R2:W-:Y:S01]  /*b2d0*/  SYNCS.ARRIVE.TRANS64 RZ, [R8+URZ+0x31810], R9 ;  /* 0x0318100908ff79a7 */ /* 0x0005e2000800003f */
[----:B-1----:R-:W-:-:S13]  /*b2e0*/  LOP3.LUT P1, RZ, R10, 0x1f, RZ, 0xc0, !PT ;  /* 0x0000001f0aff7812 */ /* 0x002fda000782c0ff */
[----:B--2---:R-:W-:Y:S05]  /*b2f0*/  @!P1 BRA `(.L_x_29) ;  /* 0x0000000000049947 */ /* 0x004fea0003800000 */
[----:B------:R-:W-:Y:S01]  /*b300*/  BPT.TRAP 0x1 ;  /* 0x000000040000795c */ /* 0x000fe20000300000 */
.L_x_29:
[----:B------:R-:W1:Y:S01]  /*b310*/  LDC.64 R10, c[0x0][0x700] ;  /* 0x0001c000ff0a7b82 */ /* 0x000e620000000a00 */
[----:B------:R-:W-:Y:S01]  /*b320*/  R2UR UR8, R8 ;  /* 0x00000000080872ca */ /* 0x000fe200000e0000 */
[----:B------:R-:W-:Y:S01]  /*b330*/  UMOV UR19, URZ ;  /* 0x0000003f00137c82 */ /* 0x000fe20008000000 */
[----:B------:R-:W-:Y:S01]  /*b340*/  UMOV UR30, 0x0 ;  /* 0x00000000001e7882 */ /* 0x000fe20000000000 */
[----:B------:R-:W-:Y:S01]  /*b350*/  UMOV UR31, 0x14f00000 ;  /* 0x14f00000001f7882 */ /* 0x000fe20000000000 */
[----:B------:R-:W-:Y:S01]  /*b360*/  UMOV UR18, URZ ;  /* 0x0000003f00127c82 */ /* 0x000fe20008000000 */
[----:B------:R-:W-:Y:S01]  /*b370*/  UMOV UR42, 0x40 ;  /* 0x00000040002a7882 */ /* 0x000fe20000000000 */
[----:B------:R-:W-:Y:S01]  /*b380*/  UMOV UR44, UR20 ;  /* 0x00000014002c7c82 */ /* 0x000fe20008000000 */
[----:B------:R-:W2:Y:S01]  /*b390*/  LDC.64 R14, c[0x0][0x198] ;  /* 0x00006600ff0e7b82 */ /* 0x000ea20000000a00 */
[----:B------:R-:W-:Y:S01]  /*b3a0*/  UMOV UR45, UR21 ;  /* 0x00000015002d7c82 */ /* 0x000fe20008000000 */
[----:B------:R-:W-:Y:S01]  /*b3b0*/  UMOV UR43, UR19 ;  /* 0x00000013002b7c82 */ /* 0x000fe20008000000 */
[----:B------:R-:W-:Y:S01]  /*b3c0*/  UMOV UR34, 0x80 ;  /* 0x0000008000227882 */ /* 0x000fe20000000000 */
[----:B------:R-:W-:Y:S01]  /*b3d0*/  UMOV UR36, UR20 ;  /* 0x0000001400247c82 */ /* 0x000fe20008000000 */
[----:B------:R-:W-:Y:S01]  /*b3e0*/  UMOV UR37, UR21 ;  /* 0x0000001500257c82 */ /* 0x000fe20008000000 */
[----:B------:R-:W-:Y:S01]  /*b3f0*/  UIADD3 UR16, UR8, 0x14100, URZ ;  /* 0x0001410008107890 */ /* 0x000fe2000fffe03f */
[----:B------:R-:W-:Y:S01]  /*b400*/  IMAD.MOV.U32 R18, RZ, RZ, 0x1 ;  /* 0x00000001ff127424 */ /* 0x000fe200078e00ff */
[----:B------:R-:W3:Y:S01]  /*b410*/  S2UR UR46, SR_CTAID.X ;  /* 0x00000000002e79c3 */ /* 0x000ee20000002500 */
[----:B------:R-:W-:-:S02]  /*b420*/  UIADD3 UR17, UR8, 0x31810, URZ ;  /* 0x0003181008117890 */ /* 0x000fc4000fffe03f */
[----:B------:R-:W-:Y:S02]  /*b430*/  UIADD3 UR40, UR8, 0x16100, URZ ;  /* 0x0001610008287890 */ /* 0x000fe4000fffe03f */
[----:B------:R-:W-:Y:S02]  /*b440*/  UIADD3 UR32, UR8, 0x18100, URZ ;  /* 0x0001810008207890 */ /* 0x000fe4000fffe03f */
[----:B------:R-:W-:Y:S01]  /*b450*/  UIADD3 UR24, UR8, 0x1a100, URZ ;  /* 0x0001a10008187890 */ /* 0x000fe2000fffe03f */
[C---:B-1----:R-:W-:Y:S01]  /*b460*/  LEA R12, P1, R4.reuse, R10, 0x2 ;  /* 0x0000000a040c7211 */ /* 0x042fe200078210ff */
[----:B------:R-:W-:Y:S01]  /*b470*/  UMOV UR41, UR17 ;  /* 0x0000001100297c82 */ /* 0x000fe20008000000 */
[----:B------:R-:W-:Y:S01]  /*b480*/  UMOV UR35, UR19 ;  /* 0x0000001300237c82 */ /* 0x000fe20008000000 */
[----:B------:R-:W-:Y:S01]  /*b490*/  UMOV UR33, UR17 ;  /* 0x0000001100217c82 */ /* 0x000fe20008000000 */
[----:B------:R-:W-:Y:S01]  /*b4a0*/  LEA.HI.X R13, R4, R11, R13, 0x2, P1 ;  /* 0x0000000b040d7211 */ /* 0x000fe200008f140d */
[----:B------:R-:W-:Y:S01]  /*b4b0*/  UMOV UR26, 0xc0 ;  /* 0x000000c0001a7882 */ /* 0x000fe20000000000 */
[----:B------:R-:W1:Y:S01]  /*b4c0*/  LDC R11, c[0x0][0x280] ;  /* 0x0000a000ff0b7b82 */ /* 0x000e620000000800 */
[----:B------:R-:W-:Y:S01]  /*b4d0*/  R2UR UR22, R12 ;  /* 0x000000000c1672ca */ /* 0x000fe200000e0000 */
[----:B--2---:R-:W-:Y:S01]  /*b4e0*/  IMAD.MOV.U32 R4, RZ, RZ, R14 ;  /* 0x000000ffff047224 */ /* 0x004fe200078e000e */
[----:B------:R-:W-:Y:S01]  /*b4f0*/  R2UR UR23, R13 ;  /* 0x000000000d1772ca */ /* 0x000fe200000e0000 */
[----:B------:R-:W-:Y:S01]  /*b500*/  UMOV UR28, UR20 ;  /* 0x00000014001c7c82 */ /* 0x000fe20008000000 */
[----:B------:R-:W-:Y:S01]  /*b510*/  UMOV UR29, UR21 ;  /* 0x00000015001d7c82 */ /* 0x000fe20008000000 */
[----:B------:R-:W-:Y:S01]  /*b520*/  UMOV UR27, UR19 ;  /* 0x00000013001b7c82 */ /* 0x000fe20008000000 */
[C---:B------:R-:W-:Y:S01]  /*b530*/  IADD3 R5, P1, R4.reuse, 0xf0, RZ ;  /* 0x000000f004057810 */ /* 0x040fe20007f3e0ff */
[----:B------:R-:W-:Y:S01]  /*b540*/  UMOV UR25, UR17 ;  /* 0x0000001100197c82 */ /* 0x000fe20008000000 */
[----:B------:R-:W-:Y:S01]  /*b550*/  UIADD3 UR38, UR8, 0x2c100, URZ ;  /* 0x0002c10008267890 */ /* 0x000fe2000fffe03f */
[----:B------:R-:W-:Y:S01]  /*b560*/  IMAD.MOV.U32 R10, RZ, RZ, 0x1 ;  /* 0x00000001ff0a7424 */ /* 0x000fe200078e00ff */
[----:B------:R-:W-:Y:S01]  /*b570*/  R2UR UR10, R5 ;  /* 0x00000000050a72ca */ /* 0x000fe200000e0000 */
[----:B------:R-:W-:Y:S01]  /*b580*/  UIADD3 UR9, UR8, 0x31800, URZ ;  /* 0x0003180008097890 */ /* 0x000fe2000fffe03f */
[C---:B------:R-:W-:Y:S01]  /*b590*/  IADD3 R5, P2, R4.reuse, 0x2f0, RZ ;  /* 0x000002f004057810 */ /* 0x040fe20007f5e0ff */
[----:B------:R-:W-:Y:S01]  /*b5a0*/  UMOV UR47, 0x10 ;  /* 0x00000010002f7882 */ /* 0x000fe20000000000 */
[----:B------:R-:W-:Y:S01]  /*b5b0*/  UMOV UR39, UR17 ;  /* 0x0000001100277c82 */ /* 0x000fe20008000000 */
[----:B------:R-:W-:Y:S01]  /*b5c0*/  UMOV UR14, 0x0 ;  /* 0x00000000000e7882 */ /* 0x000fe20000000000 */
[----:B------:R-:W-:Y:S01]  /*b5d0*/  R2UR UR6, R5 ;  /* 0x00000000050672ca */ /* 0x000fe200000e0000 */
[----:B------:R-:W-:Y:S01]  /*b5e0*/  UMOV UR15, 0x10000000 ;  /* 0x10000000000f7882 */ /* 0x000fe20000000000 */
[----:B------:R-:W-:Y:S01]  /*b5f0*/  IADD3 R5, P3, R4, 0x3f0, RZ ;  /* 0x000003f004057810 */ /* 0x000fe20007f7e0ff */
[----:B------:R-:W-:-:S03]  /*b600*/  UMOV UR13, UR21 ;  /* 0x00000015000d7c82 */ /* 0x000fc60008000000 */
[----:B------:R-:W-:Y:S01]  /*b610*/  R2UR UR4, R5 ;  /* 0x00000000050472ca */ /* 0x000fe200000e0000 */
[----:B------:R-:W-:-:S04]  /*b620*/  IMAD.MOV.U32 R5, RZ, RZ, R15 ;  /* 0x000000ffff057224 */ /* 0x000fc800078e000f */
[----:B------:R-:W-:Y:S01]  /*b630*/  IMAD.X R9, RZ, RZ, R5, P1 ;  /* 0x000000ffff097224 */ /* 0x000fe200008e0605 */
[----:B-1----:R-:W-:-:S04]  /*b640*/  ISETP.GE.AND P1, PT, R11, 0x41, PT ;  /* 0x000000410b00780c */ /* 0x002fc80003f26270 */
[----:B------:R-:W-:Y:S01]  /*b650*/  R2UR UR11, R9 ;  /* 0x00000000090b72ca */ /* 0x000fe200000e0000 */
[----:B------:R-:W-:-:S05]  /*b660*/  IMAD.X R9, RZ, RZ, R5, P2 ;  /* 0x000000ffff097224 */ /* 0x000fca00010e0605 */
[----:B------:R-:W-:Y:S01]  /*b670*/  R2UR UR7, R9 ;  /* 0x00000000090772ca */ /* 0x000fe200000e0000 */
[----:B------:R-:W-:-:S05]  /*b680*/  IMAD.X R9, RZ, RZ, R5, P3 ;  /* 0x000000ffff097224 */ /* 0x000fca00018e0605 */
[----:B------:R-:W-:Y:S01]  /*b690*/  R2UR UR5, R9 ;  /* 0x00000000090572ca */ /* 0x000fe200000e0000 */
[----:B------:R-:W-:Y:S01]  /*b6a0*/  UTMALDG.4D [UR16], [UR10], desc[UR30] ;  /* 0x00001e100a0075b4 */ /* 0x000fe20008019000 */
[----:B------:R-:W-:Y:S01]  /*b6b0*/  IMAD.MOV.U32 R9, RZ, RZ, 0x14000 ;  /* 0x00014000ff097424 */ /* 0x000fe200078e00ff */
[----:B------:R1:W-:Y:S01]  /*b6c0*/  UTMALDG.4D [UR40], [UR10], desc[UR30] ;  /* 0x00001e280a0075b4 */ /* 0x0003e20008019000 */
[----:B------:R2:W-:Y:S01]  /*b6d0*/  UTMALDG.4D [UR32], [UR10], desc[UR30] ;  /* 0x00001e200a0075b4 */ /* 0x0005e20008019000 */
[----:B------:R3:W-:Y:S01]  /*b6e0*/  UTMALDG.4D [UR24], [UR10], desc[UR30] ;  /* 0x00001e180a0075b4 */ /* 0x0007e20008019000 */
[----:B------:R-:W-:Y:S01]  /*b6f0*/  UBLKCP.S.G [UR38], [UR22], UR47 ;  /* 0x00000026160073ba */ /* 0x000fe2000800022f */
[----:B------:R4:W-:Y:S01]  /*b700*/  SYNCS.ARRIVE.TRANS64 RZ, [R8+URZ+0x31800], R9 ;  /* 0x0318000908ff79a7 */ /* 0x0009e2000800003f */
[----:B-1----:R-:W-:Y:S01]  /*b710*/  UIADD3 UR40, UR8, 0x2800, URZ ;  /* 0x0000280008287890 */ /* 0x002fe2000fffe03f */
[----:B------:R-:W-:Y:S01]  /*b720*/  UMOV UR44, UR12 ;  /* 0x0000000c002c7c82 */ /* 0x000fe20008000000 */
[----:B------:R-:W-:Y:S01]  /*b730*/  UMOV UR41, UR9 ;  /* 0x0000000900297c82 */ /* 0x000fe20008000000 */
[----:B--2---:R-:W-:Y:S01]  /*b740*/  UIADD3 UR32, UR8, 0x5000, URZ ;  /* 0x0000500008207890 */ /* 0x004fe2000fffe03f */
[----:B----4-:R-:W-:Y:S01]  /*b750*/  IMAD.MOV.U32 R9, RZ, RZ, RZ ;  /* 0x000000ffff097224 */ /* 0x010fe200078e00ff */
[----:B------:R-:W-:Y:S01]  /*b760*/  UMOV UR36, UR12 ;  /* 0x0000000c00247c82 */ /* 0x000fe20008000000 */
[----:B------:R-:W-:Y:S01]  /*b770*/  UMOV UR33, UR9 ;  /* 0x0000000900217c82 */ /* 0x000fe20008000000 */
[----:B---3--:R-:W-:-:S02]  /*b780*/  UIMAD UR11, UR46, 0x50, URZ ;  /* 0x000000502e0b78a4 */ /* 0x008fc4000f8e023f */
[----:B------:R-:W-:Y:S01]  /*b790*/  UIADD3 UR24, UR8, 0x7800, URZ ;  /* 0x0000780008187890 */ /* 0x000fe2000fffe03f */
[----:B------:R-:W-:Y:S01]  /*b7a0*/  UMOV UR10, UR18 ;  /* 0x00000012000a7c82 */ /* 0x000fe20008000000 */
[----:B------:R-:W-:Y:S01]  /*b7b0*/  UMOV UR28, UR12 ;  /* 0x0000000c001c7c82 */ /* 0x000fe20008000000 */
[----:B------:R-:W-:Y:S02]  /*b7c0*/  UMOV UR25, UR9 ;  /* 0x0000000900197c82 */ /* 0x000fe40008000000 */
[----:B------:R-:W-:Y:S01]  /*b7d0*/  UMOV UR43, UR11 ;  /* 0x0000000b002b7c82 */ /* 0x000fe20008000000 */
[----:B------:R-:W-:Y:S01]  /*b7e0*/  UMOV UR35, UR11 ;  /* 0x0000000b00237c82 */ /* 0x000fe20008000000 */
[----:B------:R1:W-:Y:S01]  /*b7f0*/  UTMALDG.4D [UR8], [UR6], desc[UR14] ;  /* 0x00000e08060075b4 */ /* 0x0003e20008019000 */
[----:B------:R-:W-:Y:S01]  /*b800*/  UMOV UR27, UR11 ;  /* 0x0000000b001b7c82 */ /* 0x000fe20008000000 */
[----:B------:R2:W-:Y:S01]  /*b810*/  UTMALDG.4D [UR40], [UR6], desc[UR14] ;  /* 0x00000e28060075b4 */ /* 0x0005e20008019000 */
[----:B------:R3:W-:Y:S01]  /*b820*/  UTMALDG.4D [UR32], [UR6], desc[UR14] ;  /* 0x00000e20060075b4 */ /* 0x0007e20008019000 */
[----:B------:R4:W-:Y:S01]  /*b830*/  UTMALDG.4D [UR24], [UR6], desc[UR14] ;  /* 0x00000e18060075b4 */ /* 0x0009e20008019000 */
[----:B-1----:R-:W-:Y:S01]  /*b840*/  UMOV UR10, 0xc0 ;  /* 0x000000c0000a7882 */ /* 0x002fe20000000000 */
[----:B--2---:R-:W-:Y:S01]  /*b850*/  UIADD3 UR40, UR8, 0xa000, URZ ;  /* 0x0000a00008287890 */ /* 0x004fe2000fffe03f */
[----:B------:R-:W-:Y:S01]  /*b860*/  UMOV UR42, UR18 ;  /* 0x00000012002a7c82 */ /* 0x000fe20008000000 */
[----:B---3--:R-:W-:-:S07]  /*b870*/  UIADD3 UR32, UR8, 0xc800, URZ ;  /* 0x0000c80008207890 */ /* 0x008fce000fffe03f */
[----:B------:R1:W-:Y:S01]  /*b880*/  UTMALDG.4D [UR40], [UR4], desc[UR14] ;  /* 0x00000e28040075b4 */ /* 0x0003e20008019000 */
[----:B------:R-:W-:Y:S01]  /*b890*/  UMOV UR34, 0x40 ;  /* 0x0000004000227882 */ /* 0x000fe20000000000 */
[----:B----4-:R-:W-:Y:S01]  /*b8a0*/  UIADD3 UR24, UR8, 0xf000, URZ ;  /* 0x0000f00008187890 */ /* 0x010fe2000fffe03f */
[----:B------:R1:W-:Y:S01]  /*b8b0*/  UTMALDG.4D [UR32], [UR4], desc[UR14] ;  /* 0x00000e20040075b4 */ /* 0x0003e20008019000 */
[----:B------:R-:W-:Y:S01]  /*b8c0*/  UIADD3 UR8, UR8, 0x11800, URZ ;  /* 0x0001180008087890 */ /* 0x000fe2000fffe03f */
[----:B------:R-:W-:-:S06]  /*b8d0*/  UMOV UR26, 0x80 ;  /* 0x00000080001a7882 */ /* 0x000fcc0000000000 */
[----:B------:R1:W-:Y:S02]  /*b8e0*/  UTMALDG.4D [UR24], [UR4], desc[UR14] ;  /* 0x00000e18040075b4 */ /* 0x0003e40008019000 */
[----:B------:R1:W-:Y:S02]  /*b8f0*/  UTMALDG.4D [UR8], [UR4], desc[UR14] ;  /* 0x00000e08040075b4 */ /* 0x0003e40008019000 */
[----:B-1----:R-:W-:Y:S05]  /*b900*/  @!P1 BRA `(.L_x_30) ;  /* 0x00000008001c9947 */ /* 0x002fea0003800000 */
[----:B------:R-:W1:Y:S01]  /*b910*/  S2R R16, SR_TID.X ;  /* 0x0000000000107919 */ /* 0x000e620000002100 */
[----:B------:R-:W2:Y:S01]  /*b920*/  LDC.64 R4, c[0x0][0x728] ;  /* 0x0001ca00ff047b82 */ /* 0x000ea20000000a00 */
[----:B------:R-:W-:Y:S02]  /*b930*/  VIADD R11, R11, 0x3f ;  /* 0x0000003f0b0b7836 */ /* 0x000fe40000000000 */
[----:B------:R-:W-:Y:S02]  /*b940*/  IMAD.MOV.U32 R10, RZ, RZ, 0x1 ;  /* 0x00000001ff0a7424 */ /* 0x000fe400078e00ff */
[----:B------:R-:W-:Y:S01]  /*b950*/  IMAD.MOV.U32 R9, RZ, RZ, RZ ;  /* 0x000000ffff097224 */ /* 0x000fe200078e00ff */
[----:B------:R-:W-:Y:S01]  /*b960*/  SHF.R.S32.HI R6, RZ, 0x1f, R11 ;  /* 0x0000001fff067819 */ /* 0x000fe2000001140b */
[----:B------:R-:W-:Y:S02]  /*b970*/  IMAD.MOV.U32 R17, RZ, RZ, RZ ;  /* 0x000000ffff117224 */ /* 0x000fe400078e00ff */
[----:B------:R-:W-:Y:S01]  /*b980*/  IMAD.MOV.U32 R18, RZ, RZ, RZ ;  /* 0x000000ffff127224 */ /* 0x000fe200078e00ff */
[----:B------:R-:W-:-:S02]  /*b990*/  LEA.HI R6, R6, R11, RZ, 0x6 ;  /* 0x0000000b06067211 */ /* 0x000fc400078f30ff */
[----:B------:R-:W-:Y:S02]  /*b9a0*/  IADD3 R11, P1, R12, 0x100, RZ ;  /* 0x000001000c0b7810 */ /* 0x000fe40007f3e0ff */
[----:B------:R-:W-:Y:S01]  /*b9b0*/  LEA.HI.SX32 R15, R6, 0xffffffff, 0x1a ;  /* 0xffffffff060f7811 */ /* 0x000fe200078fd2ff */
[----:B------:R-:W-:Y:S02]  /*b9c0*/  IMAD.MOV.U32 R6, RZ, RZ, 0x1 ;  /* 0x00000001ff067424 */ /* 0x000fe400078e00ff */
[----:B------:R-:W-:Y:S01]  /*b9d0*/  IMAD.X R13, RZ, RZ, R13, P1 ;  /* 0x000000ffff0d7224 */ /* 0x000fe200008e060d */
[----:B--2---:R-:W-:-:S04]  /*b9e0*/  LEA R12, P2, R2, R4, 0x2 ;  /* 0x00000004020c7211 */ /* 0x004fc800078410ff */
[----:B------:R-:W-:Y:S02]  /*b9f0*/  LEA.HI.X R14, R2, R5, R7, 0x2, P2 ;  /* 0x00000005020e7211 */ /* 0x000fe400010f1407 */
[----:B-1----:R-:W-:-:S07]  /*ba00*/  LOP3.LUT R16, R16, 0x1f, RZ, 0xc0, !PT ;  /* 0x0000001f10107812 */ /* 0x002fce00078ec0ff */
.L_x_35:
[----:B------:R-:W-:-:S04]  /*ba10*/  SHF.L.U32 R5, R10, 0x1f, RZ ;  /* 0x0000001f0a057819 */ /* 0x000fc800000006ff */
[----:B-1----:R-:W1:Y:S02]  /*ba20*/  SYNCS.PHASECHK.TRANS64.TRYWAIT P1, [R8+URZ+0x31838], R5 ;  /* 0x03183805080075a7 */ /* 0x002e64000802017f */
[----:B-12--5:R-:W-:Y:S05]  /*ba30*/  @!P1 BRA `(.L_x_31) ;  /* 0x0000000c00a49947 */ /* 0x026fea0003800000 */
.L_x_47:
[----:B------:R-:W-:Y:S05]  /*ba40*/  @P0 BRA `(.L_x_32) ;  /* 0x0000000000140947 */ /* 0x000fea0003800000 */
[----:B------:R-:W-:Y:S01]  /*ba50*/  ISETP.NE.AND P1, PT, R16, RZ, PT ;  /* 0x000000ff1000720c */ /* 0x000fe20003f25270 */
[----:B-1----:R-:W-:-:S04]  /*ba60*/  IMAD.MOV.U32 R5, RZ, RZ, 0x8100 ;  /* 0x00008100ff057424 */ /* 0x002fc800078e00ff */
[----:B------:R2:W-:Y:S08]  /*ba70*/  SYNCS.ARRIVE.TRANS64 RZ, [R8+URZ+0x31830], R5 ;  /* 0x0318300508ff79a7 */ /* 0x0005f0000800003f */
[----:B------:R-:W-:Y:S05]  /*ba80*/  @!P1 BRA `(.L_x_32) ;  /* 0x0000000000049947 */ /* 0x000fea0003800000 */
[----:B------:R-:W-:Y:S01]  /*ba90*/  BPT.TRAP 0x1 ;  /* 0x000000040000795c */ /* 0x000fe20000300000 */
.L_x_32:
[----:B------:R3:W-:Y:S02]  /*baa0*/  STL.64 [R1+0x8], R2 ;  /* 0x0000080201007387 */ /* 0x0007e40000100a00 */
[----:B---3--:R-:W3:Y:S02]  /*bab0*/  LDC.64 R2, c[0x0][0x198] ;  /* 0x00006600ff027b82 */ /* 0x008ee40000000a00 */
[----:B---3--:R-:W-:-:S05]  /*bac0*/  IMAD.MOV.U32 R4, RZ, RZ, R2 ;  /* 0x000000ffff047224 */ /* 0x008fca00078e0002 */
[----:B-12---:R-:W-:-:S04]  /*bad0*/  IADD3 R5, P1, R4, 0x1f0, RZ ;  /* 0x000001f004057810 */ /* 0x006fc80007f3e0ff */
[----:B------:R-:W-:Y:S01]  /*bae0*/  R2UR UR6, R5 ;  /* 0x00000000050672ca */ /* 0x000fe200000e0000 */
[----:B------:R-:W-:Y:S02]  /*baf0*/  IMAD.MOV.U32 R5, RZ, RZ, R3 ;  /* 0x000000ffff057224 */ /* 0x000fe400078e0003 */
[----:B------:R1:W5:Y:S01]  /*bb00*/  LDL.LU.64 R2, [R1+0x8] ;  /* 0x0000080001027983 */ /* 0x0003620000300a00 */
[----:B------:R-:W-:Y:S01]  /*bb10*/  R2UR UR10, R8 ;  /* 0x00000000080a72ca */ /* 0x000fe200000e0000 */
[----:B------:R-:W-:Y:S01]  /*bb20*/  IMAD.X R19, RZ, RZ, R5, P1 ;  /* 0x000000ffff137224 */ /* 0x000fe200008e0605 */
[----:B------:R-:W-:Y:S01]  /*bb30*/  R2UR UR19, R9 ;  /* 0x00000000091372ca */ /* 0x000fe200000e0000 */
[----:B------:R-:W-:Y:S01]  /*bb40*/  VIADD R18, R18, 0x1 ;  /* 0x0000000112127836 */ /* 0x000fe20000000000 */
[----:B------:R-:W-:Y:S01]  /*bb50*/  UMOV UR8, 0x0 ;  /* 0x0000000000087882 */ /* 0x000fe20000000000 */
[----:B------:R-:W-:Y:S01]  /*bb60*/  UMOV UR9, 0x14f00000 ;  /* 0x14f0000000097882 */ /* 0x000fe20000000000 */
[----:B------:R-:W-:Y:S01]  /*bb70*/  R2UR UR7, R19 ;  /* 0x00000000130772ca */ /* 0x000fe200000e0000 */
[----:B------:R-:W-:Y:S01]  /*bb80*/  UMOV UR18, URZ ;  /* 0x0000003f00127c82 */ /* 0x000fe20008000000 */
[----:B------:R-:W-:Y:S01]  /*bb90*/  ISETP.NE.AND P1, PT, R18, 0x2, PT ;  /* 0x000000021200780c */ /* 0x000fe20003f25270 */
[----:B------:R-:W-:Y:S01]  /*bba0*/  UMOV UR34, 0x40 ;  /* 0x0000004000227882 */ /* 0x000fe20000000000 */
[----:B------:R-:W-:Y:S01]  /*bbb0*/  R2UR UR4, R12 ;  /* 0x000000000c0472ca */ /* 0x000fe200000e0000 */
[----:B------:R-:W-:Y:S01]  /*bbc0*/  UMOV UR36, UR20 ;  /* 0x0000001400247c82 */ /* 0x000fe20008000000 */
[----:B------:R-:W-:Y:S01]  /*bbd0*/  R2UR UR5, R14 ;  /* 0x000000000e0572ca */ /* 0x000fe200000e0000 */
[----:B------:R-:W-:Y:S01]  /*bbe0*/  UIADD3 UR16, UR10, 0x24100, URZ ;  /* 0x000241000a107890 */ /* 0x000fe2000fffe03f */
[----:B------:R-:W-:Y:S01]  /*bbf0*/  SEL R19, RZ, 0x1, P1 ;  /* 0x00000001ff137807 */ /* 0x000fe20000800000 */
[----:B------:R-:W-:Y:S01]  /*bc00*/  UIADD3 UR17, UR10, 0x31830, URZ ;  /* 0x000318300a117890 */ /* 0x000fe2000fffe03f */
[----:B------:R-:W-:Y:S01]  /*bc10*/  SEL R18, R18, RZ, P1 ;  /* 0x000000ff12127207 */ /* 0x000fe20000800000 */
[----:B------:R-:W-:Y:S01]  /*bc20*/  UIADD3 UR32, UR10, 0x26100, URZ ;  /* 0x000261000a207890 */ /* 0x000fe2000fffe03f */
[----:B------:R-:W-:Y:S01]  /*bc30*/  LOP3.LUT R6, R6, R19, RZ, 0x3c, !PT ;  /* 0x0000001306067212 */ /* 0x000fe200078e3cff */
[----:B------:R-:W-:Y:S01]  /*bc40*/  UIADD3 UR24, UR10, 0x28100, URZ ;  /* 0x000281000a187890 */ /* 0x000fe2000fffe03f */
[----:B------:R-:W-:Y:S01]  /*bc50*/  ISETP.NE.AND P2, PT, R21, RZ, PT ;  /* 0x000000ff1500720c */ /* 0x000fe20003f45270 */
[----:B------:R-:W-:Y:S01]  /*bc60*/  UMOV UR37, UR21 ;  /* 0x0000001500257c82 */ /* 0x000fe20008000000 */
[----:B------:R-:W-:Y:S01]  /*bc70*/  UMOV UR35, UR19 ;  /* 0x0000001300237c82 */ /* 0x000fe20008000000 */
[----:B------:R-:W-:Y:S01]  /*bc80*/  UMOV UR33, UR17 ;  /* 0x0000001100217c82 */ /* 0x000fe20008000000 */
[----:B------:R2:W-:Y:S01]  /*bc90*/  UTMALDG.4D [UR16], [UR6], desc[UR8] ;  /* 0x00000810060075b4 */ /* 0x0005e20008019000 */
[----:B------:R-:W-:Y:S01]  /*bca0*/  UMOV UR26, 0x80 ;  /* 0x00000080001a7882 */ /* 0x000fe20000000000 */
[----:B------:R-:W-:Y:S01]  /*bcb0*/  UMOV UR28, UR20 ;  /* 0x00000014001c7c82 */ /* 0x000fe20008000000 */
[----:B------:R-:W-:Y:S01]  /*bcc0*/  UMOV UR29, UR21 ;  /* 0x00000015001d7c82 */ /* 0x000fe20008000000 */
[----:B------:R-:W-:Y:S01]  /*bcd0*/  UMOV UR27, UR19 ;  /* 0x00000013001b7c82 */ /* 0x000fe20008000000 */
[----:B------:R-:W-:Y:S01]  /*bce0*/  UMOV UR25, UR17 ;  /* 0x0000001100197c82 */ /* 0x000fe20008000000 */
[----:B------:R-:W-:Y:S01]  /*bcf0*/  IMAD R19, R18, 0x8, R8 ;  /* 0x0000000812137824 */ /* 0x000fe200078e0208 */
[----:B------:R-:W-:Y:S01]  /*bd00*/  SHF.L.U32 R20, R6, 0x1f, RZ ;  /* 0x0000001f06147819 */ /* 0x000fe200000006ff */
[----:B------:R1:W-:Y:S01]  /*bd10*/  UTMALDG.4D [UR32], [UR6], desc[UR8] ;  /* 0x00000820060075b4 */ /* 0x0003e20008019000 */
[----:B------:R-:W-:Y:S01]  /*bd20*/  UMOV UR13, 0x10 ;  /* 0x00000010000d7882 */ /* 0x000fe20000000000 */
[----:B------:R-:W-:Y:S01]  /*bd30*/  UMOV UR11, UR17 ;  /* 0x00000011000b7c82 */ /* 0x000fe20008000000 */
[----:B------:R1:W-:Y:S01]  /*bd40*/  UTMALDG.4D [UR24], [UR6], desc[UR8] ;  /* 0x00000818060075b4 */ /* 0x0003e20008019000 */
[----:B--2---:R-:W-:-:S02]  /*bd50*/  UIADD3 UR16, UR10, 0x2a100, URZ ;  /* 0x0002a1000a107890 */ /* 0x004fc4000fffe03f */
[----:B------:R-:W-:Y:S01]  /*bd60*/  UIADD3 UR10, UR10, 0x2c300, URZ ;  /* 0x0002c3000a0a7890 */ /* 0x000fe2000fffe03f */
[----:B------:R-:W-:-:S06]  /*bd70*/  UMOV UR18, 0xc0 ;  /* 0x000000c000127882 */ /* 0x000fcc0000000000 */
[----:B------:R1:W-:Y:S02]  /*bd80*/  UTMALDG.4D [UR16], [UR6], desc[UR8] ;  /* 0x00000810060075b4 */ /* 0x0003e40008019000 */
[----:B------:R1:W-:Y:S01]  /*bd90*/  UBLKCP.S.G [UR10], [UR4], UR13 ;  /* 0x0000000a040073ba */ /* 0x0003e2000800020d */
[----:B------:R-:W2:Y:S02]  /*bda0*/  SYNCS.PHASECHK.TRANS64.TRYWAIT P1, [R19+URZ+0x31820], R20 ;  /* 0x03182014130075a7 */ /* 0x000ea4000802017f */
[----:B-12---:R-:W-:Y:S05]  /*bdb0*/  @!P1 BRA `(.L_x_33) ;  /* 0x0000000800d89947 */ /* 0x006fea0003800000 */
.L_x_49:
[----:B------:R-:W-:Y:S01]  /*bdc0*/  LOP3.LUT R10, R10, 0x1, RZ, 0x3c, !PT ;  /* 0x000000010a0a7812 */ /* 0x000fe200078e3cff */
[----:B------:R-:W-:Y:S06]  /*bdd0*/  @P2 BRA `(.L_x_34) ;  /* 0x0000000000142947 */ /* 0x000fec0003800000 */
[----:B------:R-:W-:Y:S01]  /*bde0*/  ISETP.NE.AND P1, PT, R16, RZ, PT ;  /* 0x000000ff1000720c */ /* 0x000fe20003f25270 */
[----:B-1----:R-:W-:-:S04]  /*bdf0*/  IMAD.MOV.U32 R20, RZ, RZ, 0x8100 ;  /* 0x00008100ff147424 */ /* 0x002fc800078e00ff */
[----:B------:R2:W-:Y:S08]  /*be00*/  SYNCS.ARRIVE.TRANS64 RZ, [R19+URZ+0x31810], R20 ;  /* 0x0318101413ff79a7 */ /* 0x0005f0000800003f */
[----:B------:R-:W-:Y:S05]  /*be10*/  @!P1 BRA `(.L_x_34) ;  /* 0x0000000000049947 */ /* 0x000fea0003800000 */
[----:B------:R-:W-:Y:S01]  /*be20*/  BPT.TRAP 0x1 ;  /* 0x000000040000795c */ /* 0x000fe20000300000 */
.L_x_34:
[----:B------:R-:W-:Y:S01]  /*be30*/  R2UR UR43, R9 ;  /* 0x00000000092b72ca */ /* 0x000fe200000e0000 */
[--C-:B------:R-:W-:Y:S01]  /*be40*/  IMAD R9, R18, 0x8000, R8.reuse ;  /* 0x0000800012097824 */ /* 0x100fe200078e0208 */
[----:B------:R-:W-:Y:S01]  /*be50*/  R2UR UR41, R19 ;  /* 0x00000000132972ca */ /* 0x000fe200000e0000 */
[----:B------:R-:W-:Y:S01]  /*be60*/  VIADD R17, R17, 0x1 ;  /* 0x0000000111117836 */ /* 0x000fe20000000000 */
[----:B------:R-:W-:Y:S01]  /*be70*/  R2UR UR14, R11 ;  /* 0x000000000b0e72ca */ /* 0x000fe200000e0000 */
[----:B------:R-:W-:Y:S01]  /*be80*/  UMOV UR6, 0x0 ;  /* 0x0000000000067882 */ /* 0x000fe20000000000 */
[----:B------:R-:W-:Y:S01]  /*be90*/  R2UR UR16, R9 ;  /* 0x00000000091072ca */ /* 0x000fe200000e0000 */
[----:B------:R-:W-:Y:S01]  /*bea0*/  UMOV UR7, 0x14f00000 ;  /* 0x14f0000000077882 */ /* 0x000fe20000000000 */
[----:B------:R-:W-:Y:S01]  /*beb0*/  IADD3 R9, P1, R4, 0xf0, RZ ;  /* 0x000000f004097810 */ /* 0x000fe20007f3e0ff */
[----:B------:R-:W-:Y:S01]  /*bec0*/  UMOV UR42, URZ ;  /* 0x0000003f002a7c82 */ /* 0x000fe20008000000 */
[----:B------:R-:W-:Y:S01]  /*bed0*/  R2UR UR15, R13 ;  /* 0x000000000d0f72ca */ /* 0x000fe200000e0000 */
[----:B------:R-:W-:Y:S01]  /*bee0*/  UMOV UR44, UR20 ;  /* 0x00000014002c7c82 */ /* 0x000fe20008000000 */
[----:B------:R-:W-:Y:S01]  /*bef0*/  R2UR UR4, R9 ;  /* 0x00000000090472ca */ /* 0x000fe200000e0000 */
[----:B------:R-:W-:Y:S01]  /*bf00*/  IMAD.X R9, RZ, RZ, R5, P1 ;  /* 0x000000ffff097224 */ /* 0x000fe200008e0605 */
[----:B------:R-:W-:Y:S01]  /*bf10*/  UIADD3 UR43, UR43, 0x40, URZ ;  /* 0x000000402b2b7890 */ /* 0x000fe2000fffe03f */
[----:B------:R-:W-:Y:S01]  /*bf20*/  ISETP.GE.AND P1, PT, R17, R15, PT ;  /* 0x0000000f1100720c */ /* 0x000fe20003f26270 */
[----:B------:R-:W-:Y:S01]  /*bf30*/  UIADD3 UR41, UR41, 0x31810, URZ ;  /* 0x0003181029297890 */ /* 0x000fe2000fffe03f */
[----:B------:R-:W-:Y:S01]  /*bf40*/  IADD3 R12, P3, R12, 0x100, RZ ;  /* 0x000001000c0c7810 */ /* 0x000fe20007f7e0ff */
[----:B------:R-:W-:Y:S01]  /*bf50*/  UMOV UR45, UR21 ;  /* 0x00000015002d7c82 */ /* 0x000fe20008000000 */
[----:B------:R-:W-:Y:S01]  /*bf60*/  R2UR UR5, R9 ;  /* 0x00000000090572ca */ /* 0x000fe200000e0000 */
[----:B------:R-:W-:Y:S01]  /*bf70*/  IMAD R9, R18, 0x100, R8 ;  /* 0x0000010012097824 */ /* 0x000fe200078e0208 */
[----:B------:R-:W-:Y:S01]  /*bf80*/  UIADD3 UR40, UR16, 0x14100, URZ ;  /* 0x0001410010287890 */ /* 0x000fe2000fffe03f */
[----:B------:R-:W-:Y:S01]  /*bf90*/  IADD3 R11, P2, R11, 0x100, RZ ;  /* 0x000001000b0b7810 */ /* 0x000fe20007f5e0ff */
[----:B------:R-:W-:Y:S01]  /*bfa0*/  UIADD3 UR32, UR16, 0x16100, URZ ;  /* 0x0001610010207890 */ /* 0x000fe2000fffe03f */
[----:B------:R-:W-:Y:S01]  /*bfb0*/  IMAD.X R14, RZ, RZ, R14, P3 ;  /* 0x000000ffff0e7224 */ /* 0x000fe200018e060e */
[----:B------:R-:W-:Y:S01]  /*bfc0*/  R2UR UR8, R9 ;  /* 0x00000000090872ca */ /* 0x000fe200000e0000 */
[----:B------:R-:W-:Y:S01]  /*bfd0*/  UIADD3 UR24, UR16, 0x18100, URZ ;  /* 0x0001810010187890 */ /* 0x000fe2000fffe03f */
[----:B------:R-:W-:Y:S01]  /*bfe0*/  IMAD.U32 R9, RZ, RZ, UR43 ;  /* 0x0000002bff097e24 */ /* 0x000fe2000f8e00ff */
[----:B------:R-:W-:Y:S01]  /*bff0*/  UIADD3 UR16, UR16, 0x1a100, URZ ;  /* 0x0001a10010107890 */ /* 0x000fe2000fffe03f */
[----:B------:R-:W-:Y:S01]  /*c000*/  IMAD.X R13, RZ, RZ, R13, P2 ;  /* 0x000000ffff0d7224 */ /* 0x000fe200010e060d */
[----:B------:R-:W-:Y:S01]  /*c010*/  UMOV UR34, 0x40 ;  /* 0x0000004000227882 */ /* 0x000fe20000000000 */
[----:B------:R-:W-:Y:S01]  /*c020*/  UMOV UR36, UR20 ;  /* 0x0000001400247c82 */ /* 0x000fe20008000000 */
[----:B------:R-:W-:Y:S01]  /*c030*/  UMOV UR37, UR21 ;  /* 0x0000001500257c82 */ /* 0x000fe20008000000 */
[----:B------:R-:W-:Y:S01]  /*c040*/  UMOV UR33, UR41 ;  /* 0x0000002900217c82 */ /* 0x000fe20008000000 */
[----:B------:R-:W-:Y:S01]  /*c050*/  UMOV UR35, UR43 ;  /* 0x0000002b00237c82 */ /* 0x000fe20008000000 */
[----:B------:R-:W-:Y:S01]  /*c060*/  UMOV UR26, 0x80 ;  /* 0x00000080001a7882 */ /* 0x000fe20000000000 */
[----:B------:R-:W-:Y:S01]  /*c070*/  UMOV UR28, UR20 ;  /* 0x00000014001c7c82 */ /* 0x000fe20008000000 */
[----:B------:R-:W-:Y:S01]  /*c080*/  UMOV UR29, UR21 ;  /* 0x00000015001d7c82 */ /* 0x000fe20008000000 */
[----:B------:R-:W-:Y:S01]  /*c090*/  UIADD3 UR8, UR8, 0x2c100, URZ ;  /* 0x0002c10008087890 */ /* 0x000fe2000fffe03f */
[----:B------:R3:W-:Y:S01]  /*c0a0*/  UTMALDG.4D [UR40], [UR4], desc[UR6] ;  /* 0x00000628040075b4 */ /* 0x0007e20008019000 */
[----:B------:R-:W-:Y:S01]  /*c0b0*/  UMOV UR25, UR41 ;  /* 0x0000002900197c82 */ /* 0x000fe20008000000 */
[----:B------:R-:W-:Y:S01]  /*c0c0*/  UMOV UR27, UR43 ;  /* 0x0000002b001b7c82 */ /* 0x000fe20008000000 */
[----:B------:R-:W-:Y:S01]  /*c0d0*/  UMOV UR18, 0xc0 ;  /* 0x000000c000127882 */ /* 0x000fe20000000000 */
[----:B------:R-:W-:Y:S01]  /*c0e0*/  UMOV UR17, UR41 ;  /* 0x0000002900117c82 */ /* 0x000fe20008000000 */
[----:B------:R-:W-:Y:S01]  /*c0f0*/  UMOV UR19, UR43 ;  /* 0x0000002b00137c82 */ /* 0x000fe20008000000 */
[----:B------:R-:W-:Y:S01]  /*c100*/  UMOV UR10, 0x10 ;  /* 0x00000010000a7882 */ /* 0x000fe20000000000 */
[----:B------:R-:W-:Y:S01]  /*c110*/  UMOV UR9, UR41 ;  /* 0x0000002900097c82 */ /* 0x000fe20008000000 */
[----:B------:R3:W-:Y:S01]  /*c120*/  UTMALDG.4D [UR32], [UR4], desc[UR6] ;  /* 0x00000620040075b4 */ /* 0x0007e20008019000 */
[----:B------:R3:W-:Y:S01]  /*c130*/  UTMALDG.4D [UR24], [UR4], desc[UR6] ;  /* 0x00000618040075b4 */ /* 0x0007e20008019000 */
[----:B------:R3:W-:Y:S01]  /*c140*/  UTMALDG.4D [UR16], [UR4], desc[UR6] ;  /* 0x00000610040075b4 */ /* 0x0007e20008019000 */
[----:B------:R3:W-:Y:S02]  /*c150*/  UBLKCP.S.G [UR8], [UR14], UR10 ;  /* 0x000000080e0073ba */ /* 0x0007e4000800020a */
[----:B---3--:R-:W-:Y:S05]  /*c160*/  @!P1 BRA `(.L_x_35) ;  /* 0xfffffff800289947 */ /* 0x008fea000383ffff */
[----:B------:R-:W-:-:S07]  /*c170*/  VIADD R18, R18, 0x1 ;  /* 0x0000000112127836 */ /* 0x000fce0000000000 */
.L_x_30:
[----:B------:R-:W-:-:S04]  /*c180*/  SHF.L.U32 R11, R10, 0x1f, RZ ;  /* 0x0000001f0a0b7819 */ /* 0x000fc800000006ff */
[----:B------:R-:W3:Y:S02]  /*c190*/  SYNCS.PHASECHK.TRANS64.TRYWAIT P1, [R8+URZ+0x31838], R11 ;  /* 0x0318380b080075a7 */ /* 0x000ee4000802017f */
[----:B---3--:R-:W-:Y:S05]  /*c1a0*/  @!P1 BRA `(.L_x_36) ;  /* 0x0000000400f49947 */ /* 0x008fea0003800000 */
.L_x_50:
[----:B------:R-:W-:Y:S05]  /*c1b0*/  @P0 BRA `(.L_x_37) ;  /* 0x0000000000180947 */ /* 0x000fea0003800000 */
[----:B------:R-:W4:Y:S01]  /*c1c0*/  S2R R12, SR_TID.X ;  /* 0x00000000000c7919 */ /* 0x000f220000002100 */
[----:B---3--:R-:W-:-:S04]  /*c1d0*/  IMAD.MOV.U32 R11, RZ, RZ, 0x8100 ;  /* 0x00008100ff0b7424 */ /* 0x008fc800078e00ff */
[----:B------:R3:W-:Y:S01]  /*c1e0*/  SYNCS.ARRIVE.TRANS64 RZ, [R8+URZ+0x31830], R11 ;  /* 0x0318300b08ff79a7 */ /* 0x0007e2000800003f */
[----:B----4-:R-:W-:-:S13]  /*c1f0*/  LOP3.LUT P0, RZ, R12, 0x1f, RZ, 0xc0, !PT ;  /* 0x0000001f0cff7812 */ /* 0x010fda000780c0ff */
[----:B---3--:R-:W-:Y:S05]  /*c200*/  @!P0 BRA `(.L_x_37) ;  /* 0x0000000000048947 */ /* 0x008fea0003800000 */
[----:B------:R-:W-:Y:S01]  /*c210*/  BPT.TRAP 0x1 ;  /* 0x000000040000795c */ /* 0x000fe20000300000 */
.L_x_37:
[----:B------:R-:W4:Y:S01]  /*c220*/  LDC.64 R12, c[0x0][0x728] ;  /* 0x0001ca00ff0c7b82 */ /* 0x000f220000000a00 */
[C---:B-----5:R-:W-:Y:S01]  /*c230*/  IADD3 R2, P0, R9.reuse, R2, RZ ;  /* 0x0000000209027210 */ /* 0x060fe20007f1e0ff */
[----:B------:R-:W-:Y:S01]  /*c240*/  UMOV UR6, 0x0 ;  /* 0x0000000000067882 */ /* 0x000fe20000000000 */
[----:B------:R-:W-:Y:S01]  /*c250*/  R2UR UR8, R8 ;  /* 0x00000000080872ca */ /* 0x000fe200000e0000 */
[----:B------:R-:W-:Y:S01]  /*c260*/  UMOV UR7, 0x14f00000 ;  /* 0x14f0000000077882 */ /* 0x000fe20000000000 */
[C---:B------:R-:W-:Y:S01]  /*c270*/  LEA.HI.X.SX32 R7, R9.reuse, R7, 0x1, P0 ;  /* 0x0000000709077211 */ /* 0x040fe200000f0eff */
[----:B------:R-:W-:Y:S01]  /*c280*/  UMOV UR42, URZ ;  /* 0x0000003f002a7c82 */ /* 0x000fe20008000000 */
[----:B------:R-:W-:Y:S01]  /*c290*/  R2UR UR43, R9 ;  /* 0x00000000092b72ca */ /* 0x000fe200000e0000 */
[----:B------:R-:W-:Y:S01]  /*c2a0*/  UMOV UR44, UR20 ;  /* 0x00000014002c7c82 */ /* 0x000fe20008000000 */
[----:B------:R-:W-:Y:S01]  /*c2b0*/  UMOV UR45, UR21 ;  /* 0x00000015002d7c82 */ /* 0x000fe20008000000 */
[----:B------:R-:W-:Y:S01]  /*c2c0*/  UMOV UR34, 0x40 ;  /* 0x0000004000227882 */ /* 0x000fe20000000000 */
[----:B------:R-:W-:Y:S01]  /*c2d0*/  UMOV UR36, UR20 ;  /* 0x0000001400247c82 */ /* 0x000fe20008000000 */
[----:B------:R-:W-:Y:S01]  /*c2e0*/  UMOV UR37, UR21 ;  /* 0x0000001500257c82 */ /* 0x000fe20008000000 */
[----:B------:R-:W-:Y:S01]  /*c2f0*/  UMOV UR26, 0x80 ;  /* 0x00000080001a7882 */ /* 0x000fe20000000000 */
[----:B------:R-:W-:Y:S01]  /*c300*/  UMOV UR28, UR20 ;  /* 0x00000014001c7c82 */ /* 0x000fe20008000000 */
[----:B------:R-:W-:Y:S01]  /*c310*/  UMOV UR29, UR21 ;  /* 0x00000015001d7c82 */ /* 0x000fe20008000000 */
[----:B------:R-:W-:Y:S01]  /*c320*/  UIADD3 UR40, UR8, 0x24100, URZ ;  /* 0x0002410008287890 */ /* 0x000fe2000fffe03f */
[----:B------:R-:W-:Y:S01]  /*c330*/  LOP3.LUT R10, R10, 0x1, RZ, 0x3c, !PT ;  /* 0x000000010a0a7812 */ /* 0x000fe200078e3cff */
[----:B------:R-:W-:-:S02]  /*c340*/  UIADD3 UR41, UR8, 0x31830, URZ ;  /* 0x0003183008297890 */ /* 0x000fc4000fffe03f */
[----:B------:R-:W-:Y:S02]  /*c350*/  UIADD3 UR32, UR8, 0x26100, URZ ;  /* 0x0002610008207890 */ /* 0x000fe4000fffe03f */
[----:B------:R-:W-:Y:S01]  /*c360*/  UIADD3 UR24, UR8, 0x28100, URZ ;  /* 0x0002810008187890 */ /* 0x000fe2000fffe03f */
[C---:B----4-:R-:W-:Y:S01]  /*c370*/  LEA R12, P0, R2.reuse, R12, 0x2 ;  /* 0x0000000c020c7211 */ /* 0x050fe200078010ff */
[----:B------:R-:W-:Y:S02]  /*c380*/  UIADD3 UR16, UR8, 0x2a100, URZ ;  /* 0x0002a10008107890 */ /* 0x000fe4000fffe03f */
[----:B------:R-:W-:Y:S01]  /*c390*/  UIADD3 UR8, UR8, 0x2c300, URZ ;  /* 0x0002c30008087890 */ /* 0x000fe2000fffe03f */
[----:B------:R-:W-:Y:S01]  /*c3a0*/  LEA.HI.X R13, R2, R13, R7, 0x2, P0 ;  /* 0x0000000d020d7211 */ /* 0x000fe200000f1407 */
[----:B------:R-:W-:Y:S01]  /*c3b0*/  UMOV UR35, UR43 ;  /* 0x0000002b00237c82 */ /* 0x000fe20008000000 */
[----:B------:R-:W-:Y:S01]  /*c3c0*/  IADD3 R4, P0, R4, 0x1f0, RZ ;  /* 0x000001f004047810 */ /* 0x000fe20007f1e0ff */
[----:B------:R-:W-:Y:S01]  /*c3d0*/  UMOV UR33, UR41 ;  /* 0x0000002900217c82 */ /* 0x000fe20008000000 */
[----:B------:R-:W-:Y:S01]  /*c3e0*/  R2UR UR14, R12 ;  /* 0x000000000c0e72ca */ /* 0x000fe200000e0000 */
[----:B------:R-:W-:Y:S01]  /*c3f0*/  UMOV UR27, UR43 ;  /* 0x0000002b001b7c82 */ /* 0x000fe20008000000 */
[----:B------:R-:W-:Y:S01]  /*c400*/  R2UR UR4, R4 ;  /* 0x00000000040472ca */ /* 0x000fe200000e0000 */
[----:B------:R-:W-:Y:S01]  /*c410*/  IMAD.X R5, RZ, RZ, R5, P0 ;  /* 0x000000ffff057224 */ /* 0x000fe200000e0605 */
[----:B------:R-:W-:Y:S01]  /*c420*/  R2UR UR15, R13 ;  /* 0x000000000d0f72ca */ /* 0x000fe200000e0000 */
[----:B------:R-:W-:Y:S01]  /*c430*/  UMOV UR25, UR41 ;  /* 0x0000002900197c82 */ /* 0x000fe20008000000 */
[----:B------:R-:W-:Y:S01]  /*c440*/  UMOV UR18, 0xc0 ;  /* 0x000000c000127882 */ /* 0x000fe20000000000 */
[----:B------:R-:W-:Y:S01]  /*c450*/  UMOV UR19, UR43 ;  /* 0x0000002b00137c82 */ /* 0x000fe20008000000 */
[----:B------:R-:W-:Y:S01]  /*c460*/  R2UR UR5, R5 ;  /* 0x00000000050572ca */ /* 0x000fe200000e0000 */
[----:B------:R-:W-:Y:S01]  /*c470*/  UMOV UR17, UR41 ;  /* 0x0000002900117c82 */ /* 0x000fe20008000000 */
[----:B------:R-:W-:Y:S01]  /*c480*/  UMOV UR9, UR41 ;  /* 0x0000002900097c82 */ /* 0x000fe20008000000 */
[----:B------:R-:W-:Y:S01]  /*c490*/  UMOV UR10, 0x10 ;  /* 0x00000010000a7882 */ /* 0x000fe20000000000 */
[----:B------:R-:W-:-:S04]  /*c4a0*/  ISETP.NE.AND P0, PT, R18, 0x2, PT ;  /* 0x000000021200780c */ /* 0x000fc80003f05270 */
[----:B------:R-:W-:Y:S02]  /*c4b0*/  SEL R3, RZ, 0x1, P0 ;  /* 0x00000001ff037807 */ /* 0x000fe40000000000 */
[----:B------:R-:W-:Y:S02]  /*c4c0*/  SEL R18, R18, RZ, P0 ;  /* 0x000000ff12127207 */ /* 0x000fe40000000000 */
[----:B------:R-:W-:Y:S01]  /*c4d0*/  LOP3.LUT R6, R6, R3, RZ, 0x3c, !PT ;  /* 0x0000000306067212 */ /* 0x000fe200078e3cff */
[----:B------:R4:W-:Y:S01]  /*c4e0*/  UTMALDG.4D [UR40], [UR4], desc[UR6] ;  /* 0x00000628040075b4 */ /* 0x0009e20008019000 */
[----:B------:R4:W-:Y:S01]  /*c4f0*/  UTMALDG.4D [UR32], [UR4], desc[UR6] ;  /* 0x00000620040075b4 */ /* 0x0009e20008019000 */
[----:B------:R4:W-:Y:S01]  /*c500*/  UTMALDG.4D [UR24], [UR4], desc[UR6] ;  /* 0x00000618040075b4 */ /* 0x0009e20008019000 */
[----:B------:R4:W-:Y:S01]  /*c510*/  UTMALDG.4D [UR16], [UR4], desc[UR6] ;  /* 0x00000610040075b4 */ /* 0x0009e20008019000 */
[----:B------:R4:W-:Y:S02]  /*c520*/  UBLKCP.S.G [UR8], [UR14], UR10 ;  /* 0x000000080e0073ba */ /* 0x0009e4000800020a */
[----:B----4-:R-:W-:Y:S01]  /*c530*/  NOP ;  /* 0x0000000000007918 */ /* 0x010fe20000000000 */
.L_x_27:
[----:B------:R-:W-:Y:S05]  /*c540*/  BSYNC B0 ;  /* 0x0000000000007941 */ /* 0x000fea0003800000 */
.L_x_26:
[----:B------:R-:W-:-:S03]  /*c550*/  UMOV UR4, 0xffffffff ;  /* 0xffffffff00047882 */ /* 0x000fc60000000000 */
[----:B------:R-:W-:Y:S05]  /*c560*/  BRA.DIV UR4, `(.L_x_38) ;  /* 0x0000000604187947 */ /* 0x000fea000b800000 */
[----:B------:R-:W-:-:S13]  /*c570*/  ELECT P6, URZ, PT ;  /* 0x00000000003f782f */ /* 0x000fda00038c0000 */
.L_x_53:
[----:B------:R-:W-:Y:S04]  /*c580*/  BSSY B0, `(.L_x_39) ;  /* 0x000001e000007945 */ /* 0x000fe80003800000 */
[----:B------:R-:W-:Y:S05]  /*c590*/  @!P6 BRA `(.L_x_40) ;  /* 0x000000000070e947 */ /* 0x000fea0003800000 */
[----:B------:R-:W-:-:S04]  /*c5a0*/  LOP3.LUT R0, R0, 0x2, RZ, 0xfc, !PT ;  /* 0x0000000200007812 */ /* 0x000fc800078efcff */
[----:B------:R-:W-:-:S13]  /*c5b0*/  ISETP.NE.AND P1, PT, R0, 0x3, PT ;  /* 0x000000030000780c */ /* 0x000fda0003f25270 */
[----:B------:R-:W-:Y:S05]  /*c5c0*/  @!P1 BRA `(.L_x_41) ;  /* 0x0000000000049947 */ /* 0x000fea0003800000 */
[----:B------:R-:W-:Y:S01]  /*c5d0*/  BPT.TRAP 0x1 ;  /* 0x000000040000795c */ /* 0x000fe20000300000 */
.L_x_41:
[----:B------:R-:W4:Y:S01]  /*c5e0*/  S2R R3, SR_CgaCtaId ;  /* 0x0000000000037919 */ /* 0x000f220000008800 */
[----:B------:R-:W-:-:S04]  /*c5f0*/  MOV R0, 0x400 ;  /* 0x0000040000007802 */ /* 0x000fc80000000f00 */
[----:B----4-:R-:W-:Y:S02]  /*c600*/  LEA R7, R3, R0, 0x18 ;  /* 0x0000000003077211 */ /* 0x010fe400078ec0ff */
[----:B------:R-:W-:-:S03]  /*c610*/  SHF.L.U32 R0, R6, 0x1f, RZ ;  /* 0x0000001f06007819 */ /* 0x000fc600000006ff */
[----:B------:R-:W-:-:S04]  /*c620*/  VIADD R3, R7, 0x31820 ;  /* 0x0003182007037836 */ /* 0x000fc80000000000 */
[----:B------:R-:W-:-:S04]  /*c630*/  IMAD R5, R18, 0x8, R3 ;  /* 0x0000000812057824 */ /* 0x000fc800078e0203 */
[----:B------:R-:W4:Y:S02]  /*c640*/  SYNCS.PHASECHK.TRANS64.TRYWAIT P0, [R5+URZ], R0 ;  /* 0x00000000050075a7 */ /* 0x000f24000800017f */
[----:B----4-:R-:W-:Y:S05]  /*c650*/  @!P0 BRA `(.L_x_42) ;  /* 0x0000000000fc8947 */ /* 0x010fea0003800000 */
.L_x_54:
[----:B------:R-:W-:-:S05]  /*c660*/  VIADD R18, R18, 0x1 ;  /* 0x0000000112127836 */ /* 0x000fca0000000000 */
[----:B------:R-:W-:-:S04]  /*c670*/  ISETP.NE.AND P0, PT, R18, 0x2, PT ;  /* 0x000000021200780c */ /* 0x000fc80003f05270 */
[----:B----4-:R-:W-:Y:S02]  /*c680*/  SEL R5, RZ, 0x1, P0 ;  /* 0x00000001ff057807 */ /* 0x010fe40000000000 */
[----:B------:R-:W-:Y:S02]  /*c690*/  SEL R18, R18, RZ, P0 ;  /* 0x000000ff12127207 */ /* 0x000fe40000000000 */
[----:B------:R-:W-:-:S03]  /*c6a0*/  LOP3.LUT R0, R6, R5, RZ, 0x3c, !PT ;  /* 0x0000000506007212 */ /* 0x000fc600078e3cff */
[----:B------:R-:W-:Y:S01]  /*c6b0*/  IMAD R3, R18, 0x8, R3 ;  /* 0x0000000812037824 */ /* 0x000fe200078e0203 */
[----:B------:R-:W-:-:S04]  /*c6c0*/  SHF.L.U32 R0, R0, 0x1f, RZ ;  /* 0x0000001f00007819 */ /* 0x000fc800000006ff */
[----:B------:R-:W4:Y:S02]  /*c6d0*/  SYNCS.PHASECHK.TRANS64.TRYWAIT P0, [R3+URZ], R0 ;  /* 0x00000000030075a7 */ /* 0x000f24000800017f */
[----:B----4-:R-:W-:Y:S05]  /*c6e0*/  @!P0 BRA `(.L_x_43) ;  /* 0x0000000000ec8947 */ /* 0x010fea0003800000 */
.L_x_55:
[----:B------:R-:W-:Y:S05]  /*c6f0*/  @!P1 BRA `(.L_x_44) ;  /* 0x0000000000049947 */ /* 0x000fea0003800000 */
[----:B------:R-:W-:Y:S01]  /*c700*/  BPT.TRAP 0x1 ;  /* 0x000000040000795c */ /* 0x000fe20000300000 */
.L_x_44:
[----:B------:R-:W-:-:S07]  /*c710*/  SHF.L.U32 R10, R10, 0x1f, RZ ;  /* 0x0000001f0a0a7819 */ /* 0x000fce00000006ff */
.L_x_45:
[----:B------:R1:W1:Y:S02]  /*c720*/  SYNCS.PHASECHK.TRANS64.TRYWAIT P0, [R7+URZ+0x31838], R10 ;  /* 0x0318380a070075a7 */ /* 0x000264000800017f */
[----:B-1----:R-:W-:Y:S05]  /*c730*/  @!P0 NANOSLEEP.SYNCS 0x989680 ;  /* 0x009896800000895d */ /* 0x002fea0003900000 */
[----:B------:R-:W1:Y:S02]  /*c740*/  @!P0 SYNCS.PHASECHK.TRANS64 P0, [R7+URZ+0x31838], R10 ;  /* 0x0318380a070085a7 */ /* 0x000e64000800007f */
[----:B-1----:R-:W-:Y:S05]  /*c750*/  @!P0 BRA `(.L_x_45) ;  /* 0xfffffffc00f08947 */ /* 0x002fea000383ffff */
.L_x_40:
[----:B------:R-:W-:Y:S05]  /*c760*/  BSYNC B0 ;  /* 0x0000000000007941 */ /* 0x000fea0003800000 */
.L_x_39:
[----:B------:R-:W-:Y:S05]  /*c770*/  EXIT ;  /* 0x000000000000794d */ /* 0x000fea0003800000 */
.L_x_7:
[----:B-1----:R-:W-:-:S04]  /*c780*/  IMAD.U32 R8, RZ, RZ, UR60 ;  /* 0x0000003cff087e24 */ /* 0x002fc8000f8e00ff */
[----:B------:R1:W2:Y:S03]  /*c790*/  SYNCS.PHASECHK.TRANS64.TRYWAIT P0, [R8+URZ+0x31800], R3 ;  /* 0x03180003080075a7 */ /* 0x0002a6000800017f */
[----:B--2---:R-:W-:Y:S05]  /*c7a0*/  @!P0 NANOSLEEP.SYNCS 0x989680 ;  /* 0x009896800000895d */ /* 0x004fea0003900000 */
[----:B------:R-:W2:Y:S02]  /*c7b0*/  @!P0 SYNCS.PHASECHK.TRANS64 P0, [R8+URZ+0x31800], R3 ;  /* 0x03180003080085a7 */ /* 0x000ea4000800007f */
[----:B--2---:R-:W-:Y:S05]  /*c7c0*/  @!P0 BRA `(.L_x_7) ;  /* 0xfffffffc00ec8947 */ /* 0x004fea000383ffff */
[----:B------:R-:W-:Y:S05]  /*c7d0*/  BRA `(.L_x_6) ;  /* 0xffffff3c00cc7947 */ /* 0x000fea000383ffff */
.L_x_12:
[----:B--2---:R2:W3:Y:S02]  /*c7e0*/  SYNCS.PHASECHK.TRANS64.TRYWAIT P1, [R17+URZ+0x31810], R10 ;  /* 0x0318100a110075a7 */ /* 0x0044e4000802017f */
[----:B---3--:R-:W-:Y:S05]  /*c7f0*/  @!P1 NANOSLEEP.SYNCS 0x989680 ;  /* 0x009896800000995d */ /* 0x008fea0003900000 */
[----:B------:R-:W3:Y:S02]  /*c800*/  @!P1 SYNCS.PHASECHK.TRANS64 P1, [R17+URZ+0x31810], R10 ;  /* 0x0318100a110095a7 */ /* 0x000ee4000802007f */
[----:B---3--:R-:W-:Y:S05]  /*c810*/  @!P1 BRA `(.L_x_12) ;  /* 0xfffffffc00f09947 */ /* 0x008fea000383ffff */
[----:B------:R-:W-:Y:S05]  /*c820*/  BRA `(.L_x_11) ;  /* 0xffffff48005c7947 */ /* 0x000fea000383ffff */
.L_x_16:
[----:B------:R1:W1:Y:S02]  /*c830*/  SYNCS.PHASECHK.TRANS64.TRYWAIT P1, [R5+URZ+0x31830], R12 ;  /* 0x0318300c050075a7 */ /* 0x000264000802017f */
[----:B-1----:R-:W-:Y:S05]  /*c840*/  @!P1 NANOSLEEP.SYNCS 0x989680 ;  /* 0x009896800000995d */ /* 0x002fea0003900000 */
[----:B------:R-:W1:Y:S02]  /*c850*/  @!P1 SYNCS.PHASECHK.TRANS64 P1, [R5+URZ+0x31830], R12 ;  /* 0x0318300c050095a7 */ /* 0x000e64000802007f */
[----:B-1----:R-:W-:Y:S05]  /*c860*/  @!P1 BRA `(.L_x_16) ;  /* 0xfffffffc00f09947 */ /* 0x002fea000383ffff */
[----:B------:R-:W-:Y:S05]  /*c870*/  BRA `(.L_x_15) ;  /* 0xffffff6c00d47947 */ /* 0x000fea000383ffff */
.L_x_28:
[----:B-1----:R1:W2:Y:S02]  /*c880*/  SYNCS.PHASECHK.TRANS64.TRYWAIT P1, [R8+URZ+0x31820], R7 ;  /* 0x03182007080075a7 */ /* 0x0022a4000802017f */
[----:B--2---:R-:W-:Y:S05]  /*c890*/  @!P1 NANOSLEEP.SYNCS 0x989680 ;  /* 0x009896800000995d */ /* 0x004fea0003900000 */
[----:B------:R-:W2:Y:S02]  /*c8a0*/  @!P1 SYNCS.PHASECHK.TRANS64 P1, [R8+URZ+0x31820], R7 ;  /* 0x03182007080095a7 */ /* 0x000ea4000802007f */
[----:B--2---:R-:W-:Y:S05]  /*c8b0*/  @!P1 BRA `(.L_x_28) ;  /* 0xfffffffc00f09947 */ /* 0x004fea000383ffff */
[----:B------:R-:W-:Y:S05]  /*c8c0*/  BRA `(.L_x_46) ;  /* 0xffffffe800687947 */ /* 0x000fea000383ffff */
.L_x_31:
[----:B-1----:R1:W2:Y:S02]  /*c8d0*/  SYNCS.PHASECHK.TRANS64.TRYWAIT P1, [R8+URZ+0x31838], R5 ;  /* 0x03183805080075a7 */ /* 0x0022a4000802017f */
[----:B--2---:R-:W-:Y:S05]  /*c8e0*/  @!P1 NANOSLEEP.SYNCS 0x989680 ;  /* 0x009896800000995d */ /* 0x004fea0003900000 */
[----:B------:R-:W2:Y:S02]  /*c8f0*/  @!P1 SYNCS.PHASECHK.TRANS64 P1, [R8+URZ+0x31838], R5 ;  /* 0x03183805080095a7 */ /* 0x000ea4000802007f */
[----:B--2---:R-:W-:Y:S05]  /*c900*/  @!P1 BRA `(.L_x_31) ;  /* 0xfffffffc00f09947 */ /* 0x004fea000383ffff */
[----:B------:R-:W-:Y:S05]  /*c910*/  BRA `(.L_x_47) ;  /* 0xfffffff000487947 */ /* 0x000fea000383ffff */
.L_x_33:
[----:B------:R-:W-:-:S07]  /*c920*/  SHF.L.U32 R20, R6, 0x1f, RZ ;  /* 0x0000001f06147819 */ /* 0x000fce00000006ff */
.L_x_48:
[----:B-1----:R1:W2:Y:S02]  /*c930*/  SYNCS.PHASECHK.TRANS64.TRYWAIT P1, [R19+URZ+0x31820], R20 ;  /* 0x03182014130075a7 */ /* 0x0022a4000802017f */
[----:B--2---:R-:W-:Y:S05]  /*c940*/  @!P1 NANOSLEEP.SYNCS 0x989680 ;  /* 0x009896800000995d */ /* 0x004fea0003900000 */
[----:B------:R-:W2:Y:S02]  /*c950*/  @!P1 SYNCS.PHASECHK.TRANS64 P1, [R19+URZ+0x31820], R20 ;  /* 0x03182014130095a7 */ /* 0x000ea4000802007f */
[----:B--2---:R-:W-:Y:S05]  /*c960*/  @!P1 BRA `(.L_x_48) ;  /* 0xfffffffc00f09947 */ /* 0x004fea000383ffff */
[----:B------:R-:W-:Y:S05]  /*c970*/  BRA `(.L_x_49) ;  /* 0xfffffff400107947 */ /* 0x000fea000383ffff */
.L_x_36:
[----:B---3--:R3:W4:Y:S02]  /*c980*/  SYNCS.PHASECHK.TRANS64.TRYWAIT P1, [R8+URZ+0x31838], R11 ;  /* 0x0318380b080075a7 */ /* 0x008724000802017f */
[----:B----4-:R-:W-:Y:S05]  /*c990*/  @!P1 NANOSLEEP.SYNCS 0x989680 ;  /* 0x009896800000995d */ /* 0x010fea0003900000 */
[----:B------:R-:W4:Y:S02]  /*c9a0*/  @!P1 SYNCS.PHASECHK.TRANS64 P1, [R8+URZ+0x31838], R11 ;  /* 0x0318380b080095a7 */ /* 0x000f24000802007f */
[----:B----4-:R-:W-:Y:S05]  /*c9b0*/  @!P1 BRA `(.L_x_36) ;  /* 0xfffffffc00f09947 */ /* 0x010fea000383ffff */
[----:B------:R-:W-:Y:S05]  /*c9c0*/  BRA `(.L_x_50) ;  /* 0xfffffff400f87947 */ /* 0x000fea000383ffff */
.L_x_38:
[----:B------:R-:W-:Y:S01]  /*c9d0*/  BSSY B0, `(.L_x_51) ;  /* 0x0000006000007945 */ /* 0x000fe20003800000 */
[----:B------:R-:W-:-:S07]  /*c9e0*/  IMAD.MOV.U32 R15, RZ, RZ, -0x1 ;  /* 0xffffffffff0f7424 */ /* 0x000fce00078e00ff */
[----:B-123--:R-:W-:Y:S05]  /*c9f0*/  WARPSYNC.COLLECTIVE R15, `(.L_x_52) ;  /* 0x000000000f0c7348 */ /* 0x00efea0003c00000 */
[----:B------:R-:W-:Y:S02]  /*ca00*/  ELECT P6, UR62, PT ;  /* 0x00000000003e782f */ /* 0x000fe400038c0000 */
[----:B------:R-:W-:Y:S01]  /*ca10*/  MOV R14, UR62 ;  /* 0x0000003e000e7c02 */ /* 0x000fe20008000f00 */
[----:B-123--:R-:W-:Y:S10]  /*ca20*/  ENDCOLLECTIVE ;  /* 0x000000000000791b */ /* 0x00eff40003800000 */
.L_x_52:
[----:B------:R-:W-:Y:S05]  /*ca30*/  BSYNC B0 ;  /* 0x0000000000007941 */ /* 0x000fea0003800000 */
.L_x_51:
[----:B------:R-:W-:Y:S05]  /*ca40*/  BRA `(.L_x_53) ;  /* 0xfffffff800cc7947 */ /* 0x000fea000383ffff */
.L_x_42:
[----:B----4-:R4:W1:Y:S02]  /*ca50*/  SYNCS.PHASECHK.TRANS64.TRYWAIT P0, [R5+URZ], R0 ;  /* 0x00000000050075a7 */ /* 0x010864000800017f */
[----:B-1----:R-:W-:Y:S05]  /*ca60*/  @!P0 NANOSLEEP.SYNCS 0x989680 ;  /* 0x009896800000895d */ /* 0x002fea0003900000 */
[----:B------:R-:W1:Y:S02]  /*ca70*/  @!P0 SYNCS.PHASECHK.TRANS64 P0, [R5+URZ], R0 ;  /* 0x00000000050085a7 */ /* 0x000e64000800007f */
[----:B-1----:R-:W-:Y:S05]  /*ca80*/  @!P0 BRA `(.L_x_42) ;  /* 0xfffffffc00f08947 */ /* 0x002fea000383ffff */
[----:B------:R-:W-:Y:S05]  /*ca90*/  BRA `(.L_x_54) ;  /* 0xfffffff800f07947 */ /* 0x000fea000383ffff */
.L_x_43:
[----:B----4-:R4:W1:Y:S02]  /*caa0*/  SYNCS.PHASECHK.TRANS64.TRYWAIT P0, [R3+URZ], R0 ;  /* 0x00000000030075a7 */ /* 0x010864000800017f */
[----:B-1----:R-:W-:Y:S05]  /*cab0*/  @!P0 NANOSLEEP.SYNCS 0x989680 ;  /* 0x009896800000895d */ /* 0x002fea0003900000 */
[----:B------:R-:W1:Y:S02]  /*cac0*/  @!P0 SYNCS.PHASECHK.TRANS64 P0, [R3+URZ], R0 ;  /* 0x00000000030085a7 */ /* 0x000e64000800007f */
[----:B-1----:R-:W-:Y:S05]  /*cad0*/  @!P0 BRA `(.L_x_43) ;  /* 0xfffffffc00f08947 */ /* 0x002fea000383ffff */
[----:B------:R-:W-:Y:S05]  /*cae0*/  BRA `(.L_x_55) ;  /* 0xfffffffc00007947 */ /* 0x000fea000383ffff */
.L_x_56:
[----:B------:R-:W-:-:S00]  /*caf0*/  BRA `(.L_x_56) ;  /* 0xfffffffc00fc7947 */ /* 0x000fc0000383ffff */
[----:B------:R-:W-:-:S00]  /*cb00*/  NOP ;  /* 0x0000000000007918 */ /* 0x000fc00000000000 */
[----:B------:R-:W-:-:S00]  /*cb10*/  NOP ;  /* 0x0000000000007918 */ /* 0x000fc00000000000 */
[----:B------:R-:W-:-:S00]  /*cb20*/  NOP ;  /* 0x0000000000007918 */ /* 0x000fc00000000000 */
[----:B------:R-:W-:-:S00]  /*cb30*/  NOP ;  /* 0x0000000000007918 */ /* 0x000fc00000000000 */
[----:B------:R-:W-:-:S00]  /*cb40*/  NOP ;  /* 0x0000000000007918 */ /* 0x000fc00000000000 */
[----:B------:R-:W-:-:S00]  /*cb50*/  NOP ;  /* 0x0000000000007918 */ /* 0x000fc00000000000 */
[----:B------:R-:W-:-:S00]  /*cb60*/  NOP ;  /* 0x0000000000007918 */ /* 0x000fc00000000000 */
[----:B------:R-:W-:-:S00]  /*cb70*/  NOP ;  /* 0x0000000000007918 */ /* 0x000fc00000000000 */
.L_x_1145:


//--------------------- .text._ZN7cutlass13device_kernelIN5flash11enable_sm90INS1_16FlashAttnBwdSm90INS1_25CollectiveMainloopBwdSm90ILi2ELi1ELi1EN4cute5tupleIJNS5_1CILi1EEES8_S8_EEENS6_IJNS7_ILi64EEENS7_ILi80EEENS7_ILi256EEEEEENS_6half_tEfNS_4arch4Sm90ELb0ELb0ELb1ELb0ELb0ELb0ELb1ELb1ELi2ELi1ELi1ELi1ELb0EEENS1_24CollectiveEpilogueBwdGQAISD_fSG_Li256ELb0ELb0EEENS1_19SingleTileSchedulerILb0ELb0ELb0ELi80EEEEEEEEEvNT_6ParamsE --------------------------
	.section	.text._ZN7cutlass13device_kernelIN5flash11enable_sm90INS1_16FlashAttnBwdSm90INS1_25CollectiveMainloopBwdSm90ILi2ELi1ELi1EN4cute5tupleIJNS5_1CILi1EEES8_S8_EEENS6_IJNS7_ILi64EEENS7_ILi80EEENS7_ILi256EEEEEENS_6half_tEfNS_4arch4Sm90ELb0ELb0ELb1ELb0ELb0ELb0ELb1ELb1ELi2ELi1ELi1ELi1ELb0EEENS1_24CollectiveEpilogueBwdGQAISD_fSG_Li256ELb0ELb0EEENS1_19SingleTileSchedulerILb0ELb0ELb0ELi80EEEEEEEEEvNT_6ParamsE,"ax",@progbits
	.align	128
.text._ZN7cutlass13device_kernelIN5flash11enable_sm90INS1_16FlashAttnBwdSm90INS1_25CollectiveMainloopBwdSm90ILi2ELi1ELi1EN4cute5tupleIJNS5_1CILi1EEES8_S8_EEENS6_IJNS7_ILi64EEENS7_ILi80EEENS7_ILi256EEEEEENS_6half_tEfNS_4arch4Sm90ELb0ELb0ELb1ELb0ELb0ELb0ELb1ELb1ELi2ELi1ELi1ELi1ELb0EEENS1_24CollectiveEpilogueBwdGQAISD_fSG_Li256ELb0ELb0EEENS1_19SingleTileSchedulerILb0ELb0ELb0ELi80EEEEEEEEEvNT_6ParamsE:
        .type           _ZN7cutlass13device_kernelIN5flash11enable_sm90INS1_16FlashAttnBwdSm90INS1_25CollectiveMainloopBwdSm90ILi2ELi1ELi1EN4cute5tupleIJNS5_1CILi1EEES8_S8_EEENS6_IJNS7_ILi64EEENS7_ILi80EEENS7_ILi256EEEEEENS_6half_tEfNS_4arch4Sm90ELb0ELb0ELb1ELb0ELb0ELb0ELb1ELb1ELi2ELi1ELi1ELi1ELb0EEENS1_24CollectiveEpilogueBwdGQAISD_fSG_Li256ELb0ELb0EEENS1_19SingleTileSchedulerILb0ELb0ELb0ELi80EEEEEEEEEvNT_6ParamsE,@function
        .size           _ZN7cutlass13device_kernelIN5flash11enable_sm90INS1_16FlashAttnBwdSm90INS1_25CollectiveMainloopBwdSm90ILi2ELi1ELi1EN4cute5tupleIJNS5_1CILi1EEES8_S8_EEENS6_IJNS7_ILi64EEENS7_ILi80EEENS7_ILi256EEEEEENS_6half_tEfNS_4arch4Sm90ELb0ELb0ELb1ELb0ELb0ELb0ELb1ELb1ELi2ELi1ELi1ELi1ELb0EEENS1_24CollectiveEpilogueBwdGQAISD_fSG_Li256ELb0ELb0EEENS1_19SingleTileSchedulerILb0ELb0ELb0ELi80EEEEEEEEEvNT_6ParamsE,(.L_x_1146 - _ZN7cutlass13device_kernelIN5flash11enable_sm90INS1_16FlashAttnBwdSm90INS1_25CollectiveMainloopBwdSm90ILi2ELi1ELi1EN4cute5tupleIJNS5_1CILi1EEES8_S8_EEENS6_IJNS7_ILi64EEENS7_ILi80EEENS7_ILi256EEEEEENS_6half_tEfNS_4arch4Sm90ELb0ELb0ELb1ELb0ELb0ELb0ELb1ELb1ELi2ELi1ELi1ELi1ELb0EEENS1_24CollectiveEpilogueBwdGQAISD_fSG_Li256ELb0ELb0EEENS1_19SingleTileSchedulerILb0ELb0ELb0ELi80EEEEEEEEEvNT_6ParamsE)
        .other          _ZN7cutlass13device_kernelIN5flash11enable_sm90INS1_16FlashAttnBwdSm90INS1_25CollectiveMainloopBwdSm90ILi2ELi1ELi1EN4cute5tupleIJNS5_1CILi1EEES8_S8_EEENS6_IJNS7_ILi64EEENS7_ILi80EEENS7_ILi256EEEEEENS_6half_tEfNS_4arch4Sm90ELb0ELb0ELb1ELb0ELb0ELb0ELb1ELb1ELi2ELi1ELi1ELi1ELb0EEENS1_24CollectiveEpilogueBwdGQAISD_fSG_Li256ELb0ELb0EEENS1_19SingleTileSchedulerILb0ELb0ELb0ELi80EEEEEEEEEvNT_6ParamsE,@"STO_CUDA_ENTRY STV_DEFAULT"
_ZN7cutlass13device_kernelIN5flash11enable_sm90INS1_16FlashAttnBwdSm90INS1_25CollectiveMainloopBwdSm90ILi2ELi1ELi1EN4cute5tupleIJNS5_1CILi1EEES8_S8_EEENS6_IJNS7_ILi64EEENS7_ILi80EEENS7_ILi256EEEEEENS_6half_tEfNS_4arch4Sm90ELb0ELb0ELb1ELb0ELb0ELb0ELb1ELb1ELi2ELi1ELi1ELi1ELb0EEENS1_24CollectiveEpilogueBwdGQAISD_fSG_Li256ELb0ELb0EEENS1_19SingleTileSchedulerILb0ELb0ELb0ELi80EEEEEEEEEvNT_6ParamsE:
        /* <DEDUP_REMOVED lines=14> */
[----:B------:R-:W-:-:S02]  /*00e0*/  UIADD3.X UR7, URZ, UR5, URZ, UP0, !UPT ;  /* 0x000000053f077290 */ /* 0x000fc400087fe43f */
[----:B------:R-:W-:Y:S02]  /*00f0*/  UIADD3.X UR9, URZ, UR5, URZ, UP1, !UPT ;  /* 0x000000053f097290 */ /* 0x000fe40008ffe43f */
[----:B------:R-:W-:Y:S02]  /*0100*/  UIADD3.X UR11, URZ, UR5, URZ, UP2, !UPT ;  /* 0x000000053f0b7290 */ /* 0x000fe400097fe43f */
[----:B------:R-:W-:-:S03]  /*0110*/  UIADD3.X UR5, URZ, UR5, URZ, UP3, !UPT ;  /* 0x000000053f057290 */ /* 0x000fc60009ffe43f */
[----:B------:R1:W-:Y:S02]  /*0120*/  UTMACCTL.PF [UR6] ;  /* 0x00000000060079b9 */ /* 0x0003e40008040000 */
[----:B------:R1:W-:Y:S02]  /*0130*/  UTMACCTL.PF [UR8] ;  /* 0x00000000080079b9 */ /* 0x0003e40008040000 */
[----:B------:R1:W-:Y:S02]  /*0140*/  UTMACCTL.PF [UR10] ;  /* 0x000000000a0079b9 */ /* 0x0003e40008040000 */
[----:B------:R1:W-:Y:S02]  /*0150*/  UTMACCTL.PF [UR4] ;  /* 0x00000000040079b9 */ /* 0x0003e40008040000 */
[----:B-1----:R-:W-:Y:S01]  /*0160*/  NOP ;  /* 0x0000000000007918 */ /* 0x002fe20000000000 */
.L_x_58:
[----:B------:R-:W-:Y:S05]  /*0170*/  BSYNC B0 ;  /* 0x0000000000007941 */ /* 0x000fea0003800000 */
.L_x_57:
        /* <DEDUP_REMOVED lines=34> */
.L_x_59:
        /* <DEDUP_REMOVED lines=20> */
.L_x_60:
[----:B-1----:R-:W-:Y:S01]  /*04e0*/  ISETP.NE.AND P0, PT, R2, RZ, PT ;  /* 0x000000ff0200720c */ /* 0x002fe20003f05270 */
[----:B------:R-:W-:Y:S01]  /*04f0*/  IMAD.MOV.U32 R19, RZ, RZ, 0x1 ;  /* 0x00000001ff137424 */ /* 0x000fe200078e00ff */
[----:B------:R-:W-:Y:S01]  /*0500*/  NOP ;  /* 0x0000000000007918 */ /* 0x000fe20000000000 */
[----:B------:R-:W-:Y:S01]  /*0510*/  BSSY B0, `(.L_x_61) ;  /* 0x00009f7000007945 */ /* 0x000fe20003800000 */
[----:B------:R-:W-:Y:S02]  /*0520*/  LOP3.LUT R21, R4, 0x7f, RZ, 0xc0, !PT ;  /* 0x0000007f04157812 */ /* 0x000fe400078ec0ff */
[----:B------:R-:W-:Y:S01]  /*0530*/  SEL R19, R19, 0x2, !P0 ;  /* 0x0000000213137807 */ /* 0x000fe20004000000 */
[----:B--23--:R-:W-:Y:S06]  /*0540*/  BAR.SYNC.DEFER_BLOCKING 0x0 ;  /* 0x0000000000007b1d */ /* 0x00cfec0000010000 */
[----:B------:R-:W-:Y:S05]  /*0550*/  @!P0 BRA `(.L_x_62) ;  /* 0x0000008400c48947 */ /* 0x000fea0003800000 */
.L_x_63:
[----:B------:R-:W-:-:S08]  /*0560*/  NOP ;  /* 0x0000000000007918 */ /* 0x000fd00000000000 */
[----:B------:R-:W1:Y:S02]  /*0570*/  USETMAXREG.TRY_ALLOC.CTAPOOL UP0, 0xf0 ;  /* 0x000000f0000079c8 */ /* 0x000e640008000600 */
[----:B-1----:R-:W-:-:S13]  /*0580*/  PLOP3.LUT P0, PT, PT, PT, UP0, 0x80, 0x0 ;  /* 0x000000000000781c */ /* 0x002fda0003f0f008 */
[----:B------:R-:W-:Y:S05]  /*0590*/  @!P0 BRA `(.L_x_63) ;  /* 0xfffffffc00f08947 */ /* 0x000fea000383ffff */
[----:B------:R-:W1:Y:S02]  /*05a0*/  S2UR UR4, SR_CTAID.Z ;  /* 0x00000000000479c3 */ /* 0x000e640000002700 */
[----:B-1----:R-:W-:-:S13]  /*05b0*/  ISETP.LE.AND P0, PT, RZ, UR4, PT ;  /* 0x00000004ff007c0c */ /* 0x002fda000bf03270 */
[----:B------:R-:W-:Y:S05]  /*05c0*/  @!P0 BRA `(.L_x_64) ;  /* 0x0000009c00ac8947 */ /* 0x000fea0003800000 */
[----:B------:R-:W1:Y:S01]  /*05d0*/  S2R R0, SR_TID.X ;  /* 0x0000000000007919 */ /* 0x000e620000002100 */
[----:B------:R-:W2:Y:S01]  /*05e0*/  S2UR UR4, SR_CgaCtaId ;  /* 0x00000000000479c3 */ /* 0x000ea20000008800 */
[----:B------:R-:W-:Y:S01]  /*05f0*/  UMOV UR60, 0x400 ;  /* 0x00000400003c7882 */ /* 0x000fe20000000000 */
[----:B------:R-:W-:Y:S01]  /*0600*/  SHF.L.U32 R11, RZ, 0x1f, RZ ;  /* 0x0000001fff0b7819 */ /* 0x000fe200000006ff */
[----:B--2---:R-:W-:Y:S01]  /*0610*/  ULEA UR60, UR4, UR60, 0x18 ;  /* 0x0000003c043c7291 */ /* 0x004fe2000f8ec03f */
[----:B-1----:R-:W-:-:S08]  /*0620*/  VIADD R0, R0, 0xffffff80 ;  /* 0xffffff8000007836 */ /* 0x002fd00000000000 */
[----:B------:R-:W1:Y:S01]  /*0630*/  SYNCS.PHASECHK.TRANS64.TRYWAIT P0, [UR60+0x31800], R11 ;  /* 0x0318000bff0075a7 */ /* 0x000e62000800017c */
[----:B------:R-:W-:-:S04]  /*0640*/  SHF.R.S32.HI R3, RZ, 0x1f, R0 ;  /* 0x0000001fff037819 */ /* 0x000fc80000011400 */
[----:B------:R-:W-:-:S04]  /*0650*/  LEA.HI R2, R3, R0, RZ, 0x7 ;  /* 0x0000000003027211 */ /* 0x000fc800078f38ff */
[----:B------:R-:W-:Y:S02]  /*0660*/  SHF.R.S32.HI R229, RZ, 0x7, R2 ;  /* 0x00000007ffe57819 */ /* 0x000fe40000011402 */
[----:B------:R-:W-:-:S03]  /*0670*/  LOP3.LUT R5, R2, 0xffffff80, RZ, 0xc0, !PT ;  /* 0xffffff8002057812 */ /* 0x000fc600078ec0ff */
[----:B------:R-:W2:Y:S02]  /*0680*/  SHFL.IDX PT, R4, R229, RZ, 0x1f ;  /* 0x00001fffe5047589 */ /* 0x000ea400000e0000 */
[----:B------:R-:W-:-:S05]  /*0690*/  IMAD.IADD R6, R0, 0x1, -R5 ;  /* 0x0000000100067824 */ /* 0x000fca00078e0a05 */
[----:B------:R-:W-:-:S04]  /*06a0*/  SHF.R.S32.HI R7, RZ, 0x1f, R6 ;  /* 0x0000001fff077819 */ /* 0x000fc80000011406 */
[CC--:B------:R-:W-:Y:S02]  /*06b0*/  LEA.HI R8, R7.reuse, R6.reuse, RZ, 0x2 ;  /* 0x0000000607087211 */ /* 0x0c0fe400078f10ff */
[----:B------:R-:W-:Y:S02]  /*06c0*/  LEA.HI R7, R7, R6, RZ, 0x5 ;  /* 0x0000000607077211 */ /* 0x000fe400078f28ff */
[--C-:B------:R-:W-:Y:S02]  /*06d0*/  SHF.R.S32.HI R9, RZ, 0x2, R8.reuse ;  /* 0x00000002ff097819 */ /* 0x100fe40000011408 */
[----:B------:R-:W-:Y:S02]  /*06e0*/  SHF.R.S32.HI R10, RZ, 0x1f, R8 ;  /* 0x0000001fff0a7819 */ /* 0x000fe40000011408 */
[----:B------:R-:W-:Y:S02]  /*06f0*/  SHF.R.S32.HI R7, RZ, 0x5, R7 ;  /* 0x00000005ff077819 */ /* 0x000fe40000011407 */
[----:B------:R-:W-:-:S02]  /*0700*/  LEA.HI R10, R10, R9, RZ, 0x3 ;  /* 0x000000090a0a7211 */ /* 0x000fc400078f18ff */
[----:B--2---:R-:W-:Y:S02]  /*0710*/  LEA.HI R2, R4, R4, RZ, 0x1 ;  /* 0x0000000404027211 */ /* 0x004fe400078f08ff */
[----:B------:R-:W-:Y:S02]  /*0720*/  LOP3.LUT R10, R10, 0xfffffff8, RZ, 0xc0, !PT ;  /* 0xfffffff80a0a7812 */ /* 0x000fe400078ec0ff */
[----:B------:R-:W-:-:S03]  /*0730*/  LOP3.LUT R5, R2, 0xfffffffe, RZ, 0xc0, !PT ;  /* 0xfffffffe02057812 */ /* 0x000fc600078ec0ff */
[----:B------:R-:W-:Y:S02]  /*0740*/  IMAD.IADD R10, R9, 0x1, -R10 ;  /* 0x00000001090a7824 */ /* 0x000fe400078e0a0a */
[----:B------:R-:W-:Y:S01]  /*0750*/  IMAD.IADD R4, R4, 0x1, -R5 ;  /* 0x0000000104047824 */ /* 0x000fe200078e0a05 */
[----:B-1----:R-:W-:Y:S06]  /*0760*/  @P0 BRA `(.L_x_65) ;  /* 0x0000000000080947 */ /* 0x002fec0003800000 */
[----:B------:R-:W1:Y:S02]  /*0770*/  SYNCS.PHASECHK.TRANS64.TRYWAIT P0, [UR60+0x31800], R11 ;  /* 0x0318000bff0075a7 */ /* 0x000e64000800017c */
[----:B-1----:R-:W-:Y:S05]  /*0780*/  @!P0 BRA `(.L_x_66) ;  /* 0x0000009c00448947 */ /* 0x002fea0003800000 */
.L_x_65:
[----:B------:R-:W-:Y:S01]  /*0790*/  IMAD R228, R7, 0x10, R10 ;  /* 0x0000001007e47824 */ /* 0x000fe200078e020a */
[----:B------:R-:W-:Y:S01]  /*07a0*/  CS2R R56, SRZ ;  /* 0x0000000000387805 */ /* 0x000fe2000001ff00 */
[----:B------:R-:W2:Y:S01]  /*07b0*/  LDC R10, c[0x0][0x280] ;  /* 0x0000a000ff0a7b82 */ /* 0x000ea20000000800 */
        /* <DEDUP_REMOVED lines=23> */
[----:B--2---:R-:W-:Y:S02]  /*0930*/  ISETP.GE.AND P0, PT, R10, 0x1, PT ;  /* 0x000000010a00780c */ /* 0x004fe40003f06270 */
        /* <DEDUP_REMOVED lines=55> */
[----:B------:R-:W-:Y:S01]  /*0cb0*/  CS2R R134, SRZ ;  /* 0x0000000000867805 */ /* 0x000fe2000001ff00 */
[----:B------:R-:W-:Y:S01]  /*0cc0*/  IMAD.SHL.U32 R230, R6, 0x4, RZ ;  /* 0x0000000406e67824 */ /* 0x000fe200078e00ff */
[----:B------:R-:W-:Y:S06]  /*0cd0*/  @!P0 BRA `(.L_x_67) ;  /* 0x0000007000a48947 */ /* 0x000fec0003800000 */
[----:B------:R-:W2:Y:S01]  /*0ce0*/  S2R R9, SR_CTAID.X ;  /* 0x0000000000097919 */ /* 0x000ea20000002500 */
[----:B------:R-:W2:Y:S01]  /*0cf0*/  LDC R12, c[0x0][0x290] ;  /* 0x0000a400ff0c7b82 */ /* 0x000ea20000000800 */
[CC--:B-1----:R-:W-:Y:S01]  /*0d00*/  LEA.HI R2, R3.reuse, R0.reuse, RZ, 0x5 ;  /* 0x0000000003027211 */ /* 0x0c2fe200078f28ff */
[----:B------:R-:W-:Y:S01]  /*0d10*/  IMAD.MOV.U32 R18, RZ, RZ, RZ ;  /* 0x000000ffff127224 */ /* 0x000fe200078e00ff */
[----:B------:R-:W-:Y:S01]  /*0d20*/  LEA.HI R3, R3, R0, RZ, 0x4 ;  /* 0x0000000003037211 */ /* 0x000fe200078f20ff */
[----:B------:R-:W-:Y:S01]  /*0d30*/  IMAD.MOV.U32 R17, RZ, RZ, RZ ;  /* 0x000000ffff117224 */ /* 0x000fe200078e00ff */
[--C-:B------:R-:W-:Y:S02]  /*0d40*/  SHF.R.S32.HI R5, RZ, 0x5, R2.reuse ;  /* 0x00000005ff057819 */ /* 0x100fe40000011402 */
[----:B------:R-:W-:Y:S02]  /*0d50*/  CS2R R142, SRZ ;  /* 0x00000000008e7805 */ /* 0x000fe4000001ff00 */
[----:B------:R-:W-:-:S02]  /*0d60*/  SHF.R.S32.HI R2, RZ, 0x1f, R2 ;  /* 0x0000001fff027819 */ /* 0x000fc40000011402 */
[----:B------:R-:W-:Y:S02]  /*0d70*/  CS2R R140, SRZ ;  /* 0x00000000008c7805 */ /* 0x000fe4000001ff00 */
[----:B------:R-:W-:Y:S02]  /*0d80*/  LOP3.LUT R3, R3, 0xffffff0, RZ, 0xc0, !PT ;  /* 0x0ffffff003037812 */ /* 0x000fe400078ec0ff */
[----:B------:R-:W-:Y:S02]  /*0d90*/  CS2R R138, SRZ ;  /* 0x00000000008a7805 */ /* 0x000fe4000001ff00 */
[----:B------:R-:W-:Y:S02]  /*0da0*/  LEA.HI R2, R2, R5, RZ, 0x2 ;  /* 0x0000000502027211 */ /* 0x000fe400078f10ff */
[----:B------:R-:W-:Y:S02]  /*0db0*/  CS2R R136, SRZ ;  /* 0x0000000000887805 */ /* 0x000fe4000001ff00 */
[----:B------:R-:W-:Y:S01]  /*0dc0*/  LOP3.LUT R7, R8, 0xfffffffc, RZ, 0xc0, !PT ;  /* 0xfffffffc08077812 */ /* 0x000fe200078ec0ff */
[----:B------:R-:W-:Y:S01]  /*0dd0*/  IMAD.IADD R0, R0, 0x1, -R3 ;  /* 0x0000000100007824 */ /* 0x000fe200078e0a03 */
[----:B------:R-:W-:-:S02]  /*0de0*/  LOP3.LUT R2, R2, 0xfffffc, RZ, 0xc0, !PT ;  /* 0x00fffffc02027812 */ /* 0x000fc400078ec0ff */
[----:B------:R-:W-:Y:S02]  /*0df0*/  CS2R R158, SRZ ;  /* 0x00000000009e7805 */ /* 0x000fe4000001ff00 */
[----:B------:R-:W-:Y:S01]  /*0e00*/  LEA.HI R8, R229, R229, RZ, 0x1 ;  /* 0x000000e5e5087211 */ /* 0x000fe200078f08ff */
[----:B------:R-:W-:Y:S01]  /*0e10*/  IMAD.IADD R7, R6, 0x1, -R7 ;  /* 0x0000000106077824 */ /* 0x000fe200078e0a07 */
[----:B------:R-:W-:Y:S01]  /*0e20*/  LOP3.LUT R19, R19, 0x1, RZ, 0xfc, !PT ;  /* 0x0000000113137812 */ /* 0x000fe200078efcff */
[----:B------:R-:W-:Y:S01]  /*0e30*/  VIADD R6, R10, 0x3f ;  /* 0x0000003f0a067836 */ /* 0x000fe20000000000 */
[----:B------:R-:W-:Y:S01]  /*0e40*/  LOP3.LUT R8, R8, 0xfffffffe, RZ, 0xc0, !PT ;  /* 0xfffffffe08087812 */ /* 0x000fe200078ec0ff */
[----:B------:R-:W-:Y:S01]  /*0e50*/  IMAD.IADD R5, R5, 0x1, -R2 ;  /* 0x0000000105057824 */ /* 0x000fe200078e0a02 */
[----:B------:R-:W-:Y:S01]  /*0e60*/  CS2R R156, SRZ ;  /* 0x00000000009c7805 */ /* 0x000fe2000001ff00 */
[C---:B------:R-:W-:Y:S01]  /*0e70*/  IMAD R0, R229.reuse, 0x40, R0 ;  /* 0x00000040e5007824 */ /* 0x040fe200078e0200 */
[----:B------:R-:W-:Y:S01]  /*0e80*/  SHF.R.S32.HI R3, RZ, 0x1f, R6 ;  /* 0x0000001fff037819 */ /* 0x000fe20000011406 */
[----:B------:R-:W-:Y:S01]  /*0e90*/  IMAD.IADD R8, R229, 0x1, -R8 ;  /* 0x00000001e5087824 */ /* 0x000fe200078e0a08 */
[----:B------:R-:W-:Y:S01]  /*0ea0*/  CS2R R154, SRZ ;  /* 0x00000000009a7805 */ /* 0x000fe2000001ff00 */
[----:B------:R-:W-:Y:S01]  /*0eb0*/  IMAD R0, R5, 0x10, R0 ;  /* 0x0000001005007824 */ /* 0x000fe200078e0200 */
[----:B------:R-:W-:Y:S01]  /*0ec0*/  LEA.HI R231, R3, R6, RZ, 0x6 ;  /* 0x0000000603e77211 */ /* 0x000fe200078f30ff */
[----:B------:R-:W-:Y:S01]  /*0ed0*/  IMAD.MOV.U32 R3, RZ, RZ, RZ ;  /* 0x000000ffff037224 */ /* 0x000fe200078e00ff */
[----:B------:R-:W-:Y:S01]  /*0ee0*/  CS2R R152, SRZ ;  /* 0x0000000000987805 */ /* 0x000fe2000001ff00 */
[----:B--2---:R-:W-:Y:S01]  /*0ef0*/  IMAD R9, R9, -0x50, R12 ;  /* 0xffffffb009097824 */ /* 0x004fe200078e020c */
[----:B------:R-:W-:Y:S01]  /*0f00*/  CS2R R174, SRZ ;  /* 0x0000000000ae7805 */ /* 0x000fe2000001ff00 */
[----:B------:R-:W-:Y:S01]  /*0f10*/  IMAD.SHL.U32 R0, R0, 0x8, RZ ;  /* 0x0000000800007824 */ /* 0x000fe200078e00ff */
[----:B------:R-:W-:Y:S01]  /*0f20*/  CS2R R172, SRZ ;  /* 0x0000000000ac7805 */ /* 0x000fe2000001ff00 */
[----:B------:R-:W-:Y:S01]  /*0f30*/  IMAD R2, R8, -0x8, R9 ;  /* 0xfffffff808027824 */ /* 0x000fe200078e0209 */
[----:B------:R-:W-:-:S02]  /*0f40*/  CS2R R170, SRZ ;  /* 0x0000000000aa7805 */ /* 0x000fc4000001ff00 */
[----:B------:R-:W-:Y:S02]  /*0f50*/  CS2R R168, SRZ ;  /* 0x0000000000a87805 */ /* 0x000fe4000001ff00 */
[----:B------:R-:W-:Y:S01]  /*0f60*/  CS2R R190, SRZ ;  /* 0x0000000000be7805 */ /* 0x000fe2000001ff00 */
[----:B------:R-:W-:Y:S01]  /*0f70*/  IMAD R2, R7, -0x2, R2 ;  /* 0xfffffffe07027824 */ /* 0x000fe200078e0202 */
        /* <DEDUP_REMOVED lines=67> */
[----:B------:R-:W-:Y:S01]  /*13b0*/  SHF.R.S32.HI R231, RZ, 0x6, R231 ;  /* 0x00000006ffe77819 */ /* 0x000fe200000114e7 */
[----:B------:R-:W-:Y:S01]  /*13c0*/  UMOV UR61, URZ ;  /* 0x0000003f003d7c82 */ /* 0x000fe20008000000 */
[----:B------:R-:W-:-:S07]  /*13d0*/  LEA R0, R0, UR60, 0x1 ;  /* 0x0000003c00007c11 */ /* 0x000fce000f8e08ff */
.L_x_78:
[----:B------:R-:W-:-:S13]  /*13e0*/  ISETP.NE.AND P0, PT, R19, 0x3, PT ;  /* 0x000000031300780c */ /* 0x000fda0003f05270 */
[----:B--2---:R-:W-:Y:S05]  /*13f0*/  @!P0 BRA `(.L_x_68) ;  /* 0x0000000000048947 */ /* 0x004fea0003800000 */
[----:B------:R-:W-:Y:S01]  /*1400*/  BPT.TRAP 0x1 ;  /* 0x000000040000795c */ /* 0x000fe20000300000 */
.L_x_68:
[----:B------:R-:W-:Y:S02]  /*1410*/  LEA R16, R3, UR60, 0x3 ;  /* 0x0000003c03107c11 */ /* 0x000fe4000f8e18ff */
[----:B------:R-:W-:-:S04]  /*1420*/  SHF.L.U32 R11, R18, 0x1f, RZ ;  /* 0x0000001f120b7819 */ /* 0x000fc800000006ff */
[----:B------:R1:W2:Y:S01]  /*1430*/  SYNCS.PHASECHK.TRANS64.TRYWAIT P1, [R16+URZ+0x31810], R11 ;  /* 0x0318100b100075a7 */ /* 0x0002a2000802017f */
[----:B------:R-:W-:Y:S05]  /*1440*/  @!P0 BRA `(.L_x_69) ;  /* 0x0000000000048947 */ /* 0x000fea0003800000 */
[----:B------:R-:W-:Y:S01]  /*1450*/  BPT.TRAP 0x1 ;  /* 0x000000040000795c */ /* 0x000fe20000300000 */
.L_x_69:
[----:B------:R-:W-:Y:S01]  /*1460*/  IMAD.U32 R5, RZ, RZ, UR60 ;  /* 0x0000003cff057e24 */ /* 0x000fe2000f8e00ff */
[----:B------:R-:W-:-:S03]  /*1470*/  LEA R6, R4, UR60, 0xa ;  /* 0x0000003c04067c11 */ /* 0x000fc6000f8e50ff */
[----:B------:R-:W-:Y:S01]  /*1480*/  VIADD R7, R5, 0x14100 ;  /* 0x0001410005077836 */ /* 0x000fe20000000000 */
[----:B------:R-:W-:-:S04]  /*1490*/  SHF.R.U32.HI R8, RZ, 0x4, R6 ;  /* 0x00000004ff087819 */ /* 0x000fc80000011606 */
[----:B------:R-:W-:Y:S02]  /*14a0*/  SHF.R.U32.HI R7, RZ, 0x4, R7 ;  /* 0x00000004ff077819 */ /* 0x000fe40000011607 */
[----:B------:R-:W-:Y:S02]  /*14b0*/  LOP3.LUT R9, R8, 0x3fff, RZ, 0xc0, !PT ;  /* 0x00003fff08097812 */ /* 0x000fe400078ec0ff */
[----:B------:R-:W-:Y:S02]  /*14c0*/  LOP3.LUT R8, R7, 0x3fff, RZ, 0xc0, !PT ;  /* 0x00003fff07087812 */ /* 0x000fe400078ec0ff */
[----:B------:R-:W-:Y:S02]  /*14d0*/  LOP3.LUT R7, R9, 0x10000, RZ, 0xfc, !PT ;  /* 0x0001000009077812 */ /* 0x000fe400078efcff */
[----:B------:R-:W-:Y:S01]  /*14e0*/  LOP3.LUT R8, R8, 0x10000, RZ, 0xfc, !PT ;  /* 0x0001000008087812 */ /* 0x000fe200078efcff */
[----:B--2---:R-:W-:Y:S06]  /*14f0*/  @P1 BRA `(.L_x_70) ;  /* 0x0000000000081947 */ /* 0x004fec0003800000 */
[----:B------:R-:W2:Y:S02]  /*1500*/  SYNCS.PHASECHK.TRANS64.TRYWAIT P1, [R16+URZ+0x31810], R11 ;  /* 0x0318100b100075a7 */ /* 0x000ea4000802017f */
[----:B--2---:R-:W-:Y:S05]  /*1510*/  @!P1 BRA `(.L_x_71) ;  /* 0x0000008c00f89947 */ /* 0x004fea0003800000 */
.L_x_70:
[----:B------:R-:W-:Y:S01]  /*1520*/  IMAD R8, R3, 0x800, R8 ;  /* 0x0000080003087824 */ /* 0x000fe200078e0208 */
[C---:B------:R-:W-:Y:S01]  /*1530*/  R2UR UR6, R7.reuse ;  /* 0x00000000070672ca */ /* 0x040fe200000e0000 */
[C---:B------:R-:W-:Y:S01]  /*1540*/  VIADD R9, R7.reuse, 0x80 ;  /* 0x0000008007097836 */ /* 0x040fe20000000000 */
[----:B------:R-:W-:Y:S01]  /*1550*/  WARPGROUP.ARRIVE ;  /* 0x00000000000079c5 */ /* 0x000fe20000000000 */
[----:B------:R-:W-:Y:S01]  /*1560*/  VIADD R10, R7, 0x100 ;  /* 0x00000100070a7836 */ /* 0x000fe20000000000 */
[----:B------:R-:W-:Y:S01]  /*1570*/  R2UR UR4, R8 ;  /* 0x00000000080472ca */ /* 0x000fe200000e0000 */
[----:B------:R-:W-:Y:S01]  /*1580*/  UMOV UR7, 0x40000000 ;  /* 0x4000000000077882 */ /* 0x000fe20000000000 */
[----:B------:R-:W-:Y:S01]  /*1590*/  R2UR UR8, R9 ;  /* 0x00000000090872ca */ /* 0x000fe200000e0000 */
[C---:B------:R-:W-:Y:S01]  /*15a0*/  VIADD R9, R7.reuse, 0x180 ;  /* 0x0000018007097836 */ /* 0x040fe20000000000 */
[----:B------:R-:W-:Y:S01]  /*15b0*/  R2UR UR9, R10 ;  /* 0x000000000a0972ca */ /* 0x000fe200000e0000 */
[----:B------:R-:W-:Y:S01]  /*15c0*/  VIADD R10, R7, 0x200 ;  /* 0x00000200070a7836 */ /* 0x000fe20000000000 */
[----:B------:R-:W-:-:S02]  /*15d0*/  UMOV UR5, 0x40000040 ;  /* 0x4000004000057882 */ /* 0x000fc40000000000 */
[----:B------:R-:W-:Y:S01]  /*15e0*/  R2UR UR10, R9 ;  /* 0x00000000090a72ca */ /* 0x000fe200000e0000 */
[----:B------:R-:W-:Y:S01]  /*15f0*/  VIADD R9, R8, 0x2 ;  /* 0x0000000208097836 */ /* 0x000fe20000000000 */
[----:B------:R-:W-:Y:S01]  /*1600*/  R2UR UR11, R10 ;  /* 0x000000000a0b72ca */ /* 0x000fe200000e0000 */
[----:B------:R-:W-:Y:S02]  /*1610*/  VIADD R10, R7, 0x2 ;  /* 0x00000002070a7836 */ /* 0x000fe40000000000 */
[----:B------:R-:W-:Y:S01]  /*1620*/  HGMMA.64x8x16.F32 R24, gdesc[UR4], RZ, !UPT ;  /* 0x00000000041879f0 */ /* 0x000fe2000c7008ff */
[----:B------:R-:W-:Y:S01]  /*1630*/  UMOV UR7, 0x40000000 ;  /* 0x4000000000077882 */ /* 0x000fe20000000000 */
[----:B------:R-:W-:Y:S02]  /*1640*/  UMOV UR6, UR8 ;  /* 0x0000000800067c82 */ /* 0x000fe40008000000 */
[----:B------:R-:W-:Y:S01]  /*1650*/  HGMMA.64x8x16.F32 R28, gdesc[UR4], RZ, !UPT ;  /* 0x00000000041c79f0 */ /* 0x000fe2000c7008ff */
[----:B------:R-:W-:Y:S01]  /*1660*/  UMOV UR6, UR9 ;  /* 0x0000000900067c82 */ /* 0x000fe20008000000 */
[----:B------:R-:W-:-:S02]  /*1670*/  UMOV UR7, 0x40000000 ;  /* 0x4000000000077882 */ /* 0x000fc40000000000 */
[----:B------:R-:W-:Y:S01]  /*1680*/  HGMMA.64x8x16.F32 R32, gdesc[UR4], RZ, !UPT ;  /* 0x00000000042079f0 */ /* 0x000fe2000c7008ff */
[----:B------:R-:W-:Y:S01]  /*1690*/  UMOV UR6, UR10 ;  /* 0x0000000a00067c82 */ /* 0x000fe20008000000 */
[----:B------:R-:W-:Y:S02]  /*16a0*/  UMOV UR7, 0x40000000 ;  /* 0x4000000000077882 */ /* 0x000fe40000000000 */
[----:B------:R-:W-:Y:S01]  /*16b0*/  HGMMA.64x8x16.F32 R36, gdesc[UR4], RZ, !UPT ;  /* 0x00000000042479f0 */ /* 0x000fe2000c7008ff */
[----:B------:R-:W-:Y:S01]  /*16c0*/  UMOV UR6, UR11 ;  /* 0x0000000b00067c82 */ /* 0x000fe20008000000 */
[----:B------:R-:W-:Y:S02]  /*16d0*/  UMOV UR7, 0x40000000 ;  /* 0x4000000000077882 */ /* 0x000fe40000000000 */
[----:B------:R-:W-:Y:S01]  /*16e0*/  HGMMA.64x8x16.F32 R40, gdesc[UR4], RZ, !UPT ;  /* 0x00000000042879f0 */ /* 0x000fe2000c7008ff */
[----:B------:R-:W-:Y:S01]  /*16f0*/  R2UR UR6, R10 ;  /* 0x000000000a0672ca */ /* 0x000fe200000e0000 */
[----:B------:R-:W-:Y:S01]  /*1700*/  VIADD R10, R7, 0x82 ;  /* 0x00000082070a7836 */ /* 0x000fe20000000000 */
[----:B------:R-:W-:Y:S01]  /*1710*/  R2UR UR4, R9 ;  /* 0x00000000090472ca */ /* 0x000fe200000e0000 */
[C---:B------:R-:W-:Y:S01]  /*1720*/  VIADD R9, R7.reuse, 0x102 ;  /* 0x0000010207097836 */ /* 0x040fe20000000000 */
[----:B------:R-:W-:Y:S01]  /*1730*/  UMOV UR7, 0x40000000 ;  /* 0x4000000000077882 */ /* 0x000fe20000000000 */
        /* <DEDUP_REMOVED lines=9> */
[----:B------:R-:W-:Y:S03]  /*17d0*/  HGMMA.64x8x16.F32 R24, gdesc[UR4], R24 ;  /* 0x00000000041879f0 */ /* 0x000fe60008700818 */
[----:B------:R-:W-:Y:S01]  /*17e0*/  UMOV UR6, UR8 ;  /* 0x0000000800067c82 */ /* 0x000fe20008000000 */
[----:B------:R-:W-:Y:S02]  /*17f0*/  UMOV UR7, 0x40000000 ;  /* 0x4000000000077882 */ /* 0x000fe40000000000 */
[----:B------:R-:W-:Y:S01]  /*1800*/  HGMMA.64x8x16.F32 R28, gdesc[UR4], R28 ;  /* 0x00000000041c79f0 */ /* 0x000fe2000870081c */
[----:B------:R-:W-:Y:S01]  /*1810*/  UMOV UR6, UR9 ;  /* 0x0000000900067c82 */ /* 0x000fe20008000000 */
[----:B------:R-:W-:-:S02]  /*1820*/  UMOV UR7, 0x40000000 ;  /* 0x4000000000077882 */ /* 0x000fc40000000000 */
[----:B------:R-:W-:Y:S01]  /*1830*/  HGMMA.64x8x16.F32 R32, gdesc[UR4], R32 ;  /* 0x00000000042079f0 */ /* 0x000fe20008700820 */
[----:B------:R-:W-:Y:S01]  /*1840*/  UMOV UR6, UR10 ;  /* 0x0000000a00067c82 */ /* 0x000fe20008000000 */
[----:B------:R-:W-:Y:S02]  /*1850*/  UMOV UR7, 0x40000000 ;  /* 0x4000000000077882 */ /* 0x000fe40000000000 */
[----:B------:R-:W-:Y:S01]  /*1860*/  HGMMA.64x8x16.F32 R36, gdesc[UR4], R36 ;  /* 0x00000000042479f0 */ /* 0x000fe20008700824 */
[----:B------:R-:W-:Y:S01]  /*1870*/  UMOV UR6, UR11 ;  /* 0x0000000b00067c82 */ /* 0x000fe20008000000 */
[----:B------:R-:W-:Y:S02]  /*1880*/  UMOV UR7, 0x40000000 ;  /* 0x4000000000077882 */ /* 0x000fe40000000000 */
[----:B------:R-:W-:Y:S01]  /*1890*/  HGMMA.64x8x16.F32 R40, gdesc[UR4], R40 ;  /* 0x00000000042879f0 */ /* 0x000fe20008700828 */
        /* <DEDUP_REMOVED lines=312> */
[----:B------:R-:W-:Y:S01]  /*2c20*/  HGMMA.64x8x16.F32 R24, gdesc[UR4], R24 ;  /* 0x00000000041879f0 */ /* 0x000fe20008700818 */
        /* <DEDUP_REMOVED lines=22> */
[----:B------:R-:W-:Y:S02]  /*2d90*/  R2UR UR10, R10 ;  /* 0x000000000a0a72ca */ /* 0x000fe400000e0000 */
        /* <DEDUP_REMOVED lines=16> */
[C---:B------:R-:W-:Y:S01]  /*2ea0*/  VIADD R9, R7.reuse, 0x806 ;  /* 0x0000080607097836 */ /* 0x040fe20000000000 */
[----:B------:R-:W-:Y:S01]  /*2eb0*/  R2UR UR4, R8 ;  /* 0x00000000080472ca */ /* 0x000fe200000e0000 */
[----:B------:R-:W-:Y:S01]  /*2ec0*/  VIADD R8, R7, 0x886 ;  /* 0x0000088607087836 */ /* 0x000fe20000000000 */
[----:B------:R-:W-:Y:S01]  /*2ed0*/  UMOV UR7, 0x40000000 ;  /* 0x4000000000077882 */ /* 0x000fe20000000000 */
[----:B------:R-:W-:Y:S01]  /*2ee0*/  UMOV UR5, 0x40000040 ;  /* 0x4000004000057882 */ /* 0x000fe20000000000 */
[----:B------:R-:W-:Y:S01]  /*2ef0*/  R2UR UR8, R9 ;  /* 0x00000000090872ca */ /* 0x000fe200000e0000 */
[C---:B------:R-:W-:Y:S01]  /*2f00*/  VIADD R9, R7.reuse, 0x906 ;  /* 0x0000090607097836 */ /* 0x040fe20000000000 */
[----:B------:R-:W-:Y:S01]  /*2f10*/  R2UR UR9, R8 ;  /* 0x00000000080972ca */ /* 0x000fe200000e0000 */
[----:B------:R-:W-:-:S03]  /*2f20*/  VIADD R7, R7, 0x986 ;  /* 0x0000098607077836 */ /* 0x000fc60000000000 */
[----:B------:R-:W-:Y:S02]  /*2f30*/  R2UR UR10, R9 ;  /* 0x00000000090a72ca */ /* 0x000fe400000e0000 */
[----:B------:R-:W-:Y:S01]  /*2f40*/  R2UR UR11, R7 ;  /* 0x00000000070b72ca */ /* 0x000fe200000e0000 */
[----:B------:R-:W-:-:S05]  /*2f50*/  IMAD R7, R3, 0x40, R228 ;  /* 0x0000004003077824 */ /* 0x000fca00078e02e4 */
[----:B------:R-:W-:-:S05]  /*2f60*/  LEA R7, R7, UR60, 0x2 ;  /* 0x0000003c07077c11 */ /* 0x000fca000f8e10ff */
[----:B------:R3:W4:Y:S04]  /*2f70*/  LDS R10, [R7+0x2c100] ;  /* 0x02c10000070a7984 */ /* 0x0007280000000800 */
[----:B------:R3:W1:Y:S01]  /*2f80*/  LDS R8, [R7+0x2c120] ;  /* 0x02c1200007087984 */ /* 0x0006620000000800 */
        /* <DEDUP_REMOVED lines=12> */
[----:B------:R-:W-:Y:S01]  /*3050*/  HGMMA.64x8x16.F32 R40, gdesc[UR4], R40, gsb0 ;  /* 0x00000000042879f0 */ /* 0x000fe20008000828 */
[----:B---3--:R-:W-:Y:S05]  /*3060*/  @!P0 BRA `(.L_x_72) ;  /* 0x0000000000048947 */ /* 0x008fea0003800000 */
[----:B------:R-:W-:Y:S01]  /*3070*/  BPT.TRAP 0x1 ;  /* 0x000000040000795c */ /* 0x000fe20000300000 */
.L_x_72:
[----:B------:R-:W-:-:S04]  /*3080*/  SHF.L.U32 R12, R17, 0x1f, RZ ;  /* 0x0000001f110c7819 */ /* 0x000fc800000006ff */
[----:B------:R3:W1:Y:S01]  /*3090*/  SYNCS.PHASECHK.TRANS64.TRYWAIT P1, [UR60+0x31830], R12 ;  /* 0x0318300cff0075a7 */ /* 0x000662000802017c */
[----:B------:R-:W-:Y:S05]  /*30a0*/  @!P0 BRA `(.L_x_73) ;  /* 0x0000000000048947 */ /* 0x000fea0003800000 */
[----:B------:R-:W-:Y:S01]  /*30b0*/  BPT.TRAP 0x1 ;  /* 0x000000040000795c */ /* 0x000fe20000300000 */
.L_x_73:
[----:B------:R-:W-:Y:S02]  /*30c0*/  VIADD R6, R6, 0xa000 ;  /* 0x0000a00006067836 */ /* 0x000fe40000000000 */
[----:B------:R-:W-:-:S03]  /*30d0*/  VIADD R9, R5, 0x24100 ;  /* 0x0002410005097836 */ /* 0x000fc60000000000 */
[----:B------:R-:W-:Y:S02]  /*30e0*/  SHF.R.U32.HI R6, RZ, 0x4, R6 ;  /* 0x00000004ff067819 */ /* 0x000fe40000011606 */
[----:B------:R-:W-:Y:S02]  /*30f0*/  SHF.R.U32.HI R7, RZ, 0x4, R9 ;  /* 0x00000004ff077819 */ /* 0x000fe40000011609 */
[----:B------:R-:W-:Y:S02]  /*3100*/  LOP3.LUT R6, R6, 0x3fff, RZ, 0xc0, !PT ;  /* 0x00003fff06067812 */ /* 0x000fe400078ec0ff */
[----:B------:R-:W-:Y:S02]  /*3110*/  LOP3.LUT R7, R7, 0x3fff, RZ, 0xc0, !PT ;  /* 0x00003fff07077812 */ /* 0x000fe400078ec0ff */
[----:B------:R-:W-:Y:S02]  /*3120*/  LOP3.LUT R6, R6, 0x10000, RZ, 0xfc, !PT ;  /* 0x0001000006067812 */ /* 0x000fe400078efcff */
[----:B------:R-:W-:Y:S01]  /*3130*/  LOP3.LUT R7, R7, 0x10000, RZ, 0xfc, !PT ;  /* 0x0001000007077812 */ /* 0x000fe200078efcff */
[----:B-1----:R-:W-:Y:S06]  /*3140*/  @P1 BRA `(.L_x_74) ;  /* 0x0000000000081947 */ /* 0x002fec0003800000 */
[----:B------:R-:W1:Y:S02]  /*3150*/  SYNCS.PHASECHK.TRANS64.TRYWAIT P1, [UR60+0x31830], R12 ;  /* 0x0318300cff0075a7 */ /* 0x000e64000802017c */
[----:B-1----:R-:W-:Y:S05]  /*3160*/  @!P1 BRA `(.L_x_75) ;  /* 0x0000007000f89947 */ /* 0x002fea0003800000 */
.L_x_74:
[C---:B--2---:R-:W-:Y:S01]  /*3170*/  VIADD R11, R6.reuse, 0x80 ;  /* 0x00000080060b7836 */ /* 0x044fe20000000000 */
[----:B------:R-:W-:Y:S01]  /*3180*/  R2UR UR4, R7 ;  /* 0x00000000070472ca */ /* 0x000fe200000e0000 */
[C---:B---3--:R-:W-:Y:S01]  /*3190*/  VIADD R12, R6.reuse, 0x100 ;  /* 0x00000100060c7836 */ /* 0x048fe20000000000 */
[C---:B------:R-:W-:Y:S01]  /*31a0*/  R2UR UR6, R6.reuse ;  /* 0x00000000060672ca */ /* 0x040fe200000e0000 */
[----:B------:R-:W-:Y:S01]  /*31b0*/  WARPGROUP.ARRIVE ;  /* 0x00000000000079c5 */ /* 0x000fe20000000000 */
        /* <DEDUP_REMOVED lines=9> */
[----:B------:R-:W-:Y:S01]  /*3250*/  VIADD R12, R7, 0x2 ;  /* 0x00000002070c7836 */ /* 0x000fe20000000000 */
[C---:B------:R-:W-:Y:S01]  /*3260*/  ISETP.GT.AND P1, PT, R2.reuse, RZ, PT ;  /* 0x000000ff0200720c */ /* 0x040fe20003f24270 */
[----:B------:R-:W-:Y:S01]  /*3270*/  HGMMA.64x8x16.F32 R44, gdesc[UR4], RZ, !UPT ;  /* 0x00000000042c79f0 */ /* 0x000fe2000c7008ff */
[----:B------:R-:W-:Y:S01]  /*3280*/  UMOV UR7, 0x40000000 ;  /* 0x4000000000077882 */ /* 0x000fe20000000000 */
[----:B------:R-:W-:Y:S01]  /*3290*/  UMOV UR6, UR8 ;  /* 0x0000000800067c82 */ /* 0x000fe20008000000 */
[----:B------:R-:W-:Y:S01]  /*32a0*/  ISETP.GT.AND P2, PT, R2, 0x1, PT ;  /* 0x000000010200780c */ /* 0x000fe20003f44270 */
[----:B------:R-:W-:Y:S01]  /*32b0*/  HGMMA.64x8x16.F32 R48, gdesc[UR4], RZ, !UPT ;  /* 0x00000000043079f0 */ /* 0x000fe2000c7008ff */
[----:B------:R-:W-:Y:S01]  /*32c0*/  UMOV UR6, UR9 ;  /* 0x0000000900067c82 */ /* 0x000fe20008000000 */
[----:B------:R-:W-:Y:S01]  /*32d0*/  UMOV UR7, 0x40000000 ;  /* 0x4000000000077882 */ /* 0x000fe20000000000 */
[----:B------:R-:W-:Y:S01]  /*32e0*/  LEA R224, R228, UR60, 0x2 ;  /* 0x0000003ce4e07c11 */ /* 0x000fe2000f8e10ff */
[----:B------:R-:W-:Y:S01]  /*32f0*/  HGMMA.64x8x16.F32 R52, gdesc[UR4], RZ, !UPT ;  /* 0x00000000043479f0 */ /* 0x000fe2000c7008ff */
[----:B------:R-:W-:Y:S01]  /*3300*/  UMOV UR6, UR10 ;  /* 0x0000000a00067c82 */ /* 0x000fe20008000000 */
[----:B------:R-:W-:Y:S01]  /*3310*/  UMOV UR7, 0x40000000 ;  /* 0x4000000000077882 */ /* 0x000fe20000000000 */
[C---:B------:R-:W-:Y:S01]  /*3320*/  ISETP.GT.AND P3, PT, R2.reuse, 0x11, PT ;  /* 0x000000110200780c */ /* 0x040fe20003f64270 */
[----:B------:R-:W-:Y:S01]  /*3330*/  HGMMA.64x8x16.F32 R216, gdesc[UR4], RZ, !UPT ;  /* 0x0000000004d879f0 */ /* 0x000fe2000c7008ff */
[----:B------:R-:W-:Y:S01]  /*3340*/  UMOV UR6, UR11 ;  /* 0x0000000b00067c82 */ /* 0x000fe20008000000 */
[----:B------:R-:W-:Y:S01]  /*3350*/  UMOV UR7, 0x40000000 ;  /* 0x4000000000077882 */ /* 0x000fe20000000000 */
[----:B------:R-:W-:Y:S01]  /*3360*/  ISETP.GT.AND P4, PT, R2, 0x31, PT ;  /* 0x000000310200780c */ /* 0x000fe20003f84270 */
        /* <DEDUP_REMOVED lines=11> */
[----:B------:R-:W-:Y:S01]  /*3420*/  ISETP.GT.AND P5, PT, R2, 0x40, PT ;  /* 0x000000400200780c */ /* 0x000fe20003fa4270 */
[----:B------:R-:W-:Y:S01]  /*3430*/  UMOV UR57, 0x40000040 ;  /* 0x4000004000397882 */ /* 0x000fe20000000000 */
[----:B------:R-:W-:Y:S01]  /*3440*/  R2UR UR10, R11 ;  /* 0x000000000b0a72ca */ /* 0x000fe200000e0000 */
[----:B------:R-:W-:Y:S01]  /*3450*/  VIADD R11, R6, 0x4 ;  /* 0x00000004060b7836 */ /* 0x000fe20000000000 */
[----:B------:R-:W-:Y:S01]  /*3460*/  R2UR UR11, R12 ;  /* 0x000000000c0b72ca */ /* 0x000fe200000e0000 */
[----:B------:R-:W-:Y:S01]  /*3470*/  VIADD R12, R7, 0x4 ;  /* 0x00000004070c7836 */ /* 0x000fe20000000000 */
[----:B------:R-:W-:Y:S01]  /*3480*/  ISETP.GT.AND P6, PT, R2, 0x41, PT ;  /* 0x000000410200780c */ /* 0x000fe20003fc4270 */
[----:B------:R-:W-:Y:S01]  /*3490*/  UMOV UR59, 0x40 ;  /* 0x00000040003b7882 */ /* 0x000fe20000000000 */
[----:B------:R-:W-:Y:S01]  /*34a0*/  UMOV UR13, UR57 ;  /* 0x00000039000d7c82 */ /* 0x000fe20008000000 */
[----:B------:R-:W-:Y:S01]  /*34b0*/  UMOV UR15, 0x40 ;  /* 0x00000040000f7882 */ /* 0x000fe20000000000 */
[----:B------:R-:W-:Y:S01]  /*34c0*/  UMOV UR17, UR57 ;  /* 0x0000003900117c82 */ /* 0x000fe20008000000 */
[----:B------:R-:W-:Y:S01]  /*34d0*/  UMOV UR19, 0x40 ;  /* 0x0000004000137882 */ /* 0x000fe20000000000 */
[----:B------:R-:W-:Y:S01]  /*34e0*/  UMOV UR49, 0x40000040 ;  /* 0x4000004000317882 */ /* 0x000fe20000000000 */
        /* <DEDUP_REMOVED lines=8> */
[----:B------:R-:W-:Y:S01]  /*3570*/  HGMMA.64x8x16.F32 R44, gdesc[UR4], R44 ;  /* 0x00000000042c79f0 */ /* 0x000fe2000870082c */
[----:B------:R-:W-:Y:S01]  /*3580*/  UMOV UR6, UR8 ;  /* 0x0000000800067c82 */ /* 0x000fe20008000000 */
[----:B------:R-:W-:Y:S01]  /*3590*/  UMOV UR7, 0x40000000 ;  /* 0x4000000000077882 */ /* 0x000fe20000000000 */
[----:B------:R-:W-:Y:S01]  /*35a0*/  UMOV UR31, 0x40 ;  /* 0x00000040001f7882 */ /* 0x000fe20000000000 */
[----:B------:R-:W-:Y:S01]  /*35b0*/  HGMMA.64x8x16.F32 R48, gdesc[UR4], R48 ;  /* 0x00000000043079f0 */ /* 0x000fe20008700830 */
[----:B------:R-:W-:Y:S01]  /*35c0*/  UMOV UR6, UR9 ;  /* 0x0000000900067c82 */ /* 0x000fe20008000000 */
        /* <DEDUP_REMOVED lines=20> */
[C---:B------:R-:W-:Y:S01]  /*3710*/  VIADD R12, R6.reuse, 0x204 ;  /* 0x00000204060c7836 */ /* 0x040fe20000000000 */
[----:B------:R-:W-:Y:S01]  /*3720*/  UMOV UR39, 0x40 ;  /* 0x0000004000277882 */ /* 0x000fe20000000000 */
[----:B------:R-:W-:Y:S01]  /*3730*/  UMOV UR33, UR25 ;  /* 0x0000001900217c82 */ /* 0x000fe20008000000 */
[----:B------:R-:W-:Y:S01]  /*3740*/  R2UR UR10, R11 ;  /* 0x000000000b0a72ca */ /* 0x000fe200000e0000 */
[----:B------:R-:W-:Y:S01]  /*3750*/  VIADD R11, R6, 0x6 ;  /* 0x00000006060b7836 */ /* 0x000fe20000000000 */
[----:B------:R-:W-:Y:S01]  /*3760*/  R2UR UR11, R12 ;  /* 0x000000000c0b72ca */ /* 0x000fe200000e0000 */
[----:B------:R-:W-:Y:S01]  /*3770*/  VIADD R12, R7, 0x6 ;  /* 0x00000006070c7836 */ /* 0x000fe20000000000 */
[----:B------:R-:W-:Y:S01]  /*3780*/  UMOV UR35, 0x40 ;  /* 0x0000004000237882 */ /* 0x000fe20000000000 */
[----:B------:R-:W-:Y:S01]  /*3790*/  IMAD R5, R4, 0x2800, R5 ;  /* 0x0000280004057824 */ /* 0x000fe200078e0205 */
[----:B------:R-:W-:Y:S01]  /*37a0*/  UMOV UR21, 0x40000040 ;  /* 0x4000004000157882 */ /* 0x000fe20000000000 */
[----:B------:R-:W-:-:S03]  /*37b0*/  UMOV UR23, 0x40 ;  /* 0x0000004000177882 */ /* 0x000fc60000000000 */
[----:B------:R-:W-:-:S04]  /*37c0*/  SHF.R.U32.HI R5, RZ, 0x4, R5 ;  /* 0x00000004ff057819 */ /* 0x000fc80000011605 */
[----:B------:R-:W-:Y:S01]  /*37d0*/  LOP3.LUT R5, R5, 0x3fff, RZ, 0xc0, !PT ;  /* 0x00003fff05057812 */ /* 0x000fe200078ec0ff */
[----:B------:R-:W-:Y:S01]  /*37e0*/  HGMMA.64x8x16.F32 R44, gdesc[UR4], R44 ;  /* 0x00000000042c79f0 */ /* 0x000fe2000870082c */
[----:B------:R-:W-:Y:S01]  /*37f0*/  UMOV UR6, UR8 ;  /* 0x0000000800067c82 */ /* 0x000fe20008000000 */
[----:B------:R-:W-:Y:S02]  /*3800*/  UMOV UR7, 0x40000000 ;  /* 0x4000000000077882 */ /* 0x000fe40000000000 */
        /* <DEDUP_REMOVED lines=321> */
[----:B------:R-:W-:Y:S04]  /*4c20*/  HGMMA.64x8x16.F32 R44, gdesc[UR4], R44 ;  /* 0x00000000042c79f0 */ /* 0x000fe8000870082c */
        /* <DEDUP_REMOVED lines=15> */
[C---:B------:R-:W-:Y:S01]  /*4d20*/  VIADD R11, R6.reuse, 0x886 ;  /* 0x00000886060b7836 */ /* 0x040fe20000000000 */
        /* <DEDUP_REMOVED lines=8> */
[----:B------:R-:W-:Y:S04]  /*4db0*/  HGMMA.64x8x16.F32 R44, gdesc[UR4], R44 ;  /* 0x00000000042c79f0 */ /* 0x000fe8000870082c */
[----:B------:R-:W-:Y:S01]  /*4dc0*/  UMOV UR6, UR8 ;  /* 0x0000000800067c82 */ /* 0x000fe20008000000 */
[----:B------:R-:W-:Y:S01]  /*4dd0*/  UMOV UR7, 0x40000000 ;  /* 0x4000000000077882 */ /* 0x000fe20000000000 */
[----:B------:R-:W-:Y:S01]  /*4de0*/  ULDC UR8, c[0x0][0x75c] ;  /* 0x0001d70000087ab9 */ /* 0x000fe20000000800 */
[----:B------:R-:W-:Y:S01]  /*4df0*/  HGMMA.64x8x16.F32 R48, gdesc[UR4], R48 ;  /* 0x00000000043079f0 */ /* 0x000fe20008700830 */
[----:B------:R-:W-:Y:S01]  /*4e00*/  UMOV UR6, UR9 ;  /* 0x0000000900067c82 */ /* 0x000fe20008000000 */
[----:B------:R-:W-:Y:S01]  /*4e10*/  UMOV UR7, 0x40000000 ;  /* 0x4000000000077882 */ /* 0x000fe20000000000 */
[----:B------:R-:W-:Y:S01]  /*4e20*/  UMOV UR9, UR15 ;  /* 0x0000000f00097c82 */ /* 0x000fe20008000000 */
[----:B------:R-:W-:Y:S01]  /*4e30*/  HGMMA.64x8x16.F32 R52, gdesc[UR4], R52 ;  /* 0x00000000043479f0 */ /* 0x000fe20008700834 */
[----:B------:R-:W-:Y:S01]  /*4e40*/  UMOV UR6, UR10 ;  /* 0x0000000a00067c82 */ /* 0x000fe20008000000 */
[----:B------:R-:W-:-:S02]  /*4e50*/  UMOV UR7, 0x40000000 ;  /* 0x4000000000077882 */ /* 0x000fc40000000000 */
[----:B------:R-:W-:Y:S01]  /*4e60*/  HGMMA.64x8x16.F32 R216, gdesc[UR4], R216 ;  /* 0x0000000004d879f0 */ /* 0x000fe200087008d8 */
[----:B------:R-:W-:Y:S01]  /*4e70*/  UMOV UR6, UR11 ;  /* 0x0000000b00067c82 */ /* 0x000fe20008000000 */
[----:B------:R-:W-:Y:S01]  /*4e80*/  UMOV UR7, 0x40000000 ;  /* 0x4000000000077882 */ /* 0x000fe20000000000 */
[----:B------:R-:W-:Y:S01]  /*4e90*/  UMOV UR11, UR19 ;  /* 0x00000013000b7c82 */ /* 0x000fe20008000000 */
[----:B------:R-:W-:Y:S01]  /*4ea0*/  HGMMA.64x8x16.F32 R220, gdesc[UR4], R220, gsb0 ;  /* 0x0000000004dc79f0 */ /* 0x000fe200080008dc */
[----:B------:R-:W-:Y:S01]  /*4eb0*/  ULDC UR4, c[0x0][0x744] ;  /* 0x0001d10000047ab9 */ /* 0x000fe20000000800 */
[----:B------:R-:W-:Y:S01]  /*4ec0*/  UMOV UR7, 0x40 ;  /* 0x0000004000077882 */ /* 0x000fe20000000000 */
[----:B------:R-:W-:Y:S02]  /*4ed0*/  WARPGROUP.DEPBAR.LE gsb0, 0x1 ;  /* 0x00008000000079c5 */ /* 0x000fe40000010100 */
[----:B------:R-:W-:Y:S01]  /*4ee0*/  FMUL.FTZ R11, R24, UR8 ;  /* 0x00000008180b7c20 */ /* 0x000fe20008410000 */
[----:B------:R-:W-:Y:S01]  /*4ef0*/  FMUL.FTZ R12, R26, UR8 ;  /* 0x000000081a0c7c20 */ /* 0x000fe20008410000 */
[----:B------:R-:W-:Y:S01]  /*4f00*/  FMUL.FTZ R13, R25, UR8 ;  /* 0x00000008190d7c20 */ /* 0x000fe20008410000 */
[----:B------:R-:W-:Y:S01]  /*4f10*/  FMUL.FTZ R15, R27, UR8 ;  /* 0x000000081b0f7c20 */ /* 0x000fe20008410000 */
[----:B------:R-:W1:Y:S01]  /*4f20*/  LDS R14, [R224+0x2c320] ;  /* 0x02c32000e00e7984 */ /* 0x000e620000000800 */
[----:B------:R-:W-:Y:S01]  /*4f30*/  FMUL.FTZ R24, R28, UR8 ;  /* 0x000000081c187c20 */ /* 0x000fe20008410000 */
[----:B------:R-:W2:Y:S01]  /*4f40*/  MUFU.TANH R11, R11 ;  /* 0x0000000b000b7308 */ /* 0x000ea20000002400 */
[----:B------:R-:W-:Y:S01]  /*4f50*/  FMUL.FTZ R26, R29, UR8 ;  /* 0x000000081d1a7c20 */ /* 0x000fe20008410000 */
[----:B------:R-:W-:Y:S01]  /*4f60*/  FMUL.FTZ R29, R32, UR8 ;  /* 0x00000008201d7c20 */ /* 0x000fe20008410000 */
[----:B------:R-:W-:Y:S01]  /*4f70*/  FMUL.FTZ R27, R30, UR8 ;  /* 0x000000081e1b7c20 */ /* 0x000fe20008410000 */
[----:B------:R-:W-:Y:S01]  /*4f80*/  FMUL.FTZ R32, R37, UR8 ;  /* 0x0000000825207c20 */ /* 0x000fe20008410000 */
[----:B------:R-:W-:Y:S01]  /*4f90*/  FMUL.FTZ R28, R31, UR8 ;  /* 0x000000081f1c7c20 */ /* 0x000fe20008410000 */
[----:B------:R-:W-:Y:S01]  /*4fa0*/  FMUL.FTZ R30, R35, UR8 ;  /* 0x00000008231e7c20 */ /* 0x000fe20008410000 */
[----:B------:R-:W-:Y:S01]  /*4fb0*/  FMUL.FTZ R35, R41, UR8 ;  /* 0x0000000829237c20 */ /* 0x000fe20008410000 */
[----:B------:R-:W3:Y:S01]  /*4fc0*/  MUFU.TANH R12, R12 ;  /* 0x0000000c000c7308 */ /* 0x000ee20000002400 */
[----:B------:R-:W-:Y:S01]  /*4fd0*/  FMUL.FTZ R40, R40, UR8 ;  /* 0x0000000828287c20 */ /* 0x000fe20008410000 */
[----:B------:R-:W-:Y:S01]  /*4fe0*/  FMUL.FTZ R31, R36, UR8 ;  /* 0x00000008241f7c20 */ /* 0x000fe20008410000 */
[----:B------:R-:W-:-:S05]  /*4ff0*/  FMUL.FTZ R36, R42, UR8 ;  /* 0x000000082a247c20 */ /* 0x000fca0008410000 */
[----:B------:R-:W5:Y:S01]  /*5000*/  MUFU.TANH R13, R13 ;  /* 0x0000000d000d7308 */ /* 0x000f620000002400 */
[C---:B--2---:R-:W-:Y:S01]  /*5010*/  FSEL R7, R11.reuse, -INF , P1 ;  /* 0xff8000000b077808 */ /* 0x044fe20000800000 */
[----:B------:R-:W-:-:S04]  /*5020*/  FFMA.FTZ R11, -R11, R11, 1 ;  /* 0x3f8000000b0b7423 */ /* 0x000fc8000001010b */
[----:B----4-:R-:W-:Y:S02]  /*5030*/  FFMA.FTZ R25, R7, UR4, -R10 ;  /* 0x0000000407197c23 */ /* 0x010fe4000801080a */
[----:B------:R-:W2:Y:S01]  /*5040*/  MUFU.TANH R15, R15 ;  /* 0x0000000f000f7308 */ /* 0x000ea20000002400 */
[----:B---3--:R-:W-:Y:S02]  /*5050*/  FSEL R7, R12, -INF , P1 ;  /* 0xff8000000c077808 */ /* 0x008fe40000800000 */
[----:B------:R-:W-:-:S03]  /*5060*/  ISETP.GT.AND P1, PT, R2, 0x10, PT ;  /* 0x000000100200780c */ /* 0x000fc60003f24270 */
[----:B------:R-:W-:Y:S02]  /*5070*/  FFMA.FTZ R23, R7, UR4, -R8 ;  /* 0x0000000407177c23 */ /* 0x000fe40008010808 */
[----:B------:R-:W-:Y:S01]  /*5080*/  MUFU.EX2 R25, R25 ;  /* 0x0000001900197308 */ /* 0x000fe20000000800 */
[C---:B-----5:R-:W-:Y:S01]  /*5090*/  FSEL R21, R13.reuse, -INF , P2 ;  /* 0xff8000000d157808 */ /* 0x060fe20001000000 */
[----:B------:R-:W-:-:S04]  /*50a0*/  FFMA.FTZ R13, -R13, R13, 1 ;  /* 0x3f8000000d0d7423 */ /* 0x000fc8000001010d */
[----:B------:R-:W-:Y:S02]  /*50b0*/  FFMA.FTZ R20, R21, UR4, -R10 ;  /* 0x0000000415147c23 */ /* 0x000fe4000801080a */
[----:B------:R-:W3:Y:S01]  /*50c0*/  LDS R21, [R224+0x2c300] ;  /* 0x02c30000e0157984 */ /* 0x000ee20000000800 */
[----:B--2---:R-:W-:Y:S01]  /*50d0*/  FSEL R7, R15, -INF , P2 ;  /* 0xff8000000f077808 */ /* 0x004fe20001000000 */
[----:B------:R-:W-:Y:S02]  /*50e0*/  WARPGROUP.DEPBAR.LE gsb0, 0x0 ;  /* 0x00008000000079c5 */ /* 0x000fe40000010000 */
[----:B------:R-:W-:Y:S01]  /*50f0*/  MUFU.EX2 R23, R23 ;  /* 0x0000001700177308 */ /* 0x000fe20000000800 */
[----:B------:R-:W-:Y:S01]  /*5100*/  ISETP.GT.AND P2, PT, R2, 0x20, PT ;  /* 0x000000200200780c */ /* 0x000fe20003f44270 */
[----:B------:R-:W-:Y:S01]  /*5110*/  FFMA.FTZ R22, R7, UR4, -R8 ;  /* 0x0000000407167c23 */ /* 0x000fe20008010808 */
[--C-:B-1----:R-:W-:Y:S01]  /*5120*/  FADD.FTZ R54, R54, -R14.reuse ;  /* 0x8000000e36367221 */ /* 0x102fe20000010000 */
[--C-:B------:R-:W-:Y:S01]  /*5130*/  FADD.FTZ R51, R51, -R14.reuse ;  /* 0x8000000e33337221 */ /* 0x100fe20000010000 */
[--C-:B------:R-:W-:Y:S01]  /*5140*/  FADD.FTZ R222, R222, -R14.reuse ;  /* 0x8000000edede7221 */ /* 0x100fe20000010000 */
[--C-:B------:R-:W-:Y:S01]  /*5150*/  FADD.FTZ R50, R50, -R14.reuse ;  /* 0x8000000e32327221 */ /* 0x100fe20000010000 */
[--C-:B------:R-:W-:Y:S01]  /*5160*/  FADD.FTZ R55, R55, -R14.reuse ;  /* 0x8000000e37377221 */ /* 0x100fe20000010000 */
[----:B------:R-:W1:Y:S01]  /*5170*/  MUFU.EX2 R20, R20 ;  /* 0x0000001400147308 */ /* 0x000e620000000800 */
[--C-:B------:R-:W-:Y:S01]  /*5180*/  FADD.FTZ R218, R218, -R14.reuse ;  /* 0x8000000edada7221 */ /* 0x100fe20000010000 */
[----:B------:R-:W-:-:S06]  /*5190*/  FADD.FTZ R219, R219, -R14 ;  /* 0x8000000edbdb7221 */ /* 0x000fcc0000010000 */
[----:B------:R-:W2:Y:S08]  /*51a0*/  MUFU.EX2 R22, R22 ;  /* 0x0000001600167308 */ /* 0x000eb00000000800 */
[----:B------:R-:W4:Y:S01]  /*51b0*/  MUFU.TANH R24, R24 ;  /* 0x0000001800187308 */ /* 0x000f220000002400 */
[----:B-1----:R-:W-:-:S07]  /*51c0*/  F2FP.F16.F32.PACK_AB R6, R20, R25 ;  /* 0x000000191406723e */ /* 0x002fce00000000ff */
[----:B------:R-:W1:Y:S01]  /*51d0*/  MUFU.TANH R26, R26 ;  /* 0x0000001a001a7308 */ /* 0x000e620000002400 */
[----:B--2---:R-:W-:Y:S01]  /*51e0*/  F2FP.F16.F32.PACK_AB R7, R22, R23 ;  /* 0x000000171607723e */ /* 0x004fe200000000ff */
[----:B------:R-:W-:Y:S01]  /*51f0*/  BAR.SYNC.DEFER_BLOCKING 0x9, 0x100 ;  /* 0x0244000000007b1d */ /* 0x000fe20000010000 */
[--C-:B---3--:R-:W-:Y:S01]  /*5200*/  FADD.FTZ R44, R44, -R21.reuse ;  /* 0x800000152c2c7221 */ /* 0x108fe20000010000 */
[--C-:B------:R-:W-:Y:S01]  /*5210*/  FADD.FTZ R45, R45, -R21.reuse ;  /* 0x800000152d2d7221 */ /* 0x100fe20000010000 */
[--C-:B------:R-:W-:Y:S01]  /*5220*/  FADD.FTZ R48, R48, -R21.reuse ;  /* 0x8000001530307221 */ /* 0x100fe20000010000 */
[--C-:B------:R-:W-:Y:S02]  /*5230*/  FADD.FTZ R49, R49, -R21.reuse ;  /* 0x8000001531317221 */ /* 0x100fe40000010000 */
[----:B------:R-:W-:Y:S01]  /*5240*/  MUFU.TANH R29, R29 ;  /* 0x0000001d001d7308 */ /* 0x000fe20000002400 */
[----:B----4-:R-:W-:Y:S01]  /*5250*/  FSEL R37, R24, -INF , P1 ;  /* 0xff80000018257808 */ /* 0x010fe20000800000 */
[--C-:B------:R-:W-:Y:S01]  /*5260*/  FADD.FTZ R52, R52, -R21.reuse ;  /* 0x8000001534347221 */ /* 0x100fe20000010000 */
[--C-:B------:R-:W-:Y:S01]  /*5270*/  FADD.FTZ R53, R53, -R21.reuse ;  /* 0x8000001535357221 */ /* 0x100fe20000010000 */
[--C-:B------:R-:W-:Y:S01]  /*5280*/  FADD.FTZ R216, R216, -R21.reuse ;  /* 0x80000015d8d87221 */ /* 0x100fe20000010000 */
[--C-:B------:R-:W-:Y:S01]  /*5290*/  FADD.FTZ R217, R217, -R21.reuse ;  /* 0x80000015d9d97221 */ /* 0x100fe20000010000 */
[----:B------:R-:W-:Y:S01]  /*52a0*/  FFMA.FTZ R37, R37, UR4, -R10 ;  /* 0x0000000425257c23 */ /* 0x000fe2000801080a */
[--C-:B------:R-:W-:Y:S01]  /*52b0*/  FADD.FTZ R220, R220, -R21.reuse ;  /* 0x80000015dcdc7221 */ /* 0x100fe20000010000 */
[----:B------:R-:W-:Y:S01]  /*52c0*/  MUFU.TANH R27, R27 ;  /* 0x0000001b001b7308 */ /* 0x000fe20000002400 */
[----:B-1----:R-:W-:Y:S01]  /*52d0*/  FSEL R41, R26, -INF , P3 ;  /* 0xff8000001a297808 */ /* 0x002fe20001800000 */
[----:B------:R-:W-:Y:S01]  /*52e0*/  FADD.FTZ R221, R221, -R21 ;  /* 0x80000015dddd7221 */ /* 0x000fe20000010000 */
[----:B------:R-:W-:Y:S01]  /*52f0*/  FMUL.FTZ R44, R25, R44 ;  /* 0x0000002c192c7220 */ /* 0x000fe20000410000 */
[----:B------:R-:W-:Y:S01]  /*5300*/  FMUL.FTZ R25, R43, UR8 ;  /* 0x000000082b197c20 */ /* 0x000fe20008410000 */
[----:B------:R-:W-:Y:S01]  /*5310*/  FMUL.FTZ R20, R20, R45 ;  /* 0x0000002d14147220 */ /* 0x000fe20000410000 */
[----:B------:R-:W-:Y:S01]  /*5320*/  FFMA.FTZ R24, -R24, R24, 1 ;  /* 0x3f80000018187423 */ /* 0x000fe20000010118 */
[----:B------:R-:W-:Y:S01]  /*5330*/  FMUL.FTZ R11, R11, R44 ;  /* 0x0000002c0b0b7220 */ /* 0x000fe20000410000 */
[----:B------:R-:W1:Y:S01]  /*5340*/  MUFU.EX2 R37, R37 ;  /* 0x0000002500257308 */ /* 0x000e620000000800 */
[----:B------:R-:W-:Y:S01]  /*5350*/  FMUL.FTZ R20, R13, R20 ;  /* 0x000000140d147220 */ /* 0x000fe20000410000 */
[----:B------:R2:W-:Y:S06]  /*5360*/  STSM.16.M88.2 [R0+0x2c500], R6 ;  /* 0x02c5000600007844 */ /* 0x0005ec0000000100 */
[----:B------:R-:W-:Y:S01]  /*5370*/  MUFU.TANH R28, R28 ;  /* 0x0000001c001c7308 */ /* 0x000fe20000002400 */
[----:B--2---:R-:W-:Y:S01]  /*5380*/  FMUL.FTZ R6, R33, UR8 ;  /* 0x0000000821067c20 */ /* 0x004fe20008410000 */
[----:B------:R-:W-:Y:S01]  /*5390*/  FMUL.FTZ R33, R38, UR8 ;  /* 0x0000000826217c20 */ /* 0x000fe20008410000 */
[----:B------:R-:W-:-:S05]  /*53a0*/  FADD.FTZ R38, R46, -R14 ;  /* 0x8000000e2e267221 */ /* 0x000fca0000010000 */
[----:B------:R2:W-:Y:S01]  /*53b0*/  MUFU.TANH R21, R40 ;  /* 0x0000002800157308 */ /* 0x0005e20000002400 */
[----:B-1----:R-:W-:Y:S01]  /*53c0*/  FMUL.FTZ R45, R37, R48 ;  /* 0x00000030252d7220 */ /* 0x002fe20000410000 */
[----:B------:R-:W-:Y:S01]  /*53d0*/  FMUL.FTZ R7, R34, UR8 ;  /* 0x0000000822077c20 */ /* 0x000fe20008410000 */
[----:B------:R-:W-:Y:S01]  /*53e0*/  FMUL.FTZ R38, R23, R38 ;  /* 0x0000002617267220 */ /* 0x000fe20000410000 */
[----:B------:R-:W-:Y:S01]  /*53f0*/  FSEL R23, R27, -INF , P1 ;  /* 0xff8000001b177808 */ /* 0x000fe20000800000 */
[----:B------:R-:W-:Y:S01]  /*5400*/  FMUL.FTZ R13, R24, R45 ;  /* 0x0000002d180d7220 */ /* 0x000fe20000410000 */
[----:B------:R-:W-:Y:S01]  /*5410*/  ISETP.GT.AND P1, PT, R2, 0x21, PT ;  /* 0x000000210200780c */ /* 0x000fe20003f24270 */
[----:B------:R-:W-:Y:S01]  /*5420*/  FFMA.FTZ R24, -R29, R29, 1 ;  /* 0x3f8000001d187423 */ /* 0x000fe2000001011d */
[----:B------:R-:W1:Y:S01]  /*5430*/  MUFU.TANH R6, R6 ;  /* 0x0000000600067308 */ /* 0x000e620000002400 */
[----:B--2---:R-:W-:Y:S01]  /*5440*/  FFMA.FTZ R40, R41, UR4, -R10 ;  /* 0x0000000429287c23 */ /* 0x004fe2000801080a */
[----:B------:R-:W-:Y:S01]  /*5450*/  FSEL R41, R29, -INF , P2 ;  /* 0xff8000001d297808 */ /* 0x000fe20001000000 */
[----:B------:R-:W-:Y:S01]  /*5460*/  FMUL.FTZ R34, R39, UR8 ;  /* 0x0000000827227c20 */ /* 0x000fe20008410000 */
[----:B------:R-:W-:Y:S01]  /*5470*/  FADD.FTZ R39, R47, -R14 ;  /* 0x8000000e2f277221 */ /* 0x000fe20000010000 */
[----:B------:R-:W-:Y:S01]  /*5480*/  FFMA.FTZ R23, R23, UR4, -R8 ;  /* 0x0000000417177c23 */ /* 0x000fe20008010808 */
[----:B------:R-:W-:Y:S01]  /*5490*/  FADD.FTZ R14, R223, -R14 ;  /* 0x8000000edf0e7221 */ /* 0x000fe20000010000 */
[----:B------:R-:W-:Y:S01]  /*54a0*/  FFMA.FTZ R41, R41, UR4, -R10 ;  /* 0x0000000429297c23 */ /* 0x000fe2000801080a */
[----:B------:R-:W2:Y:S01]  /*54b0*/  MUFU.TANH R31, R31 ;  /* 0x0000001f001f7308 */ /* 0x000ea20000002400 */
[----:B------:R-:W-:Y:S01]  /*54c0*/  FMUL.FTZ R39, R22, R39 ;  /* 0x0000002716277220 */ /* 0x000fe20000410000 */
[----:B------:R-:W-:Y:S01]  /*54d0*/  FFMA.FTZ R22, -R26, R26, 1 ;  /* 0x3f8000001a167423 */ /* 0x000fe2000001011a */
[----:B------:R-:W-:-:S05]  /*54e0*/  FFMA.FTZ R27, -R27, R27, 1 ;  /* 0x3f8000001b1b7423 */ /* 0x000fca000001011b */
[----:B------:R-:W3:Y:S01]  /*54f0*/  MUFU.EX2 R41, R41 ;  /* 0x0000002900297308 */ /* 0x000ee20000000800 */
[----:B-1----:R-:W-:-:S05]  /*5500*/  FSEL R43, R6, -INF , P1 ;  /* 0xff800000062b7808 */ /* 0x002fca0000800000 */
[----:B------:R-:W-:Y:S01]  /*5510*/  FFMA.FTZ R42, R43, UR4, -R10 ;  /* 0x000000042b2a7c23 */ /* 0x000fe2000801080a */
[----:B------:R-:W-:Y:S01]  /*5520*/  FSEL R43, R28, -INF , P3 ;  /* 0xff8000001c2b7808 */ /* 0x000fe20001800000 */
[----:B------:R-:W1:Y:S01]  /*5530*/  MUFU.TANH R32, R32 ;  /* 0x0000002000207308 */ /* 0x000e620000002400 */
[----:B------:R-:W-:-:S03]  /*5540*/  ISETP.GT.AND P3, PT, R2, 0x30, PT ;  /* 0x000000300200780c */ /* 0x000fc60003f64270 */
[----:B------:R-:W-:Y:S01]  /*5550*/  FFMA.FTZ R44, R43, UR4, -R8 ;  /* 0x000000042b2c7c23 */ /* 0x000fe20008010808 */
[----:B--2---:R-:W-:-:S03]  /*5560*/  FSEL R29, R31, -INF , P3 ;  /* 0xff8000001f1d7808 */ /* 0x004fc60001800000 */
[----:B------:R-:W2:Y:S01]  /*5570*/  MUFU.EX2 R40, R40 ;  /* 0x0000002800287308 */ /* 0x000ea20000000800 */
[----:B---3--:R-:W-:Y:S01]  /*5580*/  FMUL.FTZ R43, R41, R52 ;  /* 0x00000034292b7220 */ /* 0x008fe20000410000 */
[----:B------:R-:W-:Y:S01]  /*5590*/  FFMA.FTZ R45, R29, UR4, -R10 ;  /* 0x000000041d2d7c23 */ /* 0x000fe2000801080a */
[----:B------:R-:W-:Y:S02]  /*55a0*/  FFMA.FTZ R29, -R6, R6, 1 ;  /* 0x3f800000061d7423 */ /* 0x000fe40000010106 */
[----:B------:R-:W-:-:S03]  /*55b0*/  FMUL.FTZ R24, R24, R43 ;  /* 0x0000002b18187220 */ /* 0x000fc60000410000 */
[----:B------:R-:W3:Y:S01]  /*55c0*/  MUFU.TANH R35, R35 ;  /* 0x0000002300237308 */ /* 0x000ee20000002400 */
[----:B-1----:R-:W-:-:S07]  /*55d0*/  FSEL R43, R32, -INF , P4 ;  /* 0xff800000202b7808 */ /* 0x002fce0002000000 */
[----:B------:R-:W1:Y:S01]  /*55e0*/  MUFU.TANH R30, R30 ;  /* 0x0000001e001e7308 */ /* 0x000e620000002400 */
[----:B--2---:R-:W-:-:S04]  /*55f0*/  FMUL.FTZ R49, R40, R49 ;  /* 0x0000003128317220 */ /* 0x004fc80000410000 */
[----:B------:R-:W-:-:S03]  /*5600*/  FMUL.FTZ R22, R22, R49 ;  /* 0x0000003116167220 */ /* 0x000fc60000410000 */
[----:B------:R-:W-:Y:S01]  /*5610*/  MUFU.EX2 R45, R45 ;  /* 0x0000002d002d7308 */ /* 0x000fe20000000800 */
[----:B---3--:R-:W-:Y:S02]  /*5620*/  FSEL R47, R35, -INF , P6 ;  /* 0xff800000232f7808 */ /* 0x008fe40003000000 */
[----:B------:R-:W-:-:S03]  /*5630*/  F2FP.F16.F32.PACK_AB R22, R22, R13 ;  /* 0x0000000d1616723e */ /* 0x000fc600000000ff */
[----:B------:R-:W-:Y:S02]  /*5640*/  FFMA.FTZ R46, R47, UR4, -R10 ;  /* 0x000000042f2e7c23 */ /* 0x000fe4000801080a */
[----:B------:R-:W2:Y:S01]  /*5650*/  MUFU.TANH R33, R33 ;  /* 0x0000002100217308 */ /* 0x000ea20000002400 */
[----:B-1----:R-:W-:-:S05]  /*5660*/  FSEL R49, R30, -INF , P1 ;  /* 0xff8000001e317808 */ /* 0x002fca0000800000 */
[----:B------:R-:W-:Y:S02]  /*5670*/  FFMA.FTZ R48, R49, UR4, -R8 ;  /* 0x0000000431307c23 */ /* 0x000fe40008010808 */
[----:B------:R1:W3:Y:S08]  /*5680*/  MUFU.EX2 R26, R42 ;  /* 0x0000002a001a7308 */ /* 0x0002f00000000800 */
[----:B------:R-:W4:Y:S01]  /*5690*/  MUFU.TANH R34, R34 ;  /* 0x0000002200227308 */ /* 0x000f220000002400 */
[----:B-1----:R-:W-:Y:S01]  /*56a0*/  FFMA.FTZ R42, R43, UR4, -R10 ;  /* 0x000000042b2a7c23 */ /* 0x002fe2000801080a */
[C---:B------:R-:W-:Y:S01]  /*56b0*/  FSEL R43, R21.reuse, -INF , P5 ;  /* 0xff800000152b7808 */ /* 0x040fe20002800000 */
[----:B------:R-:W-:Y:S01]  /*56c0*/  FFMA.FTZ R21, -R21, R21, 1 ;  /* 0x3f80000015157423 */ /* 0x000fe20000010115 */
[C---:B--2---:R-:W-:Y:S01]  /*56d0*/  FSEL R49, R33.reuse, -INF , P3 ;  /* 0xff80000021317808 */ /* 0x044fe20001800000 */
[----:B------:R-:W-:-:S02]  /*56e0*/  FFMA.FTZ R33, -R33, R33, 1 ;  /* 0x3f80000021217423 */ /* 0x000fc40000010121 */
[----:B------:R-:W-:Y:S01]  /*56f0*/  FFMA.FTZ R43, R43, UR4, -R10 ;  /* 0x000000042b2b7c23 */ /* 0x000fe2000801080a */
[----:B------:R-:W1:Y:S01]  /*5700*/  MUFU.TANH R7, R7 ;  /* 0x0000000700077308 */ /* 0x000e620000002400 */
[----:B------:R-:W-:Y:S01]  /*5710*/  FFMA.FTZ R10, -R31, R31, 1 ;  /* 0x3f8000001f0a7423 */ /* 0x000fe2000001011f */
[----:B------:R-:W-:Y:S01]  /*5720*/  FMUL.FTZ R31, R45, R216 ;  /* 0x000000d82d1f7220 */ /* 0x000fe20000410000 */
[C---:B---3--:R-:W-:Y:S01]  /*5730*/  FMUL.FTZ R6, R26.reuse, R53 ;  /* 0x000000351a067220 */ /* 0x048fe20000410000 */
[----:B------:R-:W-:Y:S01]  /*5740*/  F2FP.F16.F32.PACK_AB R26, R26, R41 ;  /* 0x000000291a1a723e */ /* 0x000fe200000000ff */
[----:B------:R-:W-:Y:S02]  /*5750*/  IMAD R216, R4, 0x2000, R9 ;  /* 0x0000200004d87824 */ /* 0x000fe400078e0209 */
[----:B------:R-:W-:Y:S01]  /*5760*/  FMUL.FTZ R10, R10, R31 ;  /* 0x0000001f0a0a7220 */ /* 0x000fe20000410000 */
[----:B------:R-:W-:Y:S01]  /*5770*/  FFMA.FTZ R31, -R32, R32, 1 ;  /* 0x3f800000201f7423 */ /* 0x000fe20000010120 */
[----:B------:R-:W2:Y:S01]  /*5780*/  MUFU.TANH R36, R36 ;  /* 0x0000002400247308 */ /* 0x000ea20000002400 */
[----:B----4-:R-:W-:Y:S01]  /*5790*/  FSEL R53, R34, -INF , P4 ;  /* 0xff80000022357808 */ /* 0x010fe20002000000 */
[----:B------:R-:W-:Y:S01]  /*57a0*/  FFMA.FTZ R32, -R35, R35, 1 ;  /* 0x3f80000023207423 */ /* 0x000fe20000010123 */
[--C-:B------:R-:W-:Y:S01]  /*57b0*/  FFMA.FTZ R35, R49, UR4, -R8.reuse ;  /* 0x0000000431237c23 */ /* 0x100fe20008010808 */
[----:B------:R-:W-:Y:S01]  /*57c0*/  FFMA.FTZ R49, -R12, R12, 1 ;  /* 0x3f8000000c317423 */ /* 0x000fe2000001010c */
[----:B------:R-:W-:Y:S01]  /*57d0*/  FMUL.FTZ R29, R29, R6 ;  /* 0x000000061d1d7220 */ /* 0x000fe20000410000 */
[----:B------:R-:W-:Y:S01]  /*57e0*/  FFMA.FTZ R12, R53, UR4, -R8 ;  /* 0x00000004350c7c23 */ /* 0x000fe20008010808 */
[----:B------:R-:W-:Y:S01]  /*57f0*/  FFMA.FTZ R34, -R34, R34, 1 ;  /* 0x3f80000022227423 */ /* 0x000fe20000010122 */
[----:B------:R-:W3:Y:S01]  /*5800*/  MUFU.TANH R25, R25 ;  /* 0x0000001900197308 */ /* 0x000ee20000002400 */
[----:B-1----:R-:W-:Y:S01]  /*5810*/  FSEL R47, R7, -INF , P2 ;  /* 0xff800000072f7808 */ /* 0x002fe20001000000 */
[----:B------:R-:W-:Y:S01]  /*5820*/  FMUL.FTZ R38, R49, R38 ;  /* 0x0000002631267220 */ /* 0x000fe20000410000 */
[----:B------:R-:W-:Y:S01]  /*5830*/  FFMA.FTZ R7, -R7, R7, 1 ;  /* 0x3f80000007077423 */ /* 0x000fe20000010107 */
[----:B------:R-:W-:-:S02]  /*5840*/  F2FP.F16.F32.PACK_AB R52, R29, R24 ;  /* 0x000000181d34723e */ /* 0x000fc400000000ff */
[----:B------:R-:W-:Y:S02]  /*5850*/  FFMA.FTZ R47, R47, UR4, -R8 ;  /* 0x000000042f2f7c23 */ /* 0x000fe40008010808 */
[----:B------:R-:W1:Y:S01]  /*5860*/  MUFU.EX2 R42, R42 ;  /* 0x0000002a002a7308 */ /* 0x000e620000000800 */
[C---:B--2---:R-:W-:Y:S01]  /*5870*/  FSEL R53, R36.reuse, -INF , P5 ;  /* 0xff80000024357808 */ /* 0x044fe20002800000 */
[----:B------:R-:W-:-:S04]  /*5880*/  FFMA.FTZ R36, -R36, R36, 1 ;  /* 0x3f80000024247423 */ /* 0x000fc80000010124 */
[----:B------:R-:W-:Y:S02]  /*5890*/  FFMA.FTZ R49, R53, UR4, -R8 ;  /* 0x0000000435317c23 */ /* 0x000fe40008010808 */
[----:B------:R-:W2:Y:S01]  /*58a0*/  MUFU.EX2 R47, R47 ;  /* 0x0000002f002f7308 */ /* 0x000ea20000000800 */
[C---:B---3--:R-:W-:Y:S01]  /*58b0*/  FSEL R53, R25.reuse, -INF , P6 ;  /* 0xff80000019357808 */ /* 0x048fe20003000000 */
[----:B------:R-:W-:-:S04]  /*58c0*/  FFMA.FTZ R25, -R25, R25, 1 ;  /* 0x3f80000019197423 */ /* 0x000fc80000010119 */
[----:B------:R-:W-:Y:S01]  /*58d0*/  FFMA.FTZ R8, R53, UR4, -R8 ;  /* 0x0000000435087c23 */ /* 0x000fe20008010808 */
[----:B------:R-:W-:Y:S01]  /*58e0*/  FFMA.FTZ R53, -R30, R30, 1 ;  /* 0x3f8000001e357423 */ /* 0x000fe2000001011e */
[----:B------:R-:W3:Y:S01]  /*58f0*/  MUFU.EX2 R44, R44 ;  /* 0x0000002c002c7308 */ /* 0x000ee20000000800 */
[----:B-1----:R-:W-:Y:S01]  /*5900*/  FMUL.FTZ R6, R42, R217 ;  /* 0x000000d92a067220 */ /* 0x002fe20000410000 */
[----:B------:R-:W-:Y:S01]  /*5910*/  UIADD3 UR4, UR60, 0x2c500, URZ ;  /* 0x0002c5003c047890 */ /* 0x000fe2000fffe03f */
[----:B------:R-:W-:Y:S02]  /*5920*/  SHF.R.U32.HI R217, RZ, 0x4, R216 ;  /* 0x00000004ffd97819 */ /* 0x000fe400000116d8 */
[----:B------:R-:W-:Y:S01]  /*5930*/  FMUL.FTZ R31, R31, R6 ;  /* 0x000000061f1f7220 */ /* 0x000fe20000410000 */
[----:B------:R-:W-:Y:S01]  /*5940*/  FFMA.FTZ R6, -R15, R15, 1 ;  /* 0x3f8000000f067423 */ /* 0x000fe2000001010f */
[----:B------:R-:W-:Y:S01]  /*5950*/  USHF.R.U32.HI UR4, URZ, 0x4, UR4 ;  /* 0x000000043f047899 */ /* 0x000fe20008011604 */
[----:B------:R-:W1:Y:S01]  /*5960*/  MUFU.EX2 R49, R49 ;  /* 0x0000003100317308 */ /* 0x000e620000000800 */
[----:B--2---:R-:W-:Y:S01]  /*5970*/  FMUL.FTZ R30, R47, R54 ;  /* 0x000000362f1e7220 */ /* 0x004fe20000410000 */
[----:B------:R-:W-:Y:S01]  /*5980*/  FMUL.FTZ R39, R6, R39 ;  /* 0x0000002706277220 */ /* 0x000fe20000410000 */
[----:B------:R-:W-:Y:S01]  /*5990*/  FFMA.FTZ R6, -R28, R28, 1 ;  /* 0x3f8000001c067423 */ /* 0x000fe2000001011c */
[----:B------:R-:W-:Y:S01]  /*59a0*/  LOP3.LUT R217, R217, 0x3fff, RZ, 0xc0, !PT ;  /* 0x00003fffd9d97812 */ /* 0x000fe200078ec0ff */
[----:B------:R-:W-:Y:S01]  /*59b0*/  FMUL.FTZ R30, R7, R30 ;  /* 0x0000001e071e7220 */ /* 0x000fe20000410000 */
[----:B------:R-:W-:Y:S01]  /*59c0*/  ULOP3.LUT UR4, UR4, 0x3fff, URZ, 0xc0, !UPT ;  /* 0x00003fff04047892 */ /* 0x000fe2000f8ec03f */
[----:B------:R-:W-:Y:S01]  /*59d0*/  F2FP.F16.F32.PACK_AB R9, R39, R38 ;  /* 0x000000262709723e */ /* 0x000fe200000000ff */
[----:B------:R-:W2:Y:S01]  /*59e0*/  MUFU.EX2 R23, R23 ;  /* 0x0000001700177308 */ /* 0x000ea20000000800 */
[----:B---3--:R-:W-:Y:S01]  /*59f0*/  FMUL.FTZ R51, R44, R51 ;  /* 0x000000332c337220 */ /* 0x008fe20000410000 */
[----:B------:R-:W-:Y:S01]  /*5a00*/  R2UR UR56, R217 ;  /* 0x00000000d93872ca */ /* 0x000fe200000e0000 */
[----:B------:R-:W-:Y:S01]  /*5a10*/  ULOP3.LUT UR4, UR4, 0x80000, URZ, 0xfc, !UPT ;  /* 0x0008000004047892 */ /* 0x000fe2000f8efc3f */
[----:B------:R-:W-:Y:S01]  /*5a20*/  F2FP.F16.F32.PACK_AB R10, R31, R10 ;  /* 0x0000000a1f0a723e */ /* 0x000fe200000000ff */
[----:B------:R-:W-:Y:S01]  /*5a30*/  FMUL.FTZ R51, R6, R51 ;  /* 0x0000003306337220 */ /* 0x000fe20000410000 */
[----:B------:R-:W-:Y:S01]  /*5a40*/  F2FP.F16.F32.PACK_AB R6, R40, R37 ;  /* 0x000000252806723e */ /* 0x000fe200000000ff */
[----:B------:R-:W-:Y:S01]  /*5a50*/  UIADD3 UR5, UR4, 0x80, URZ ;  /* 0x0000008004057890 */ /* 0x000fe2000fffe03f */
[----:B------:R-:W3:Y:S01]  /*5a60*/  MUFU.EX2 R8, R8 ;  /* 0x0000000800087308 */ /* 0x000ee20000000800 */
[----:B-1----:R-:W-:Y:S01]  /*5a70*/  FMUL.FTZ R7, R49, R222 ;  /* 0x000000de31077220 */ /* 0x002fe20000410000 */
[----:B------:R-:W-:-:S02]  /*5a80*/  UIADD3 UR6, UR4, 0x100, URZ ;  /* 0x0000010004067890 */ /* 0x000fc4000fffe03f */
[----:B------:R-:W-:Y:S01]  /*5a90*/  UMOV UR58, UR4 ;  /* 0x00000004003a7c82 */ /* 0x000fe20008000000 */
[----:B------:R-:W-:Y:S01]  /*5aa0*/  FMUL.FTZ R36, R36, R7 ;  /* 0x0000000724247220 */ /* 0x000fe20000410000 */
[----:B------:R-:W-:Y:S01]  /*5ab0*/  UMOV UR14, UR5 ;  /* 0x00000005000e7c82 */ /* 0x000fe20008000000 */
[----:B------:R-:W-:Y:S01]  /*5ac0*/  UMOV UR12, UR56 ;  /* 0x00000038000c7c82 */ /* 0x000fe20008000000 */
[----:B------:R-:W1:Y:S01]  /*5ad0*/  MUFU.EX2 R48, R48 ;  /* 0x0000003000307308 */ /* 0x000e620000000800 */
[----:B--2---:R-:W-:Y:S01]  /*5ae0*/  FMUL.FTZ R28, R23, R50 ;  /* 0x00000032171c7220 */ /* 0x004fe20000410000 */
[----:B------:R-:W-:Y:S01]  /*5af0*/  F2FP.F16.F32.PACK_AB R7, R44, R23 ;  /* 0x000000172c07723e */ /* 0x000fe200000000ff */
[----:B------:R-:W-:Y:S02]  /*5b00*/  UIADD3 UR5, UR4, 0x180, URZ ;  /* 0x0000018004057890 */ /* 0x000fe4000fffe03f */
[----:B------:R-:W-:Y:S01]  /*5b10*/  FMUL.FTZ R28, R27, R28 ;  /* 0x0000001c1b1c7220 */ /* 0x000fe20000410000 */
[----:B------:R-:W-:Y:S01]  /*5b20*/  UMOV UR8, UR14 ;  /* 0x0000000e00087c82 */ /* 0x000fe20008000000 */
[----:B------:R2:W-:Y:S01]  /*5b30*/  STSM.16.M88.2 [R0+0x2cd00], R6 ;  /* 0x02cd000600007844 */ /* 0x0005e20000000100 */
[----:B------:R-:W4:Y:S01]  /*5b40*/  MUFU.EX2 R46, R46 ;  /* 0x0000002e002e7308 */ /* 0x000f220000000800 */
[----:B---3--:R-:W-:Y:S01]  /*5b50*/  FMUL.FTZ R14, R8, R14 ;  /* 0x0000000e080e7220 */ /* 0x008fe20000410000 */
[----:B------:R-:W-:Y:S01]  /*5b60*/  F2FP.F16.F32.PACK_AB R23, R51, R28 ;  /* 0x0000001c3317723e */ /* 0x000fe200000000ff */
[----:B------:R-:W-:Y:S01]  /*5b70*/  UMOV UR16, UR56 ;  /* 0x0000003800107c82 */ /* 0x000fe20008000000 */
[----:B------:R-:W-:Y:S01]  /*5b80*/  UMOV UR18, UR5 ;  /* 0x0000000500127c82 */ /* 0x000fe20008000000 */
[----:B------:R-:W-:Y:S01]  /*5b90*/  FMUL.FTZ R25, R25, R14 ;  /* 0x0000000e19197220 */ /* 0x000fe20000410000 */
[----:B------:R-:W-:Y:S01]  /*5ba0*/  F2FP.F16.F32.PACK_AB R14, R42, R45 ;  /* 0x0000002d2a0e723e */ /* 0x000fe200000000ff */
[----:B------:R-:W-:Y:S01]  /*5bb0*/  UMOV UR10, UR18 ;  /* 0x00000012000a7c82 */ /* 0x000fe20008000000 */
[----:B------:R-:W3:Y:S01]  /*5bc0*/  MUFU.EX2 R35, R35 ;  /* 0x0000002300237308 */ /* 0x000ee20000000800 */
[C---:B-1----:R-:W-:Y:S01]  /*5bd0*/  F2FP.F16.F32.PACK_AB R27, R48.reuse, R47 ;  /* 0x0000002f301b723e */ /* 0x042fe200000000ff */
[----:B------:R-:W-:Y:S01]  /*5be0*/  FMUL.FTZ R50, R48, R55 ;  /* 0x0000003730327220 */ /* 0x000fe20000410000 */
[----:B------:R-:W-:Y:S01]  /*5bf0*/  F2FP.F16.F32.PACK_AB R47, R8, R49 ;  /* 0x00000031082f723e */ /* 0x000fe200000000ff */
[----:B------:R-:W-:Y:S01]  /*5c00*/  UIADD3 UR50, UR4, 0x10, URZ ;  /* 0x0000001004327890 */ /* 0x000fe2000fffe03f */
[----:B------:R-:W-:Y:S01]  /*5c10*/  F2FP.F16.F32.PACK_AB R8, R20, R11 ;  /* 0x0000000b1408723e */ /* 0x000fe200000000ff */
[----:B------:R-:W-:Y:S01]  /*5c20*/  STSM.16.M88.2 [R0+0x2d500], R26 ;  /* 0x02d5001a00007844 */ /* 0x000fe20000000100 */
[----:B------:R-:W-:Y:S01]  /*5c30*/  FMUL.FTZ R53, R53, R50 ;  /* 0x0000003235357220 */ /* 0x000fe20000410000 */
[----:B------:R-:W1:Y:S01]  /*5c40*/  MUFU.EX2 R12, R12 ;  /* 0x0000000c000c7308 */ /* 0x000e620000000800 */
[----:B----4-:R-:W-:Y:S01]  /*5c50*/  FMUL.FTZ R221, R46, R221 ;  /* 0x000000dd2edd7220 */ /* 0x010fe20000410000 */
[----:B------:R-:W-:Y:S01]  /*5c60*/  F2FP.F16.F32.PACK_AB R25, R25, R36 ;  /* 0x000000241919723e */ /* 0x000fe200000000ff */
[----:B------:R-:W-:Y:S01]  /*5c70*/  UIADD3 UR5, UR4, 0x90, URZ ;  /* 0x0000009004057890 */ /* 0x000fe2000fffe03f */
[----:B------:R-:W-:Y:S01]  /*5c80*/  F2FP.F16.F32.PACK_AB R53, R53, R30 ;  /* 0x0000001e3535723e */ /* 0x000fe200000000ff */
[----:B------:R-:W-:Y:S01]  /*5c90*/  FMUL.FTZ R32, R32, R221 ;  /* 0x000000dd20207220 */ /* 0x000fe20000410000 */
[----:B------:R-:W-:Y:S01]  /*5ca0*/  UIADD3 UR54, UR4, 0x190, URZ ;  /* 0x0000019004367890 */ /* 0x000fe2000fffe03f */
[----:B--2---:R-:W-:Y:S01]  /*5cb0*/  MOV R7, UR58 ;  /* 0x0000003a00077c02 */ /* 0x004fe20008000f00 */
[----:B------:R-:W2:Y:S01]  /*5cc0*/  MUFU.EX2 R43, R43 ;  /* 0x0000002b002b7308 */ /* 0x000ea20000000800 */
[----:B---3--:R-:W-:Y:S01]  /*5cd0*/  FMUL.FTZ R218, R35, R218 ;  /* 0x000000da23da7220 */ /* 0x008fe20000410000 */
[----:B------:R-:W-:Y:S01]  /*5ce0*/  UIADD3 UR46, UR4, 0x210, URZ ;  /* 0x00000210042e7890 */ /* 0x000fe2000fffe03f */
[----:B------:R-:W-:Y:S01]  /*5cf0*/  MOV R6, UR59 ;  /* 0x0000003b00067c02 */ /* 0x000fe20008000f00 */
[----:B------:R-:W-:Y:S01]  /*5d00*/  UIADD3 UR26, UR4, 0x20, URZ ;  /* 0x00000020041a7890 */ /* 0x000fe2000fffe03f */
[----:B------:R-:W-:Y:S01]  /*5d10*/  FMUL.FTZ R33, R33, R218 ;  /* 0x000000da21217220 */ /* 0x000fe20000410000 */
[----:B------:R-:W-:-:S02]  /*5d20*/  UIADD3 UR30, UR4, 0xa0, URZ ;  /* 0x000000a0041e7890 */ /* 0x000fc4000fffe03f */
[----:B------:R-:W-:Y:S01]  /*5d30*/  UIADD3 UR42, UR4, 0x120, URZ ;  /* 0x00000120042a7890 */ /* 0x000fe2000fffe03f */
[C---:B-1----:R-:W-:Y:S01]  /*5d40*/  F2FP.F16.F32.PACK_AB R15, R12.reuse, R35 ;  /* 0x000000230c0f723e */ /* 0x042fe200000000ff */
[----:B------:R-:W-:Y:S01]  /*5d50*/  FMUL.FTZ R219, R12, R219 ;  /* 0x000000db0cdb7220 */ /* 0x000fe20000410000 */
[----:B------:R-:W-:Y:S01]  /*5d60*/  VIADD R12, R217, 0x100 ;  /* 0x00000100d90c7836 */ /* 0x000fe20000000000 */
[----:B------:R-:W-:Y:S02]  /*5d70*/  UIADD3 UR38, UR4, 0x1a0, URZ ;  /* 0x000001a004267890 */ /* 0x000fe4000fffe03f */
[----:B------:R-:W-:Y:S01]  /*5d80*/  STSM.16.M88.2 [R0+0x2dd00], R14 ;  /* 0x02dd000e00007844 */ /* 0x000fe20000000100 */
[----:B------:R-:W-:Y:S01]  /*5d90*/  FMUL.FTZ R34, R34, R219 ;  /* 0x000000db22227220 */ /* 0x000fe20000410000 */
[----:B------:R-:W-:Y:S01]  /*5da0*/  R2UR UR24, R12 ;  /* 0x000000000c1872ca */ /* 0x000fe200000e0000 */
[----:B--2---:R-:W-:Y:S01]  /*5db0*/  FMUL.FTZ R220, R43, R220 ;  /* 0x000000dc2bdc7220 */ /* 0x004fe20000410000 */
[----:B------:R-:W-:Y:S01]  /*5dc0*/  F2FP.F16.F32.PACK_AB R46, R46, R43 ;  /* 0x0000002b2e2e723e */ /* 0x000fe200000000ff */
[----:B------:R-:W-:Y:S01]  /*5dd0*/  UIADD3 UR34, UR4, 0x220, URZ ;  /* 0x0000022004227890 */ /* 0x000fe2000fffe03f */
[----:B------:R-:W-:Y:S01]  /*5de0*/  F2FP.F16.F32.PACK_AB R11, R34, R33 ;  /* 0x00000021220b723e */ /* 0x000fe200000000ff */
[----:B------:R-:W-:Y:S01]  /*5df0*/  FMUL.FTZ R21, R21, R220 ;  /* 0x000000dc15157220 */ /* 0x000fe20000410000 */
[----:B------:R-:W-:Y:S01]  /*5e00*/  VIADD R12, R217, 0x180 ;  /* 0x00000180d90c7836 */ /* 0x000fe20000000000 */
[----:B------:R-:W-:Y:S01]  /*5e10*/  STSM.16.M88.2 [R0+0x2e500], R46 ;  /* 0x02e5002e00007844 */ /* 0x000fe20000000100 */
[----:B------:R-:W-:-:S02]  /*5e20*/  UIADD3 UR22, UR4, 0x30, URZ ;  /* 0x0000003004167890 */ /* 0x000fc4000fffe03f */
[----:B------:R-:W-:Y:S01]  /*5e30*/  F2FP.F16.F32.PACK_AB R24, R32, R21 ;  /* 0x000000152018723e */ /* 0x000fe200000000ff */
[----:B------:R1:W-:Y:S06]  /*5e40*/  MEMBAR.ALL.CTA ;  /* 0x0000000000007992 */ /* 0x0003ec0000008000 */
[----:B-1----:R-:W1:Y:S01]  /*5e50*/  FENCE.VIEW.ASYNC.S ;  /* 0x00000000000073c6 */ /* 0x002e620000000000 */
[----:B------:R-:W-:Y:S01]  /*5e60*/  R2UR UR20, R12 ;  /* 0x000000000c1472ca */ /* 0x000fe200000e0000 */
[----:B------:R-:W-:Y:S01]  /*5e70*/  UMOV UR28, UR24 ;  /* 0x00000018001c7c82 */ /* 0x000fe20008000000 */
[----:B------:R-:W-:Y:S01]  /*5e80*/  UMOV UR40, UR24 ;  /* 0x0000001800287c82 */ /* 0x000fe20008000000 */
[----:B------:R-:W-:Y:S01]  /*5e90*/  UMOV UR36, UR24 ;  /* 0x0000001800247c82 */ /* 0x000fe20008000000 */
[----:B------:R-:W-:Y:S01]  /*5ea0*/  UMOV UR32, UR24 ;  /* 0x0000001800207c82 */ /* 0x000fe20008000000 */
[----:B------:R-:W-:Y:S01]  /*5eb0*/  VIADD R12, R5, 0x80 ;  /* 0x00000080050c7836 */ /* 0x000fe20000000000 */
[----:B-1----:R-:W-:Y:S06]  /*5ec0*/  BAR.SYNC.DEFER_BLOCKING 0x9, 0x100 ;  /* 0x0244000000007b1d */ /* 0x002fec0000010000 */
[----:B------:R1:W-:Y:S04]  /*5ed0*/  STSM.16.M88.2 [R0+0x2ed00], R8 ;  /* 0x02ed000800007844 */ /* 0x0003e80000000100 */
[----:B------:R-:W-:Y:S04]  /*5ee0*/  STSM.16.M88.2 [R0+0x2f500], R22 ;  /* 0x02f5001600007844 */ /* 0x000fe80000000100 */
[----:B------:R-:W-:Y:S04]  /*5ef0*/  STSM.16.M88.2 [R0+0x2fd00], R52 ;  /* 0x02fd003400007844 */ /* 0x000fe80000000100 */
[----:B------:R2:W-:Y:S01]  /*5f00*/  STSM.16.M88.2 [R0+0x30500], R10 ;  /* 0x0305000a00007844 */ /* 0x0005e20000000100 */
[----:B-1----:R-:W-:-:S03]  /*5f10*/  VIADD R8, R217, 0x80 ;  /* 0x00000080d9087836 */ /* 0x002fc60000000000 */
[----:B------:R1:W-:Y:S01]  /*5f20*/  STSM.16.M88.2 [R0+0x30d00], R24 ;  /* 0x030d001800007844 */ /* 0x0003e20000000100 */
[----:B------:R-:W-:Y:S01]  /*5f30*/  WARPGROUP.ARRIVE ;  /* 0x00000000000079c5 */ /* 0x000fe20000000000 */
[----:B------:R-:W-:-:S05]  /*5f40*/  R2UR UR48, R8 ;  /* 0x00000000083072ca */ /* 0x000fca00000e0000 */
[----:B------:R-:W-:Y:S04]  /*5f50*/  HGMMA.64x16x16.F32 R56, gdesc[UR56].tnspA.tnspB, R56 ;  /* 0x60200000383879f0 */ /* 0x000fe80008700838 */
[----:B------:R-:W-:Y:S01]  /*5f60*/  HGMMA.64x16x16.F32 R64, gdesc[UR12].tnspA.tnspB, R64 ;  /* 0x602000000c4079f0 */ /* 0x000fe20008700840 */
[----:B------:R-:W-:Y:S01]  /*5f70*/  UMOV UR14, UR6 ;  /* 0x00000006000e7c82 */ /* 0x000fe20008000000 */
[----:B------:R-:W-:Y:S01]  /*5f80*/  UIADD3 UR6, UR4, 0x200, URZ ;  /* 0x0000020004067890 */ /* 0x000fe2000fffe03f */
[----:B------:R-:W-:Y:S01]  /*5f90*/  UMOV UR12, UR56 ;  /* 0x00000038000c7c82 */ /* 0x000fe20008000000 */
[----:B------:R-:W-:Y:S01]  /*5fa0*/  UMOV UR13, UR57 ;  /* 0x00000039000d7c82 */ /* 0x000fe20008000000 */
[----:B------:R-:W-:Y:S01]  /*5fb0*/  UMOV UR15, 0x40 ;  /* 0x00000040000f7882 */ /* 0x000fe20000000000 */
[----:B------:R-:W-:Y:S01]  /*5fc0*/  UMOV UR52, UR48 ;  /* 0x0000003000347c82 */ /* 0x000fe20008000000 */
[----:B------:R-:W-:Y:S01]  /*5fd0*/  HGMMA.64x16x16.F32 R72, gdesc[UR12].tnspA.tnspB, R72 ;  /* 0x602000000c4879f0 */ /* 0x000fe20008700848 */
[----:B------:R-:W-:Y:S01]  /*5fe0*/  UMOV UR12, UR14 ;  /* 0x0000000e000c7c82 */ /* 0x000fe20008000000 */
[----:B------:R-:W-:Y:S01]  /*5ff0*/  UMOV UR13, UR15 ;  /* 0x0000000f000d7c82 */ /* 0x000fe20008000000 */
[----:B------:R-:W-:Y:S01]  /*6000*/  UMOV UR44, UR48 ;  /* 0x00000030002c7c82 */ /* 0x000fe20008000000 */
[----:B------:R-:W-:Y:S01]  /*6010*/  HGMMA.64x16x16.F32 R80, gdesc[UR16].tnspA.tnspB, R80 ;  /* 0x60200000105079f0 */ /* 0x000fe20008700850 */
[----:B------:R-:W-:Y:S01]  /*6020*/  UMOV UR16, UR56 ;  /* 0x0000003800107c82 */ /* 0x000fe20008000000 */
[----:B------:R-:W-:Y:S01]  /*6030*/  UMOV UR17, UR57 ;  /* 0x0000003900117c82 */ /* 0x000fe20008000000 */
[----:B------:R-:W-:Y:S01]  /*6040*/  UMOV UR18, UR6 ;  /* 0x0000000600127c82 */ /* 0x000fe20008000000 */
[----:B------:R-:W-:Y:S01]  /*6050*/  UMOV UR19, 0x40 ;  /* 0x0000004000137882 */ /* 0x000fe20000000000 */
[----:B------:R-:W-:Y:S01]  /*6060*/  UIADD3 UR6, UR4, 0x110, URZ ;  /* 0x0000011004067890 */ /* 0x000fe2000fffe03f */
[----:B------:R-:W-:Y:S01]  /*6070*/  HGMMA.64x16x16.F32 R88, gdesc[UR16].tnspA.tnspB, R88 ;  /* 0x60200000105879f0 */ /* 0x000fe20008700858 */
[----:B------:R-:W-:Y:S01]  /*6080*/  UMOV UR14, UR18 ;  /* 0x00000012000e7c82 */ /* 0x000fe20008000000 */
[----:B------:R-:W-:Y:S01]  /*6090*/  UMOV UR15, UR19 ;  /* 0x00000013000f7c82 */ /* 0x000fe20008000000 */
[----:B------:R-:W-:Y:S01]  /*60a0*/  UMOV UR16, UR48 ;  /* 0x0000003000107c82 */ /* 0x000fe20008000000 */
[----:B------:R-:W-:Y:S01]  /*60b0*/  UMOV UR17, UR49 ;  /* 0x0000003100117c82 */ /* 0x000fe20008000000 */
[----:B------:R-:W-:Y:S01]  /*60c0*/  UMOV UR18, UR5 ;  /* 0x0000000500127c82 */ /* 0x000fe20008000000 */
[----:B------:R-:W-:Y:S01]  /*60d0*/  UMOV UR19, 0x40 ;  /* 0x0000004000137882 */ /* 0x000fe20000000000 */
[----:B------:R-:W-:Y:S01]  /*60e0*/  UMOV UR56, UR18 ;  /* 0x0000001200387c82 */ /* 0x000fe20008000000 */
[----:B------:R-:W-:Y:S01]  /*60f0*/  UMOV UR57, UR19 ;  /* 0x0000001300397c82 */ /* 0x000fe20008000000 */
[----:B------:R-:W-:Y:S01]  /*6100*/  MOV R221, UR56 ;  /* 0x0000003800dd7c02 */ /* 0x000fe20008000f00 */
[----:B------:R-:W-:Y:S01]  /*6110*/  UMOV UR56, UR12 ;  /* 0x0000000c00387c82 */ /* 0x000fe20008000000 */
[----:B------:R-:W-:Y:S01]  /*6120*/  UIADD3 UR5, UR60, 0x2ed00, URZ ;  /* 0x0002ed003c057890 */ /* 0x000fe2000fffe03f */
[----:B--2---:R-:W-:Y:S01]  /*6130*/  MOV R11, UR56 ;  /* 0x00000038000b7c02 */ /* 0x004fe20008000f00 */
[----:B------:R-:W-:Y:S01]  /*6140*/  UMOV UR12, UR20 ;  /* 0x00000014000c7c82 */ /* 0x000fe20008000000 */
[----:B------:R-:W-:Y:S01]  /*6150*/  MOV R220, UR57 ;  /* 0x0000003900dc7c02 */ /* 0x000fe20008000f00 */
[----:B------:R-:W-:Y:S01]  /*6160*/  USHF.R.U32.HI UR5, URZ, 0x4, UR5 ;  /* 0x000000043f057899 */ /* 0x000fe20008011605 */
[----:B------:R-:W-:Y:S01]  /*6170*/  UMOV UR57, UR13 ;  /* 0x0000000d00397c82 */ /* 0x000fe20008000000 */
[----:B------:R-:W-:Y:S01]  /*6180*/  UMOV UR13, UR21 ;  /* 0x00000015000d7c82 */ /* 0x000fe20008000000 */
[----:B------:R-:W-:Y:S01]  /*6190*/  MOV R10, UR57 ;  /* 0x00000039000a7c02 */ /* 0x000fe20008000f00 */
[----:B------:R-:W-:Y:S01]  /*61a0*/  UMOV UR57, 0x40000040 ;  /* 0x4000004000397882 */ /* 0x000fe20000000000 */
[----:B------:R-:W-:Y:S04]  /*61b0*/  HGMMA.64x16x16.F32 R56, gdesc[UR48].tnspA.tnspB, R56 ;  /* 0x60200000303879f0 */ /* 0x000fe80008700838 */
[----:B------:R-:W-:Y:S01]  /*61c0*/  HGMMA.64x16x16.F32 R64, gdesc[UR16].tnspA.tnspB, R64 ;  /* 0x60200000104079f0 */ /* 0x000fe20008700840 */
[----:B------:R-:W-:Y:S01]  /*61d0*/  UMOV UR16, UR48 ;  /* 0x0000003000107c82 */ /* 0x000fe20008000000 */
[----:B------:R-:W-:Y:S01]  /*61e0*/  UMOV UR17, UR49 ;  /* 0x0000003100117c82 */ /* 0x000fe20008000000 */
[----:B------:R-:W-:Y:S01]  /*61f0*/  UMOV UR18, UR6 ;  /* 0x0000000600127c82 */ /* 0x000fe20008000000 */
[----:B------:R-:W-:Y:S01]  /*6200*/  UMOV UR19, 0x40 ;  /* 0x0000004000137882 */ /* 0x000fe20000000000 */
[----:B------:R-:W-:Y:S01]  /*6210*/  R2UR UR6, R5 ;  /* 0x00000000050672ca */ /* 0x000fe200000e0000 */
[----:B------:R-:W-:Y:S01]  /*6220*/  UMOV UR58, UR18 ;  /* 0x00000012003a7c82 */ /* 0x000fe20008000000 */
[----:B------:R-:W-:Y:S01]  /*6230*/  UMOV UR59, UR19 ;  /* 0x00000013003b7c82 */ /* 0x000fe20008000000 */
[----:B------:R-:W-:Y:S01]  /*6240*/  HGMMA.64x16x16.F32 R72, gdesc[UR16].tnspA.tnspB, R72 ;  /* 0x60200000104879f0 */ /* 0x000fe20008700848 */
[----:B------:R-:W-:Y:S01]  /*6250*/  MOV R219, UR58 ;  /* 0x0000003a00db7c02 */ /* 0x000fe20008000f00 */
[----:B------:R-:W-:Y:S01]  /*6260*/  UMOV UR58, UR14 ;  /* 0x0000000e003a7c82 */ /* 0x000fe20008000000 */
[----:B------:R-:W-:Y:S01]  /*6270*/  UIADD3 UR14, UR4, 0xb0, URZ ;  /* 0x000000b0040e7890 */ /* 0x000fe2000fffe03f */
[----:B------:R-:W-:Y:S01]  /*6280*/  HGMMA.64x16x16.F32 R80, gdesc[UR52].tnspA.tnspB, R80 ;  /* 0x60200000345079f0 */ /* 0x000fe20008700850 */
[----:B------:R-:W-:Y:S01]  /*6290*/  MOV R23, UR58 ;  /* 0x0000003a00177c02 */ /* 0x000fe20008000f00 */
[----:B------:R-:W-:Y:S01]  /*62a0*/  UMOV UR58, UR10 ;  /* 0x0000000a003a7c82 */ /* 0x000fe20008000000 */
[----:B------:R-:W-:Y:S01]  /*62b0*/  UIADD3 UR10, UR4, 0x130, URZ ;  /* 0x00000130040a7890 */ /* 0x000fe2000fffe03f */
[----:B------:R-:W-:Y:S01]  /*62c0*/  MOV R218, UR59 ;  /* 0x0000003b00da7c02 */ /* 0x000fe20008000f00 */
[----:B------:R-:W-:Y:S01]  /*62d0*/  UIADD3 UR18, UR4, 0x1b0, URZ ;  /* 0x000001b004127890 */ /* 0x000fe2000fffe03f */
[----:B------:R-:W-:Y:S01]  /*62e0*/  HGMMA.64x16x16.F32 R88, gdesc[UR44].tnspA.tnspB, R88 ;  /* 0x602000002c5879f0 */ /* 0x000fe20008700858 */
[----:B------:R-:W-:Y:S01]  /*62f0*/  UMOV UR56, UR6 ;  /* 0x0000000600387c82 */ /* 0x000fe20008000000 */
[----:B------:R-:W-:Y:S01]  /*6300*/  UIADD3 UR6, UR4, 0x230, URZ ;  /* 0x0000023004067890 */ /* 0x000fe2000fffe03f */
[----:B------:R-:W-:Y:S01]  /*6310*/  MOV R9, UR58 ;  /* 0x0000003a00097c02 */ /* 0x000fe20008000f00 */
[----:B------:R-:W-:Y:S01]  /*6320*/  UMOV UR59, UR15 ;  /* 0x0000000f003b7c82 */ /* 0x000fe20008000000 */
[----:B------:R-:W-:Y:S01]  /*6330*/  UMOV UR52, UR8 ;  /* 0x0000000800347c82 */ /* 0x000fe20008000000 */
[----:B------:R-:W-:Y:S01]  /*6340*/  MOV R22, UR59 ;  /* 0x0000003b00167c02 */ /* 0x000fe20008000f00 */
        /* <DEDUP_REMOVED lines=8> */
[----:B------:R-:W-:Y:S01]  /*63d0*/  UMOV UR19, 0x40 ;  /* 0x0000004000137882 */ /* 0x000fe20000000000 */
[----:B------:R-:W-:Y:S01]  /*63e0*/  UMOV UR4, UR20 ;  /* 0x0000001400047c82 */ /* 0x000fe20008000000 */
[----:B------:R-:W-:Y:S01]  /*63f0*/  MOV R8, UR59 ;  /* 0x0000003b00087c02 */ /* 0x000fe20008000f00 */
[----:B------:R-:W-:-:S02]  /*6400*/  UMOV UR59, 0x8 ;  /* 0x00000008003b7882 */ /* 0x000fc40000000000 */
[----:B------:R-:W-:Y:S01]  /*6410*/  IMAD.U32 R21, RZ, RZ, UR59 ;  /* 0x0000003bff157e24 */ /* 0x000fe2000f8e00ff */
[----:B------:R-:W-:Y:S01]  /*6420*/  HGMMA.64x16x16.F32 R56, gdesc[UR24].tnspA.tnspB, R56 ;  /* 0x60200000183879f0 */ /* 0x000fe20008700838 */
[----:B------:R-:W-:-:S03]  /*6430*/  UMOV UR25, 0x40000040 ;  /* 0x4000004000197882 */ /* 0x000fc60000000000 */
[----:B------:R-:W-:Y:S04]  /*6440*/  HGMMA.64x16x16.F32 R64, gdesc[UR28].tnspA.tnspB, R64 ;  /* 0x602000001c4079f0 */ /* 0x000fe80008700840 */
[----:B------:R-:W-:Y:S04]  /*6450*/  HGMMA.64x16x16.F32 R72, gdesc[UR40].tnspA.tnspB, R72 ;  /* 0x60200000284879f0 */ /* 0x000fe80008700848 */
[----:B------:R-:W-:Y:S01]  /*6460*/  HGMMA.64x16x16.F32 R80, gdesc[UR36].tnspA.tnspB, R80 ;  /* 0x60200000245079f0 */ /* 0x000fe20008700850 */
[----:B------:R-:W-:Y:S01]  /*6470*/  UMOV UR36, UR52 ;  /* 0x0000003400247c82 */ /* 0x000fe20008000000 */
[----:B------:R-:W-:-:S02]  /*6480*/  UMOV UR37, UR53 ;  /* 0x0000003500257c82 */ /* 0x000fc40008000000 */
[----:B------:R-:W-:Y:S01]  /*6490*/  HGMMA.64x16x16.F32 R88, gdesc[UR32].tnspA.tnspB, R88 ;  /* 0x60200000205879f0 */ /* 0x000fe20008700858 */
[----:B------:R-:W-:-:S03]  /*64a0*/  ULOP3.LUT UR32, UR5, 0x3fff, URZ, 0xc0, !UPT ;  /* 0x00003fff05207892 */ /* 0x000fc6000f8ec03f */
[----:B------:R-:W-:Y:S01]  /*64b0*/  UMOV UR5, UR21 ;  /* 0x0000001500057c82 */ /* 0x000fe20008000000 */
[----:B------:R-:W-:-:S07]  /*64c0*/  ULOP3.LUT UR24, UR32, 0x400000, URZ, 0xfc, !UPT ;  /* 0x0040000020187892 */ /* 0x000fce000f8efc3f */
[----:B------:R-:W-:Y:S02]  /*64d0*/  UMOV UR58, UR24 ;  /* 0x00000018003a7c82 */ /* 0x000fe40008000000 */
[----:B------:R-:W-:Y:S01]  /*64e0*/  IMAD.U32 R20, RZ, RZ, UR58 ;  /* 0x0000003aff147e24 */ /* 0x000fe2000f8e00ff */
[----:B------:R-:W-:Y:S01]  /*64f0*/  HGMMA.64x16x16.F32 R56, gdesc[UR20].tnspA.tnspB, R56 ;  /* 0x60200000143879f0 */ /* 0x000fe20008700838 */
[----:B------:R-:W-:Y:S01]  /*6500*/  VIADD R216, R216, 0xffff0000 ;  /* 0xffff0000d8d87836 */ /* 0x000fe20000000000 */
[----:B------:R-:W-:Y:S02]  /*6510*/  UMOV UR21, 0x40000040 ;  /* 0x4000004000157882 */ /* 0x000fe40000000000 */
[----:B------:R-:W-:Y:S01]  /*6520*/  HGMMA.64x16x16.F32 R64, gdesc[UR12].tnspA.tnspB, R64 ;  /* 0x602000000c4079f0 */ /* 0x000fe20008700840 */
[----:B------:R-:W-:-:S03]  /*6530*/  UMOV UR13, UR21 ;  /* 0x00000015000d7c82 */ /* 0x000fc60008000000 */
[----:B------:R-:W-:Y:S01]  /*6540*/  HGMMA.64x16x16.F32 R72, gdesc[UR8].tnspA.tnspB, R72 ;  /* 0x60200000084879f0 */ /* 0x000fe20008700848 */
[----:B------:R-:W-:Y:S01]  /*6550*/  S2UR UR8, SR_CTAID.Z ;  /* 0x00000000000879c3 */ /* 0x000fe20000002700 */
[----:B------:R-:W-:Y:S01]  /*6560*/  SHF.R.U32.HI R216, RZ, 0x4, R216 ;  /* 0x00000004ffd87819 */ /* 0x000fe200000116d8 */
[----:B------:R-:W-:Y:S01]  /*6570*/  UMOV UR9, UR21 ;  /* 0x0000001500097c82 */ /* 0x000fe20008000000 */
[----:B------:R-:W-:Y:S01]  /*6580*/  HGMMA.64x16x16.F32 R80, gdesc[UR16].tnspA.tnspB, R80 ;  /* 0x60200000105079f0 */ /* 0x000fe20008700850 */
[----:B------:R-:W-:-:S03]  /*6590*/  UMOV UR17, UR21 ;  /* 0x0000001500117c82 */ /* 0x000fc60008000000 */
[----:B------:R-:W-:Y:S01]  /*65a0*/  HGMMA.64x16x16.F32 R88, gdesc[UR4].tnspA.tnspB, R88, gsb0 ;  /* 0x60200000045879f0 */ /* 0x000fe20008000858 */
[----:B------:R2:W-:Y:S06]  /*65b0*/  MEMBAR.ALL.CTA ;  /* 0x0000000000007992 */ /* 0x0005ec0000008000 */
[----:B--2---:R-:W2:Y:S01]  /*65c0*/  FENCE.VIEW.ASYNC.S ;  /* 0x00000000000073c6 */ /* 0x004ea20000000000 */
[----:B------:R-:W-:Y:S01]  /*65d0*/  R2UR UR5, R12 ;  /* 0x000000000c0572ca */ /* 0x000fe200000e0000 */
[----:B------:R-:W-:Y:S01]  /*65e0*/  UIADD3 UR4, UR24, 0x80, URZ ;  /* 0x0000008018047890 */ /* 0x000fe2000fffe03f */
[----:B--2---:R-:W-:Y:S06]  /*65f0*/  BAR.SYNC.DEFER_BLOCKING 0x9, 0x100 ;  /* 0x0244000000007b1d */ /* 0x004fec0000010000 */
[----:B-1----:R-:W-:-:S06]  /*6600*/  WARPGROUP.ARRIVE ;  /* 0x00000000000079c5 */ /* 0x002fcc0000000000 */
[----:B------:R-:W-:Y:S01]  /*6610*/  HGMMA.64x64x16.F32 R24, gdesc[UR56].tnspA, RZ, !UPT ;  /* 0x20e00000381879f0 */ /* 0x000fe2000c7008ff */
[----:B------:R-:W-:Y:S01]  /*6620*/  UMOV UR56, UR5 ;  /* 0x0000000500387c82 */ /* 0x000fe20008000000 */
[----:B------:R-:W-:Y:S01]  /*6630*/  UMOV UR57, 0x40000040 ;  /* 0x4000004000397882 */ /* 0x000fe20000000000 */
[----:B------:R-:W-:Y:S01]  /*6640*/  UMOV UR58, UR4 ;  /* 0x00000004003a7c82 */ /* 0x000fe20008000000 */
[----:B------:R-:W-:Y:S01]  /*6650*/  UMOV UR59, 0x8 ;  /* 0x00000008003b7882 */ /* 0x000fe20000000000 */
[----:B------:R-:W-:Y:S01]  /*6660*/  IMAD.U32 R14, RZ, RZ, UR58 ;  /* 0x0000003aff0e7e24 */ /* 0x000fe2000f8e00ff */
[----:B------:R-:W-:Y:S01]  /*6670*/  UIADD3 UR4, UR24, 0x100, URZ ;  /* 0x0000010018047890 */ /* 0x000fe2000fffe03f */
[----:B------:R-:W-:Y:S01]  /*6680*/  IMAD.U32 R15, RZ, RZ, UR59 ;  /* 0x0000003bff0f7e24 */ /* 0x000fe2000f8e00ff */
[----:B------:R-:W-:Y:S01]  /*6690*/  HGMMA.64x64x16.F32 R24, gdesc[UR56].tnspA, R24 ;  /* 0x20e00000381879f0 */ /* 0x000fe20008700818 */
[----:B------:R-:W-:Y:S01]  /*66a0*/  R2UR UR59, R8 ;  /* 0x00000000083b72ca */ /* 0x000fe200000e0000 */
[----:B------:R-:W-:Y:S01]  /*66b0*/  VIADD R8, R5, 0x100 ;  /* 0x0000010005087836 */ /* 0x000fe20000000000 */
[----:B------:R-:W-:-:S02]  /*66c0*/  R2UR UR58, R9 ;  /* 0x00000000093a72ca */ /* 0x000fc400000e0000 */
[----:B------:R-:W-:Y:S02]  /*66d0*/  R2UR UR57, R10 ;  /* 0x000000000a3972ca */ /* 0x000fe400000e0000 */
[----:B------:R-:W-:Y:S02]  /*66e0*/  R2UR UR56, R11 ;  /* 0x000000000b3872ca */ /* 0x000fe400000e0000 */
[----:B------:R-:W-:Y:S01]  /*66f0*/  R2UR UR5, R8 ;  /* 0x00000000080572ca */ /* 0x000fe200000e0000 */
[----:B------:R-:W-:-:S04]  /*6700*/  VIADD R8, R5, 0x180 ;  /* 0x0000018005087836 */ /* 0x000fc80000000000 */
[----:B------:R-:W-:Y:S01]  /*6710*/  UMOV UR29, UR59 ;  /* 0x0000003b001d7c82 */ /* 0x000fe20008000000 */
[----:B------:R-:W-:Y:S01]  /*6720*/  UMOV UR59, 0x8 ;  /* 0x00000008003b7882 */ /* 0x000fe20000000000 */
[----:B------:R-:W-:Y:S01]  /*6730*/  UMOV UR28, UR58 ;  /* 0x0000003a001c7c82 */ /* 0x000fe20008000000 */
[----:B------:R-:W-:Y:S01]  /*6740*/  UMOV UR58, UR4 ;  /* 0x00000004003a7c82 */ /* 0x000fe20008000000 */
[----:B------:R-:W-:Y:S01]  /*6750*/  UMOV UR41, UR57 ;  /* 0x0000003900297c82 */ /* 0x000fe20008000000 */
[----:B------:R-:W-:Y:S01]  /*6760*/  UMOV UR57, 0x40000040 ;  /* 0x4000004000397882 */ /* 0x000fe20000000000 */
[----:B------:R-:W-:Y:S01]  /*6770*/  UMOV UR40, UR56 ;  /* 0x0000003800287c82 */ /* 0x000fe20008000000 */
[----:B------:R-:W-:Y:S01]  /*6780*/  IMAD.U32 R12, RZ, RZ, UR58 ;  /* 0x0000003aff0c7e24 */ /* 0x000fe2000f8e00ff */
[----:B------:R-:W-:Y:S01]  /*6790*/  UMOV UR56, UR5 ;  /* 0x0000000500387c82 */ /* 0x000fe20008000000 */
[----:B------:R-:W-:Y:S01]  /*67a0*/  IMAD.U32 R13, RZ, RZ, UR59 ;  /* 0x0000003bff0d7e24 */ /* 0x000fe2000f8e00ff */
[----:B------:R-:W-:Y:S01]  /*67b0*/  R2UR UR5, R8 ;  /* 0x00000000080572ca */ /* 0x000fe200000e0000 */
[----:B------:R-:W-:Y:S01]  /*67c0*/  UIADD3 UR4, UR24, 0x180, URZ ;  /* 0x0000018018047890 */ /* 0x000fe2000fffe03f */
[----:B------:R-:W-:Y:S01]  /*67d0*/  VIADD R8, R5, 0x200 ;  /* 0x0000020005087836 */ /* 0x000fe20000000000 */
[----:B------:R-:W-:Y:S01]  /*67e0*/  HGMMA.64x64x16.F32 R24, gdesc[UR56].tnspA, R24 ;  /* 0x20e00000381879f0 */ /* 0x000fe20008700818 */
[----:B------:R-:W-:-:S09]  /*67f0*/  R2UR UR59, R22 ;  /* 0x00000000163b72ca */ /* 0x000fd200000e0000 */
[----:B------:R-:W-:Y:S01]  /*6800*/  UMOV UR56, UR5 ;  /* 0x0000000500387c82 */ /* 0x000fe20008000000 */
[----:B------:R-:W-:Y:S01]  /*6810*/  R2UR UR58, R23 ;  /* 0x00000000173a72ca */ /* 0x000fe200000e0000 */
[----:B------:R-:W-:Y:S01]  /*6820*/  UMOV UR57, 0x40000040 ;  /* 0x4000004000397882 */ /* 0x000fe20000000000 */
[----:B------:R-:W-:Y:S01]  /*6830*/  R2UR UR5, R8 ;  /* 0x00000000080572ca */ /* 0x000fe200000e0000 */
[----:B------:R-:W-:Y:S01]  /*6840*/  VIADD R22, R217, 0x400 ;  /* 0x00000400d9167836 */ /* 0x000fe20000000000 */
[----:B------:R-:W-:Y:S01]  /*6850*/  UMOV UR49, UR59 ;  /* 0x0000003b00317c82 */ /* 0x000fe20008000000 */
[----:B------:R-:W-:-:S08]  /*6860*/  UMOV UR59, 0x8 ;  /* 0x00000008003b7882 */ /* 0x000fd00000000000 */
[----:B------:R-:W-:Y:S01]  /*6870*/  UMOV UR48, UR58 ;  /* 0x0000003a00307c82 */ /* 0x000fe20008000000 */
[----:B------:R-:W-:Y:S01]  /*6880*/  UMOV UR58, UR4 ;  /* 0x00000004003a7c82 */ /* 0x000fe20008000000 */
[----:B------:R-:W-:Y:S01]  /*6890*/  IMAD.U32 R11, RZ, RZ, UR59 ;  /* 0x0000003bff0b7e24 */ /* 0x000fe2000f8e00ff */
[----:B------:R-:W-:Y:S01]  /*68a0*/  UIADD3 UR4, UR24, 0x200, URZ ;  /* 0x0000020018047890 */ /* 0x000fe2000fffe03f */
[----:B------:R-:W-:Y:S01]  /*68b0*/  IMAD.U32 R10, RZ, RZ, UR58 ;  /* 0x0000003aff0a7e24 */ /* 0x000fe2000f8e00ff */
[----:B------:R-:W-:Y:S01]  /*68c0*/  HGMMA.64x64x16.F32 R24, gdesc[UR56].tnspA, R24 ;  /* 0x20e00000381879f0 */ /* 0x000fe20008700818 */
[----:B------:R-:W-:Y:S01]  /*68d0*/  R2UR UR59, R218 ;  /* 0x00000000da3b72ca */ /* 0x000fe200000e0000 */
[----:B------:R-:W-:Y:S01]  /*68e0*/  IMAD R218, R229, 0x2000, R230 ;  /* 0x00002000e5da7824 */ /* 0x000fe200078e02e6 */
[----:B------:R-:W-:Y:S02]  /*68f0*/  R2UR UR58, R219 ;  /* 0x00000000db3a72ca */ /* 0x000fe400000e0000 */
[----:B------:R-:W-:-:S02]  /*6900*/  R2UR UR57, R220 ;  /* 0x00000000dc3972ca */ /* 0x000fc400000e0000 */
[----:B------:R-:W-:Y:S02]  /*6910*/  R2UR UR56, R221 ;  /* 0x00000000dd3872ca */ /* 0x000fe400000e0000 */
[----:B------:R-:W-:-:S05]  /*6920*/  SHF.R.S32.HI R219, RZ, 0x1f, R218 ;  /* 0x0000001fffdb7819 */ /* 0x000fca00000114da */
[----:B------:R-:W-:Y:S01]  /*6930*/  UMOV UR53, UR59 ;  /* 0x0000003b00357c82 */ /* 0x000fe20008000000 */
[----:B------:R-:W-:Y:S01]  /*6940*/  UMOV UR59, 0x8 ;  /* 0x00000008003b7882 */ /* 0x000fe20000000000 */
[----:B------:R-:W-:Y:S01]  /*6950*/  UMOV UR52, UR58 ;  /* 0x0000003a00347c82 */ /* 0x000fe20008000000 */
[----:B------:R-:W-:Y:S01]  /*6960*/  UMOV UR58, UR4 ;  /* 0x00000004003a7c82 */ /* 0x000fe20008000000 */
[----:B------:R-:W-:Y:S01]  /*6970*/  UMOV UR45, UR57 ;  /* 0x00000039002d7c82 */ /* 0x000fe20008000000 */
[----:B------:R-:W-:Y:S01]  /*6980*/  UMOV UR57, 0x40000040 ;  /* 0x4000004000397882 */ /* 0x000fe20000000000 */
[----:B------:R-:W-:Y:S01]  /*6990*/  UMOV UR44, UR56 ;  /* 0x00000038002c7c82 */ /* 0x000fe20008000000 */
[----:B------:R-:W-:Y:S01]  /*69a0*/  UMOV UR56, UR5 ;  /* 0x0000000500387c82 */ /* 0x000fe20008000000 */
[----:B------:R-:W-:Y:S01]  /*69b0*/  IMAD.U32 R8, RZ, RZ, UR58 ;  /* 0x0000003aff087e24 */ /* 0x000fe2000f8e00ff */
[----:B------:R-:W1:Y:S01]  /*69c0*/  S2UR UR4, SR_CTAID.Y ;  /* 0x00000000000479c3 */ /* 0x000e620000002600 */
[----:B------:R-:W-:Y:S01]  /*69d0*/  IMAD.U32 R9, RZ, RZ, UR59 ;  /* 0x0000003bff097e24 */ /* 0x000fe2000f8e00ff */
[----:B-1----:R-:W-:Y:S01]  /*69e0*/  USHF.R.S32.HI UR5, URZ, 0x1f, UR4 ;  /* 0x0000001f3f057899 */ /* 0x002fe20008011404 */
[----:B------:R-:W-:Y:S01]  /*69f0*/  HGMMA.64x64x16.F32 R24, gdesc[UR56].tnspA, R24, gsb0 ;  /* 0x20e00000381879f0 */ /* 0x000fe20008000818 */
[----:B------:R-:W-:Y:S01]  /*6a00*/  R2UR UR59, R6 ;  /* 0x00000000063b72ca */ /* 0x000fe200000e0000 */
[----:B------:R-:W-:Y:S01]  /*6a10*/  WARPGROUP.ARRIVE ;  /* 0x00000000000079c5 */ /* 0x000fe20000000000 */
[----:B------:R-:W-:Y:S01]  /*6a20*/  R2UR UR58, R7 ;  /* 0x00000000073a72ca */ /* 0x000fe200000e0000 */
[----:B------:R-:W-:Y:S01]  /*6a30*/  UMOV UR57, 0x40000040 ;  /* 0x4000004000397882 */ /* 0x000fe20000000000 */
[----:B------:R-:W-:Y:S01]  /*6a40*/  R2UR UR56, R22 ;  /* 0x00000000163872ca */ /* 0x000fe200000e0000 */
[C---:B------:R-:W-:Y:S01]  /*6a50*/  VIADD R6, R217.reuse, 0x480 ;  /* 0x00000480d9067836 */ /* 0x040fe20000000000 */
[----:B------:R-:W1:Y:S11]  /*6a60*/  LDC.64 R22, c[0x0][0x2d8] ;  /* 0x0000b600ff167b82 */ /* 0x000e760000000a00 */
        /* <DEDUP_REMOVED lines=15> */
[----:B------:R-:W-:Y:S01]  /*6b60*/  R2UR UR48, R6 ;  /* 0x00000000063072ca */ /* 0x000fe200000e0000 */
[----:B------:R-:W-:Y:S01]  /*6b70*/  HGMMA.64x16x16.F32 R128, gdesc[UR56].tnspA.tnspB, R128 ;  /* 0x60200000388079f0 */ /* 0x000fe20008700880 */
[----:B------:R-:W-:Y:S01]  /*6b80*/  UMOV UR49, 0x40000040 ;  /* 0x4000004000317882 */ /* 0x000fe20000000000 */
[----:B------:R-:W-:Y:S01]  /*6b90*/  VIADD R6, R217, 0x500 ;  /* 0x00000500d9067836 */ /* 0x000fe20000000000 */
[----:B------:R-:W-:Y:S01]  /*6ba0*/  LOP3.LUT R216, R216, 0x3fff, RZ, 0xc0, !PT ;  /* 0x00003fffd8d87812 */ /* 0x000fe200078ec0ff */
[C---:B-1----:R-:W-:Y:S01]  /*6bb0*/  IMAD R220, R22.reuse, UR5, RZ ;  /* 0x0000000516dc7c24 */ /* 0x042fe2000f8e02ff */
[----:B------:R-:W-:Y:S01]  /*6bc0*/  USHF.R.S32.HI UR5, URZ, 0x1f, UR8 ;  /* 0x0000001f3f057899 */ /* 0x000fe20008011408 */
[----:B------:R-:W-:Y:S01]  /*6bd0*/  IMAD.WIDE.U32 R218, R22, UR4, R218 ;  /* 0x0000000416da7c25 */ /* 0x000fe2000f8e00da */
[----:B------:R-:W-:Y:S01]  /*6be0*/  R2UR UR24, R6 ;  /* 0x00000000061872ca */ /* 0x000fe200000e0000 */
[----:B------:R-:W-:Y:S01]  /*6bf0*/  ULDC.64 UR56, c[0x0][0x208] ;  /* 0x0000820000387ab9 */ /* 0x000fe20000000a00 */
[----:B------:R-:W1:Y:S01]  /*6c00*/  LDC.64 R6, c[0x0][0x2e0] ;  /* 0x0000b800ff067b82 */ /* 0x000e620000000a00 */
[----:B------:R-:W-:Y:S01]  /*6c10*/  IMAD R23, R23, UR4, R220 ;  /* 0x0000000417177c24 */ /* 0x000fe2000f8e02dc */
[----:B------:R-:W-:Y:S01]  /*6c20*/  USHF.L.U32 UR4, UR61, 0xe, URZ ;  /* 0x0000000e3d047899 */ /* 0x000fe2000800063f */
[----:B------:R-:W-:-:S02]  /*6c30*/  VIADD R217, R217, 0x580 ;  /* 0x00000580d9d97836 */ /* 0x000fc40000000000 */
[----:B------:R-:W-:-:S03]  /*6c40*/  IMAD.IADD R219, R219, 0x1, R23 ;  /* 0x00000001dbdb7824 */ /* 0x000fc600078e0217 */
[----:B------:R-:W-:-:S03]  /*6c50*/  R2UR UR20, R217 ;  /* 0x00000000d91472ca */ /* 0x000fc600000e0000 */
        /* <DEDUP_REMOVED lines=14> */
[C---:B-1----:R-:W-:Y:S01]  /*6d40*/  IMAD.WIDE.U32 R22, R6.reuse, UR8, R218 ;  /* 0x0000000806167c25 */ /* 0x042fe2000f8e00da */
[----:B------:R-:W-:Y:S01]  /*6d50*/  HGMMA.64x16x16.F32 R120, gdesc[UR52].tnspA.tnspB, R120 ;  /* 0x60200000347879f0 */ /* 0x000fe20008700878 */
[----:B------:R-:W-:Y:S01]  /*6d60*/  UMOV UR12, UR20 ;  /* 0x00000014000c7c82 */ /* 0x000fe20008000000 */
[----:B------:R-:W-:Y:S01]  /*6d70*/  UMOV UR16, UR20 ;  /* 0x0000001400107c82 */ /* 0x000fe20008000000 */
[----:B------:R-:W-:Y:S01]  /*6d80*/  IMAD R6, R6, UR5, RZ ;  /* 0x0000000506067c24 */ /* 0x000fe2000f8e02ff */
[----:B------:R-:W-:Y:S01]  /*6d90*/  HGMMA.64x16x16.F32 R128, gdesc[UR44].tnspA.tnspB, R128 ;  /* 0x602000002c8079f0 */ /* 0x000fe20008700880 */
[----:B------:R-:W-:-:S02]  /*6da0*/  USHF.R.S32.HI UR5, URZ, 0x1f, UR4 ;  /* 0x0000001f3f057899 */ /* 0x000fc40008011404 */
[----:B------:R-:W-:Y:S01]  /*6db0*/  IMAD R217, R7, UR8, R6 ;  /* 0x0000000807d97c24 */ /* 0x000fe2000f8e0206 */
[----:B------:R-:W-:Y:S01]  /*6dc0*/  IADD3 R7, P1, R22, UR4, RZ ;  /* 0x0000000416077c10 */ /* 0x000fe2000ff3e0ff */
[----:B------:R-:W-:Y:S01]  /*6dd0*/  IMAD R232, R3, 0x800, R216 ;  /* 0x0000080003e87824 */ /* 0x000fe200078e02d8 */
[----:B------:R-:W-:Y:S02]  /*6de0*/  UMOV UR8, UR20 ;  /* 0x0000001400087c82 */ /* 0x000fe40008000000 */
[----:B------:R-:W-:Y:S01]  /*6df0*/  IADD3.X R22, R23, UR5, R217, P1, !PT ;  /* 0x0000000517167c10 */ /* 0x000fe20008ffe4d9 */
[----:B------:R-:W-:Y:S02]  /*6e00*/  ULDC.64 UR4, c[0x0][0x2c0] ;  /* 0x0000b00000047ab9 */ /* 0x000fe40000000a00 */
[C---:B------:R-:W-:Y:S01]  /*6e10*/  LEA R6, P1, R7.reuse, UR4, 0x2 ;  /* 0x0000000407067c11 */ /* 0x040fe2000f8210ff */
[----:B------:R-:W-:Y:S01]  /*6e20*/  UMOV UR4, UR20 ;  /* 0x0000001400047c82 */ /* 0x000fe20008000000 */
[----:B------:R-:W-:Y:S01]  /*6e30*/  HGMMA.64x16x16.F32 R96, gdesc[UR24].tnspA.tnspB, R96 ;  /* 0x60200000186079f0 */ /* 0x000fe20008700860 */
[----:B------:R-:W-:Y:S01]  /*6e40*/  UMOV UR26, UR34 ;  /* 0x00000022001a7c82 */ /* 0x000fe20008000000 */
[----:B------:R-:W-:Y:S01]  /*6e50*/  UMOV UR27, UR35 ;  /* 0x00000023001b7c82 */ /* 0x000fe20008000000 */
[----:B------:R-:W-:Y:S01]  /*6e60*/  R2UR UR52, R232 ;  /* 0x00000000e83472ca */ /* 0x000fe200000e0000 */
[----:B------:R-:W-:Y:S01]  /*6e70*/  HGMMA.64x16x16.F32 R104, gdesc[UR28].tnspA.tnspB, R104 ;  /* 0x602000001c6879f0 */ /* 0x000fe20008700868 */
[----:B------:R-:W-:Y:S01]  /*6e80*/  LEA.HI.X R7, R7, UR5, R22, 0x2, P1 ;  /* 0x0000000507077c11 */ /* 0x000fe200088f1416 */
[----:B------:R-:W-:-:S02]  /*6e90*/  UMOV UR5, UR21 ;  /* 0x0000001500057c82 */ /* 0x000fc40008000000 */
[----:B------:R-:W-:Y:S04]  /*6ea0*/  HGMMA.64x16x16.F32 R112, gdesc[UR40].tnspA.tnspB, R112 ;  /* 0x60200000287079f0 */ /* 0x000fe80008700870 */
[----:B------:R-:W-:Y:S04]  /*6eb0*/  HGMMA.64x16x16.F32 R120, gdesc[UR36].tnspA.tnspB, R120 ;  /* 0x60200000247879f0 */ /* 0x000fe80008700878 */
[----:B------:R-:W-:Y:S01]  /*6ec0*/  HGMMA.64x16x16.F32 R128, gdesc[UR24].tnspA.tnspB, R128 ;  /* 0x60200000188079f0 */ /* 0x000fe20008700880 */
[----:B------:R-:W-:Y:S01]  /*6ed0*/  UMOV UR53, 0x40000040 ;  /* 0x4000004000357882 */ /* 0x000fe20000000000 */
[----:B------:R-:W-:-:S02]  /*6ee0*/  UMOV UR55, 0x40 ;  /* 0x0000004000377882 */ /* 0x000fc40000000000 */
[----:B------:R-:W-:Y:S04]  /*6ef0*/  HGMMA.64x16x16.F32 R96, gdesc[UR20].tnspA.tnspB, R96 ;  /* 0x60200000146079f0 */ /* 0x000fe80008700860 */
[----:B------:R-:W-:Y:S04]  /*6f00*/  HGMMA.64x16x16.F32 R104, gdesc[UR12].tnspA.tnspB, R104 ;  /* 0x602000000c6879f0 */ /* 0x000fe80008700868 */
[----:B------:R-:W-:Y:S01]  /*6f10*/  HGMMA.64x16x16.F32 R112, gdesc[UR8].tnspA.tnspB, R112 ;  /* 0x60200000087079f0 */ /* 0x000fe20008700870 */
[----:B------:R-:W-:-:S03]  /*6f20*/  ULOP3.LUT UR8, UR32, 0x80000, URZ, 0xfc, !UPT ;  /* 0x0008000020087892 */ /* 0x000fc6000f8efc3f */
[----:B------:R-:W-:Y:S04]  /*6f30*/  HGMMA.64x16x16.F32 R120, gdesc[UR16].tnspA.tnspB, R120 ;  /* 0x60200000107879f0 */ /* 0x000fe80008700878 */
[----:B------:R-:W-:Y:S01]  /*6f40*/  HGMMA.64x16x16.F32 R128, gdesc[UR4].tnspA.tnspB, R128, gsb0 ;  /* 0x60200000048079f0 */ /* 0x000fe20008000880 */
[----:B------:R-:W-:Y:S02]  /*6f50*/  UIADD3 UR4, UR8, 0x80, URZ ;  /* 0x0000008008047890 */ /* 0x000fe4000fffe03f */
[----:B------:R-:W-:Y:S02]  /*6f60*/  WARPGROUP.DEPBAR.LE gsb0, 0x1 ;  /* 0x00008000000079c5 */ /* 0x000fe40000010100 */
[----:B------:R-:W-:Y:S01]  /*6f70*/  WARPGROUP.ARRIVE ;  /* 0x00000000000079c5 */ /* 0x000fe20000000000 */
[----:B------:R-:W-:Y:S01]  /*6f80*/  UIADD3 UR5, UR8, 0x100, URZ ;  /* 0x0000010008057890 */ /* 0x000fe2000fffe03f */
[----:B------:R1:W-:Y:S01]  /*6f90*/  REDG.E.ADD.F32x4.FTZ.RN.STRONG.GPU desc[UR56][R6.64], R24 ;  /* 0x00000018060079a6 */ /* 0x0003e2000c10f7b8 */
[----:B------:R-:W-:Y:S01]  /*6fa0*/  UMOV UR54, UR8 ;  /* 0x0000000800367c82 */ /* 0x000fe20008000000 */
[----:B------:R-:W-:Y:S01]  /*6fb0*/  UIADD3 UR6, UR8, 0x180, URZ ;  /* 0x0000018008067890 */ /* 0x000fe2000fffe03f */
[----:B------:R-:W-:Y:S01]  /*6fc0*/  UMOV UR12, UR52 ;  /* 0x00000034000c7c82 */ /* 0x000fe20008000000 */
[----:B------:R-:W-:Y:S01]  /*6fd0*/  UMOV UR13, UR53 ;  /* 0x00000035000d7c82 */ /* 0x000fe20008000000 */
[----:B------:R-:W-:Y:S01]  /*6fe0*/  UMOV UR14, UR4 ;  /* 0x00000004000e7c82 */ /* 0x000fe20008000000 */
[----:B------:R-:W-:Y:S01]  /*6ff0*/  UMOV UR15, 0x40 ;  /* 0x00000040000f7882 */ /* 0x000fe20000000000 */
[----:B------:R-:W-:Y:S01]  /*7000*/  HGMMA.64x16x16.F32 R208, gdesc[UR52].tnspA.tnspB, R208 ;  /* 0x6020000034d079f0 */ /* 0x000fe200087008d0 */
[----:B------:R-:W-:Y:S01]  /*7010*/  IMAD.U32 R22, RZ, RZ, UR14 ;  /* 0x0000000eff167e24 */ /* 0x000fe2000f8e00ff */
[----:B------:R-:W-:Y:S01]  /*7020*/  UIADD3 UR4, UR8, 0x200, URZ ;  /* 0x0000020008047890 */ /* 0x000fe2000fffe03f */
[----:B------:R-:W-:Y:S01]  /*7030*/  IMAD.U32 R23, RZ, RZ, UR15 ;  /* 0x0000000fff177e24 */ /* 0x000fe2000f8e00ff */
[----:B------:R-:W-:Y:S01]  /*7040*/  HGMMA.64x16x16.F32 R192, gdesc[UR12].tnspA.tnspB, R192 ;  /* 0x602000000cc079f0 */ /* 0x000fe200087008c0 */
[----:B------:R-:W-:Y:S01]  /*7050*/  UMOV UR12, UR52 ;  /* 0x00000034000c7c82 */ /* 0x000fe20008000000 */
[----:B------:R-:W-:Y:S01]  /*7060*/  UMOV UR13, UR53 ;  /* 0x00000035000d7c82 */ /* 0x000fe20008000000 */
[----:B------:R-:W-:Y:S01]  /*7070*/  UMOV UR14, UR5 ;  /* 0x00000005000e7c82 */ /* 0x000fe20008000000 */
[----:B------:R-:W-:Y:S01]  /*7080*/  UMOV UR15, 0x40 ;  /* 0x00000040000f7882 */ /* 0x000fe20000000000 */
[----:B------:R-:W-:Y:S01]  /*7090*/  IMAD.U32 R216, RZ, RZ, UR14 ;  /* 0x0000000effd87e24 */ /* 0x000fe2000f8e00ff */
[----:B------:R-:W-:Y:S01]  /*70a0*/  HGMMA.64x16x16.F32 R176, gdesc[UR12].tnspA.tnspB, R176 ;  /* 0x602000000cb079f0 */ /* 0x000fe200087008b0 */
[----:B------:R-:W-:Y:S01]  /*70b0*/  IMAD.U32 R217, RZ, RZ, UR15 ;  /* 0x0000000fffd97e24 */ /* 0x000fe2000f8e00ff */
        /* <DEDUP_REMOVED lines=11> */
[----:B-1----:R-:W-:Y:S01]  /*7170*/  VIADD R24, R232, 0x80 ;  /* 0x00000080e8187836 */ /* 0x002fe20000000000 */
[----:B------:R-:W-:Y:S01]  /*7180*/  HGMMA.64x16x16.F32 R144, gdesc[UR12].tnspA.tnspB, R144 ;  /* 0x602000000c9079f0 */ /* 0x000fe20008700890 */
[----:B------:R-:W-:Y:S01]  /*7190*/  UIADD3 UR46, UR8, 0x10, URZ ;  /* 0x00000010082e7890 */ /* 0x000fe2000fffe03f */
[----:B------:R1:W-:Y:S02]  /*71a0*/  REDG.E.ADD.F32x4.FTZ.RN.STRONG.GPU desc[UR56][R6.64+0x800], R28 ;  /* 0x0008001c060079a6 */ /* 0x0003e4000c10f7b8 */
[----:B------:R-:W-:Y:S01]  /*71b0*/  R2UR UR44, R24 ;  /* 0x00000000182c72ca */ /* 0x000fe200000e0000 */
[----:B------:R-:W-:-:S02]  /*71c0*/  UIADD3 UR4, UR8, 0x90, URZ ;  /* 0x0000009008047890 */ /* 0x000fc4000fffe03f */
[----:B------:R-:W-:Y:S01]  /*71d0*/  UIADD3 UR5, UR8, 0x110, URZ ;  /* 0x0000011008057890 */ /* 0x000fe2000fffe03f */
[----:B------:R-:W-:Y:S01]  /*71e0*/  IMAD.U32 R220, RZ, RZ, UR14 ;  /* 0x0000000effdc7e24 */ /* 0x000fe2000f8e00ff */
[----:B------:R-:W-:Y:S01]  /*71f0*/  UMOV UR45, 0x40000040 ;  /* 0x40000040002d7882 */ /* 0x000fe20000000000 */
[----:B------:R-:W-:Y:S01]  /*7200*/  IMAD.U32 R221, RZ, RZ, UR15 ;  /* 0x0000000fffdd7e24 */ /* 0x000fe2000f8e00ff */
[----:B------:R-:W-:Y:S01]  /*7210*/  UMOV UR47, 0x40 ;  /* 0x00000040002f7882 */ /* 0x000fe20000000000 */
[----:B------:R-:W-:Y:S01]  /*7220*/  UIADD3 UR6, UR8, 0x190, URZ ;  /* 0x0000019008067890 */ /* 0x000fe2000fffe03f */
[----:B------:R1:W-:Y:S01]  /*7230*/  REDG.E.ADD.F32x4.FTZ.RN.STRONG.GPU desc[UR56][R6.64+0x1000], R32 ;  /* 0x00100020060079a6 */ /* 0x0003e2000c10f7b8 */
[----:B------:R-:W-:Y:S01]  /*7240*/  UMOV UR13, UR45 ;  /* 0x0000002d000d7c82 */ /* 0x000fe20008000000 */
[----:B------:R-:W-:Y:S01]  /*7250*/  UMOV UR14, UR4 ;  /* 0x00000004000e7c82 */ /* 0x000fe20008000000 */
[----:B------:R-:W-:Y:S01]  /*7260*/  UMOV UR15, 0x40 ;  /* 0x00000040000f7882 */ /* 0x000fe20000000000 */
[----:B------:R-:W-:Y:S01]  /*7270*/  UMOV UR12, UR44 ;  /* 0x0000002c000c7c82 */ /* 0x000fe20008000000 */
[----:B------:R-:W-:Y:S01]  /*7280*/  UIADD3 UR50, UR8, 0x210, URZ ;  /* 0x0000021008327890 */ /* 0x000fe2000fffe03f */
[----:B------:R-:W-:Y:S01]  /*7290*/  IMAD.U32 R222, RZ, RZ, UR14 ;  /* 0x0000000effde7e24 */ /* 0x000fe2000f8e00ff */
[----:B------:R-:W-:Y:S01]  /*72a0*/  UMOV UR48, UR44 ;  /* 0x0000002c00307c82 */ /* 0x000fe20008000000 */
[----:B------:R-:W-:Y:S01]  /*72b0*/  IMAD.U32 R223, RZ, RZ, UR15 ;  /* 0x0000000fffdf7e24 */ /* 0x000fe2000f8e00ff */
[----:B------:R-:W-:Y:S01]  /*72c0*/  UMOV UR49, UR45 ;  /* 0x0000002d00317c82 */ /* 0x000fe20008000000 */
[----:B------:R-:W-:Y:S01]  /*72d0*/  UMOV UR51, 0x40 ;  /* 0x0000004000337882 */ /* 0x000fe20000000000 */
[----:B------:R-:W-:Y:S01]  /*72e0*/  VIADD R24, R232, 0x100 ;  /* 0x00000100e8187836 */ /* 0x000fe20000000000 */
[----:B------:R-:W-:Y:S01]  /*72f0*/  UIADD3 UR26, UR8, 0x20, URZ ;  /* 0x00000020081a7890 */ /* 0x000fe2000fffe03f */
[----:B------:R1:W-:Y:S01]  /*7300*/  REDG.E.ADD.F32x4.FTZ.RN.STRONG.GPU desc[UR56][R6.64+0x1800], R36 ;  /* 0x00180024060079a6 */ /* 0x0003e2000c10f7b8 */
[----:B------:R-:W-:Y:S02]  /*7310*/  HGMMA.64x16x16.F32 R208, gdesc[UR44].tnspA.tnspB, R208 ;  /* 0x602000002cd079f0 */ /* 0x000fe400087008d0 */
[----:B------:R-:W-:Y:S01]  /*7320*/  R2UR UR24, R24 ;  /* 0x00000000181872ca */ /* 0x000fe200000e0000 */
[----:B------:R-:W-:Y:S01]  /*7330*/  UIADD3 UR42, UR8, 0xa0, URZ ;  /* 0x000000a0082a7890 */ /* 0x000fe2000fffe03f */
[----:B------:R1:W-:Y:S01]  /*7340*/  REDG.E.ADD.F32x4.FTZ.RN.STRONG.GPU desc[UR56][R6.64+0x2000], R40 ;  /* 0x00200028060079a6 */ /* 0x0003e2000c10f7b8 */
        /* <DEDUP_REMOVED lines=12> */
[----:B------:R-:W-:Y:S01]  /*7410*/  UIADD3 UR38, UR8, 0x120, URZ ;  /* 0x0000012008267890 */ /* 0x000fe2000fffe03f */
[----:B------:R-:W-:Y:S01]  /*7420*/  HGMMA.64x16x16.F32 R160, gdesc[UR12].tnspA.tnspB, R160 ;  /* 0x602000000ca079f0 */ /* 0x000fe200087008a0 */
[----:B------:R-:W-:-:S02]  /*7430*/  UIADD3 UR34, UR8, 0x1a0, URZ ;  /* 0x000001a008227890 */ /* 0x000fc4000fffe03f */
[----:B------:R-:W-:Y:S01]  /*7440*/  UIADD3 UR30, UR8, 0x220, URZ ;  /* 0x00000220081e7890 */ /* 0x000fe2000fffe03f */
[----:B------:R-:W-:Y:S01]  /*7450*/  UMOV UR25, 0x40000040 ;  /* 0x4000004000197882 */ /* 0x000fe20000000000 */
[----:B------:R-:W-:Y:S01]  /*7460*/  UMOV UR27, 0x40 ;  /* 0x00000040001b7882 */ /* 0x000fe20000000000 */
[----:B------:R-:W-:Y:S01]  /*7470*/  HGMMA.64x16x16.F32 R144, gdesc[UR48].tnspA.tnspB, R144 ;  /* 0x60200000309079f0 */ /* 0x000fe20008700890 */
        /* <DEDUP_REMOVED lines=18> */
[----:B------:R-:W-:Y:S01]  /*75a0*/  IMAD.U32 R226, RZ, RZ, UR14 ;  /* 0x0000000effe27e24 */ /* 0x000fe2000f8e00ff */
[----:B------:R-:W-:Y:S01]  /*75b0*/  HGMMA.64x16x16.F32 R192, gdesc[UR40].tnspA.tnspB, R192 ;  /* 0x6020000028c079f0 */ /* 0x000fe200087008c0 */
[----:B------:R-:W-:-:S02]  /*75c0*/  UIADD3 UR18, UR8, 0x130, URZ ;  /* 0x0000013008127890 */ /* 0x000fc4000fffe03f */
[----:B------:R-:W-:Y:S01]  /*75d0*/  UIADD3 UR10, UR8, 0x230, URZ ;  /* 0x00000230080a7890 */ /* 0x000fe2000fffe03f */
[----:B------:R-:W-:Y:S01]  /*75e0*/  UMOV UR5, 0x40000040 ;  /* 0x4000004000057882 */ /* 0x000fe20000000000 */
[----:B------:R-:W-:Y:S01]  /*75f0*/  HGMMA.64x16x16.F32 R176, gdesc[UR36].tnspA.tnspB, R176 ;  /* 0x6020000024b079f0 */ /* 0x000fe200087008b0 */
[----:B------:R-:W-:Y:S01]  /*7600*/  UMOV UR7, 0x40 ;  /* 0x0000004000077882 */ /* 0x000fe20000000000 */
[----:B------:R-:W-:Y:S01]  /*7610*/  UMOV UR23, 0x40 ;  /* 0x0000004000177882 */ /* 0x000fe20000000000 */
[----:B------:R-:W-:Y:S01]  /*7620*/  IMAD.U32 R227, RZ, RZ, UR15 ;  /* 0x0000000fffe37e24 */ /* 0x000fe2000f8e00ff */
[----:B------:R-:W-:Y:S01]  /*7630*/  UMOV UR19, 0x40 ;  /* 0x0000004000137882 */ /* 0x000fe20000000000 */
[----:B------:R-:W-:Y:S01]  /*7640*/  UMOV UR11, 0x40 ;  /* 0x00000040000b7882 */ /* 0x000fe20000000000 */
[----:B------:R1:W-:Y:S01]  /*7650*/  REDG.E.ADD.F32x4.FTZ.RN.STRONG.GPU desc[UR56][R6.64+0x3000], R48 ;  /* 0x00300030060079a6 */ /* 0x0003e2000c10f7b8 */
[----:B------:R-:W-:Y:S01]  /*7660*/  HGMMA.64x16x16.F32 R160, gdesc[UR32].tnspA.tnspB, R160 ;  /* 0x6020000020a079f0 */ /* 0x000fe200087008a0 */
[----:B------:R-:W-:Y:S01]  /*7670*/  UIADD3 UR14, UR8, 0x1b0, URZ ;  /* 0x000001b0080e7890 */ /* 0x000fe2000fffe03f */
[----:B------:R-:W-:Y:S01]  /*7680*/  UMOV UR20, UR4 ;  /* 0x0000000400147c82 */ /* 0x000fe20008000000 */
[----:B------:R-:W-:Y:S01]  /*7690*/  UMOV UR21, UR5 ;  /* 0x0000000500157c82 */ /* 0x000fe20008000000 */
[----:B------:R-:W-:Y:S01]  /*76a0*/  UMOV UR16, UR4 ;  /* 0x0000000400107c82 */ /* 0x000fe20008000000 */
[----:B------:R-:W-:Y:S01]  /*76b0*/  UMOV UR17, UR5 ;  /* 0x0000000500117c82 */ /* 0x000fe20008000000 */
[----:B------:R-:W-:Y:S01]  /*76c0*/  HGMMA.64x16x16.F32 R144, gdesc[UR28].tnspA.tnspB, R144 ;  /* 0x602000001c9079f0 */ /* 0x000fe20008700890 */
[----:B------:R-:W-:Y:S01]  /*76d0*/  UMOV UR12, UR4 ;  /* 0x00000004000c7c82 */ /* 0x000fe20008000000 */
[----:B------:R-:W-:Y:S01]  /*76e0*/  UMOV UR13, UR5 ;  /* 0x00000005000d7c82 */ /* 0x000fe20008000000 */
[----:B------:R-:W-:Y:S01]  /*76f0*/  UMOV UR15, 0x40 ;  /* 0x00000040000f7882 */ /* 0x000fe20000000000 */
[----:B------:R-:W-:Y:S01]  /*7700*/  UMOV UR8, UR4 ;  /* 0x0000000400087c82 */ /* 0x000fe20008000000 */
[----:B------:R-:W-:Y:S01]  /*7710*/  UMOV UR9, UR5 ;  /* 0x0000000500097c82 */ /* 0x000fe20008000000 */
[----:B------:R1:W-:Y:S01]  /*7720*/  REDG.E.ADD.F32x4.FTZ.RN.STRONG.GPU desc[UR56][R6.64+0x3800], R52 ;  /* 0x00380034060079a6 */ /* 0x0003e2000c10f7b8 */
[----:B------:R-:W-:Y:S04]  /*7730*/  HGMMA.64x16x16.F32 R208, gdesc[UR4].tnspA.tnspB, R208 ;  /* 0x6020000004d079f0 */ /* 0x000fe800087008d0 */
[----:B------:R-:W-:Y:S04]  /*7740*/  HGMMA.64x16x16.F32 R192, gdesc[UR20].tnspA.tnspB, R192 ;  /* 0x6020000014c079f0 */ /* 0x000fe800087008c0 */
[----:B------:R-:W-:Y:S04]  /*7750*/  HGMMA.64x16x16.F32 R176, gdesc[UR16].tnspA.tnspB, R176 ;  /* 0x6020000010b079f0 */ /* 0x000fe800087008b0 */
[----:B------:R-:W-:Y:S04]  /*7760*/  HGMMA.64x16x16.F32 R160, gdesc[UR12].tnspA.tnspB, R160 ;  /* 0x602000000ca079f0 */ /* 0x000fe800087008a0 */
[----:B------:R-:W-:Y:S03]  /*7770*/  HGMMA.64x16x16.F32 R144, gdesc[UR8].tnspA.tnspB, R144, gsb0 ;  /* 0x60200000089079f0 */ /* 0x000fe60008000890 */
[----:B------:R-:W-:-:S02]  /*7780*/  WARPGROUP.DEPBAR.LE gsb0, 0x1 ;  /* 0x00008000000079c5 */ /* 0x000fc40000010100 */
[----:B-1----:R-:W-:Y:S05]  /*7790*/  @!P0 BRA `(.L_x_76) ;  /* 0x0000000000048947 */ /* 0x002fea0003800000 */
[----:B------:R-:W-:Y:S01]  /*77a0*/  BPT.TRAP 0x1 ;  /* 0x000000040000795c */ /* 0x000fe20000300000 */
.L_x_76:
        /* <DEDUP_REMOVED lines=11> */
[----:B------:R-:W-:Y:S01]  /*7860*/  HGMMA.64x64x16.F32 R24, gdesc[UR56].tnspA, RZ, !UPT ;  /* 0x20e00000381879f0 */ /* 0x000fe2000c7008ff */
[----:B------:R-:W-:Y:S01]  /*7870*/  R2UR UR56, R20 ;  /* 0x00000000143872ca */ /* 0x000fe200000e0000 */
[----:B------:R-:W-:Y:S01]  /*7880*/  UMOV UR57, 0x40000040 ;  /* 0x4000004000397882 */ /* 0x000fe20000000000 */
[----:B------:R-:W-:Y:S01]  /*7890*/  R2UR UR58, R14 ;  /* 0x000000000e3a72ca */ /* 0x000fe200000e0000 */
[----:B------:R-:W-:Y:S01]  /*78a0*/  VIADD R14, R5, 0x600 ;  /* 0x00000600050e7836 */ /* 0x000fe20000000000 */
[----:B------:R-:W-:-:S13]  /*78b0*/  R2UR UR59, R15 ;  /* 0x000000000f3b72ca */ /* 0x000fda00000e0000 */
[----:B------:R-:W-:Y:S01]  /*78c0*/  HGMMA.64x64x16.F32 R24, gdesc[UR56].tnspA, R24 ;  /* 0x20e00000381879f0 */ /* 0x000fe20008700818 */
[----:B------:R-:W-:Y:S01]  /*78d0*/  R2UR UR56, R14 ;  /* 0x000000000e3872ca */ /* 0x000fe200000e0000 */
[----:B------:R-:W-:Y:S01]  /*78e0*/  UMOV UR57, 0x40000040 ;  /* 0x4000004000397882 */ /* 0x000fe20000000000 */
[----:B------:R-:W-:Y:S01]  /*78f0*/  R2UR UR58, R12 ;  /* 0x000000000c3a72ca */ /* 0x000fe200000e0000 */
[----:B------:R-:W-:Y:S01]  /*7900*/  VIADD R12, R5, 0x680 ;  /* 0x00000680050c7836 */ /* 0x000fe20000000000 */
[----:B------:R-:W-:Y:S01]  /*7910*/  R2UR UR59, R13 ;  /* 0x000000000d3b72ca */ /* 0x000fe200000e0000 */
[----:B------:R-:W-:-:S12]  /*7920*/  VIADD R5, R5, 0x700 ;  /* 0x0000070005057836 */ /* 0x000fd80000000000 */
[----:B------:R-:W-:Y:S01]  /*7930*/  HGMMA.64x64x16.F32 R24, gdesc[UR56].tnspA, R24 ;  /* 0x20e00000381879f0 */ /* 0x000fe20008700818 */
[----:B------:R-:W-:Y:S01]  /*7940*/  R2UR UR56, R12 ;  /* 0x000000000c3872ca */ /* 0x000fe200000e0000 */
[----:B------:R-:W-:Y:S01]  /*7950*/  UMOV UR57, 0x40000040 ;  /* 0x4000004000397882 */ /* 0x000fe20000000000 */
[----:B------:R-:W-:Y:S02]  /*7960*/  R2UR UR58, R10 ;  /* 0x000000000a3a72ca */ /* 0x000fe400000e0000 */
[----:B------:R-:W-:-:S13]  /*7970*/  R2UR UR59, R11 ;  /* 0x000000000b3b72ca */ /* 0x000fda00000e0000 */
[----:B------:R-:W-:Y:S01]  /*7980*/  HGMMA.64x64x16.F32 R24, gdesc[UR56].tnspA, R24 ;  /* 0x20e00000381879f0 */ /* 0x000fe20008700818 */
[----:B------:R-:W-:Y:S01]  /*7990*/  R2UR UR56, R5 ;  /* 0x00000000053872ca */ /* 0x000fe200000e0000 */
[----:B------:R-:W-:Y:S01]  /*79a0*/  UMOV UR57, 0x40000040 ;  /* 0x4000004000397882 */ /* 0x000fe20000000000 */
[----:B------:R-:W-:Y:S02]  /*79b0*/  R2UR UR58, R8 ;  /* 0x00000000083a72ca */ /* 0x000fe400000e0000 */
[----:B------:R-:W-:Y:S01]  /*79c0*/  R2UR UR59, R9 ;  /* 0x00000000093b72ca */ /* 0x000fe200000e0000 */
[----:B------:R-:W-:-:S12]  /*79d0*/  VIADD R5, R232, 0x400 ;  /* 0x00000400e8057836 */ /* 0x000fd80000000000 */
[----:B------:R-:W-:Y:S01]  /*79e0*/  HGMMA.64x64x16.F32 R24, gdesc[UR56].tnspA, R24, gsb0 ;  /* 0x20e00000381879f0 */ /* 0x000fe20008000818 */
[----:B------:R-:W-:Y:S01]  /*79f0*/  R2UR UR52, R5 ;  /* 0x00000000053472ca */ /* 0x000fe200000e0000 */
[----:B------:R-:W-:Y:S01]  /*7a00*/  UMOV UR53, 0x40000040 ;  /* 0x4000004000357882 */ /* 0x000fe20000000000 */
[----:B------:R-:W-:-:S05]  /*7a10*/  VIADD R5, R232, 0x480 ;  /* 0x00000480e8057836 */ /* 0x000fca0000000000 */
[----:B------:R-:W-:Y:S01]  /*7a20*/  R2UR UR44, R5 ;  /* 0x00000000052c72ca */ /* 0x000fe200000e0000 */
[----:B------:R-:W-:Y:S02]  /*7a30*/  WARPGROUP.DEPBAR.LE gsb0, 0x0 ;  /* 0x00008000000079c5 */ /* 0x000fe40000010000 */
[----:B------:R-:W-:Y:S01]  /*7a40*/  WARPGROUP.ARRIVE ;  /* 0x00000000000079c5 */ /* 0x000fe20000000000 */
[----:B------:R-:W-:Y:S01]  /*7a50*/  UMOV UR45, 0x40000040 ;  /* 0x40000040002d7882 */ /* 0x000fe20000000000 */
[----:B------:R-:W-:Y:S01]  /*7a60*/  VIADD R5, R232, 0x500 ;  /* 0x00000500e8057836 */ /* 0x000fe20000000000 */
[----:B------:R-:W-:Y:S01]  /*7a70*/  UMOV UR25, 0x40000040 ;  /* 0x4000004000197882 */ /* 0x000fe20000000000 */
[----:B------:R-:W-:Y:S01]  /*7a80*/  UMOV UR5, 0x40000040 ;  /* 0x4000004000057882 */ /* 0x000fe20000000000 */
[----:B------:R1:W-:Y:S01]  /*7a90*/  REDG.E.ADD.F32x4.FTZ.RN.STRONG.GPU desc[UR8][R6.64+0x4000], R24 ;  /* 0x00400018060079a6 */ /* 0x0003e2000c10f788 */
[----:B------:R-:W-:Y:S01]  /*7aa0*/  HGMMA.64x16x16.F32 R200, gdesc[UR52].tnspA.tnspB, R200 ;  /* 0x6020000034c879f0 */ /* 0x000fe200087008c8 */
[----:B------:R-:W-:-:S02]  /*7ab0*/  R2UR UR54, R22 ;  /* 0x00000000163672ca */ /* 0x000fc400000e0000 */
[----:B------:R-:W-:Y:S02]  /*7ac0*/  R2UR UR55, R23 ;  /* 0x00000000173772ca */ /* 0x000fe400000e0000 */
[----:B------:R-:W-:Y:S01]  /*7ad0*/  R2UR UR24, R5 ;  /* 0x00000000051872ca */ /* 0x000fe200000e0000 */
[----:B------:R-:W-:Y:S01]  /*7ae0*/  UMOV UR41, UR25 ;  /* 0x0000001900297c82 */ /* 0x000fe20008000000 */
[----:B------:R-:W-:Y:S01]  /*7af0*/  UMOV UR37, UR25 ;  /* 0x0000001900257c82 */ /* 0x000fe20008000000 */
[----:B------:R-:W-:Y:S01]  /*7b00*/  UMOV UR33, UR25 ;  /* 0x0000001900217c82 */ /* 0x000fe20008000000 */
[----:B------:R-:W-:Y:S01]  /*7b10*/  VIADD R232, R232, 0x580 ;  /* 0x00000580e8e87836 */ /* 0x000fe20000000000 */
[----:B------:R-:W-:Y:S01]  /*7b20*/  UMOV UR21, UR5 ;  /* 0x0000000500157c82 */ /* 0x000fe20008000000 */
[----:B------:R-:W-:Y:S01]  /*7b30*/  UMOV UR17, UR5 ;  /* 0x0000000500117c82 */ /* 0x000fe20008000000 */
[----:B------:R-:W-:Y:S01]  /*7b40*/  UMOV UR13, UR5 ;  /* 0x00000005000d7c82 */ /* 0x000fe20008000000 */
[----:B------:R1:W-:Y:S03]  /*7b50*/  REDG.E.ADD.F32x4.FTZ.RN.STRONG.GPU desc[UR8][R6.64+0x4800], R28 ;  /* 0x0048001c060079a6 */ /* 0x0003e6000c10f788 */
[----:B------:R-:W-:Y:S01]  /*7b60*/  HGMMA.64x16x16.F32 R184, gdesc[UR52].tnspA.tnspB, R184 ;  /* 0x6020000034b879f0 */ /* 0x000fe200087008b8 */
[----:B------:R-:W-:Y:S01]  /*7b70*/  R2UR UR54, R216 ;  /* 0x00000000d83672ca */ /* 0x000fe200000e0000 */
[----:B------:R-:W-:Y:S01]  /*7b80*/  UMOV UR40, UR24 ;  /* 0x0000001800287c82 */ /* 0x000fe20008000000 */
[----:B------:R-:W-:Y:S01]  /*7b90*/  R2UR UR55, R217 ;  /* 0x00000000d93772ca */ /* 0x000fe200000e0000 */
[----:B------:R-:W-:Y:S01]  /*7ba0*/  UMOV UR36, UR24 ;  /* 0x0000001800247c82 */ /* 0x000fe20008000000 */
[----:B------:R-:W-:Y:S01]  /*7bb0*/  UMOV UR32, UR24 ;  /* 0x0000001800207c82 */ /* 0x000fe20008000000 */
[----:B------:R-:W-:Y:S01]  /*7bc0*/  R2UR UR4, R232 ;  /* 0x00000000e80472ca */ /* 0x000fe200000e0000 */
[----:B------:R1:W-:Y:S04]  /*7bd0*/  REDG.E.ADD.F32x4.FTZ.RN.STRONG.GPU desc[UR8][R6.64+0x5000], R32 ;  /* 0x00500020060079a6 */ /* 0x0003e8000c10f788 */
[----:B------:R1:W-:Y:S04]  /*7be0*/  REDG.E.ADD.F32x4.FTZ.RN.STRONG.GPU desc[UR8][R6.64+0x5800], R36 ;  /* 0x00580024060079a6 */ /* 0x0003e8000c10f788 */
[----:B------:R1:W-:Y:S01]  /*7bf0*/  REDG.E.ADD.F32x4.FTZ.RN.STRONG.GPU desc[UR8][R6.64+0x6000], R40 ;  /* 0x00600028060079a6 */ /* 0x0003e2000c10f788 */
[----:B------:R-:W-:Y:S01]  /*7c00*/  HGMMA.64x16x16.F32 R168, gdesc[UR52].tnspA.tnspB, R168 ;  /* 0x6020000034a879f0 */ /* 0x000fe200087008a8 */
[----:B------:R-:W-:-:S02]  /*7c10*/  R2UR UR54, R218 ;  /* 0x00000000da3672ca */ /* 0x000fc400000e0000 */
[----:B------:R-:W-:Y:S01]  /*7c20*/  R2UR UR55, R219 ;  /* 0x00000000db3772ca */ /* 0x000fe200000e0000 */
[----:B------:R-:W-:Y:S01]  /*7c30*/  UMOV UR20, UR4 ;  /* 0x0000000400147c82 */ /* 0x000fe20008000000 */
[----:B------:R-:W-:Y:S01]  /*7c40*/  UMOV UR16, UR4 ;  /* 0x0000000400107c82 */ /* 0x000fe20008000000 */
[----:B------:R-:W-:Y:S01]  /*7c50*/  UMOV UR12, UR4 ;  /* 0x00000004000c7c82 */ /* 0x000fe20008000000 */
[----:B------:R1:W-:Y:S04]  /*7c60*/  REDG.E.ADD.F32x4.FTZ.RN.STRONG.GPU desc[UR8][R6.64+0x6800], R44 ;  /* 0x0068002c060079a6 */ /* 0x0003e8000c10f788 */
[----:B------:R1:W-:Y:S04]  /*7c70*/  REDG.E.ADD.F32x4.FTZ.RN.STRONG.GPU desc[UR8][R6.64+0x7000], R48 ;  /* 0x00700030060079a6 */ /* 0x0003e8000c10f788 */
[----:B------:R1:W-:Y:S01]  /*7c80*/  REDG.E.ADD.F32x4.FTZ.RN.STRONG.GPU desc[UR8][R6.64+0x7800], R52 ;  /* 0x00780034060079a6 */ /* 0x0003e2000c10f788 */
[----:B------:R-:W-:Y:S01]  /*7c90*/  HGMMA.64x16x16.F32 R152, gdesc[UR52].tnspA.tnspB, R152 ;  /* 0x60200000349879f0 */ /* 0x000fe20008700898 */
[----:B------:R-:W-:-:S02]  /*7ca0*/  R2UR UR54, R220 ;  /* 0x00000000dc3672ca */ /* 0x000fc400000e0000 */
[----:B------:R-:W-:-:S13]  /*7cb0*/  R2UR UR55, R221 ;  /* 0x00000000dd3772ca */ /* 0x000fda00000e0000 */
[----:B------:R-:W-:Y:S04]  /*7cc0*/  HGMMA.64x16x16.F32 R136, gdesc[UR52].tnspA.tnspB, R136 ;  /* 0x60200000348879f0 */ /* 0x000fe80008700888 */
[----:B------:R-:W-:Y:S01]  /*7cd0*/  HGMMA.64x16x16.F32 R200, gdesc[UR44].tnspA.tnspB, R200 ;  /* 0x602000002cc879f0 */ /* 0x000fe200087008c8 */
[----:B------:R-:W-:Y:S02]  /*7ce0*/  R2UR UR46, R222 ;  /* 0x00000000de2e72ca */ /* 0x000fe400000e0000 */
[----:B------:R-:W-:-:S13]  /*7cf0*/  R2UR UR47, R223 ;  /* 0x00000000df2f72ca */ /* 0x000fda00000e0000 */
[----:B------:R-:W-:Y:S01]  /*7d00*/  HGMMA.64x16x16.F32 R184, gdesc[UR44].tnspA.tnspB, R184 ;  /* 0x602000002cb879f0 */ /* 0x000fe200087008b8 */
[----:B------:R-:W-:Y:S02]  /*7d10*/  R2UR UR46, R224 ;  /* 0x00000000e02e72ca */ /* 0x000fe400000e0000 */
[----:B------:R-:W-:-:S13]  /*7d20*/  R2UR UR47, R225 ;  /* 0x00000000e12f72ca */ /* 0x000fda00000e0000 */
[----:B------:R-:W-:Y:S01]  /*7d30*/  HGMMA.64x16x16.F32 R168, gdesc[UR44].tnspA.tnspB, R168 ;  /* 0x602000002ca879f0 */ /* 0x000fe200087008a8 */
[----:B------:R-:W-:Y:S02]  /*7d40*/  R2UR UR46, R226 ;  /* 0x00000000e22e72ca */ /* 0x000fe400000e0000 */
[----:B------:R-:W-:-:S13]  /*7d50*/  R2UR UR47, R227 ;  /* 0x00000000e32f72ca */ /* 0x000fda00000e0000 */
[----:B------:R-:W-:Y:S01]  /*7d60*/  HGMMA.64x16x16.F32 R152, gdesc[UR44].tnspA.tnspB, R152 ;  /* 0x602000002c9879f0 */ /* 0x000fe20008700898 */
[----:B------:R-:W-:Y:S01]  /*7d70*/  UMOV UR46, UR50 ;  /* 0x00000032002e7c82 */ /* 0x000fe20008000000 */
[----:B------:R-:W-:Y:S02]  /*7d80*/  UMOV UR47, UR51 ;  /* 0x00000033002f7c82 */ /* 0x000fe40008000000 */
[----:B------:R-:W-:Y:S04]  /*7d90*/  HGMMA.64x16x16.F32 R136, gdesc[UR44].tnspA.tnspB, R136 ;  /* 0x602000002c8879f0 */ /* 0x000fe80008700888 */
[----:B------:R-:W-:Y:S01]  /*7da0*/  HGMMA.64x16x16.F32 R200, gdesc[UR24].tnspA.tnspB, R200 ;  /* 0x6020000018c879f0 */ /* 0x000fe200087008c8 */
[----:B------:R-:W-:Y:S01]  /*7db0*/  UMOV UR26, UR30 ;  /* 0x0000001e001a7c82 */ /* 0x000fe20008000000 */
[----:B------:R-:W-:-:S02]  /*7dc0*/  UMOV UR27, UR31 ;  /* 0x0000001f001b7c82 */ /* 0x000fc40008000000 */
[----:B------:R-:W-:Y:S04]  /*7dd0*/  HGMMA.64x16x16.F32 R184, gdesc[UR40].tnspA.tnspB, R184 ;  /* 0x6020000028b879f0 */ /* 0x000fe800087008b8 */
[----:B------:R-:W-:Y:S04]  /*7de0*/  HGMMA.64x16x16.F32 R168, gdesc[UR36].tnspA.tnspB, R168 ;  /* 0x6020000024a879f0 */ /* 0x000fe800087008a8 */
[----:B------:R-:W-:Y:S04]  /*7df0*/  HGMMA.64x16x16.F32 R152, gdesc[UR32].tnspA.tnspB, R152 ;  /* 0x60200000209879f0 */ /* 0x000fe80008700898 */
[----:B------:R-:W-:Y:S04]  /*7e00*/  HGMMA.64x16x16.F32 R136, gdesc[UR24].tnspA.tnspB, R136 ;  /* 0x60200000188879f0 */ /* 0x000fe80008700888 */
[----:B------:R-:W-:Y:S01]  /*7e10*/  HGMMA.64x16x16.F32 R200, gdesc[UR4].tnspA.tnspB, R200 ;  /* 0x6020000004c879f0 */ /* 0x000fe200087008c8 */
[----:B------:R-:W-:Y:S01]  /*7e20*/  UMOV UR6, UR10 ;  /* 0x0000000a00067c82 */ /* 0x000fe20008000000 */
[----:B------:R-:W-:-:S02]  /*7e30*/  UMOV UR7, UR11 ;  /* 0x0000000b00077c82 */ /* 0x000fc40008000000 */
[----:B------:R-:W-:Y:S04]  /*7e40*/  HGMMA.64x16x16.F32 R184, gdesc[UR20].tnspA.tnspB, R184 ;  /* 0x6020000014b879f0 */ /* 0x000fe800087008b8 */
[----:B------:R-:W-:Y:S04]  /*7e50*/  HGMMA.64x16x16.F32 R168, gdesc[UR16].tnspA.tnspB, R168 ;  /* 0x6020000010a879f0 */ /* 0x000fe800087008a8 */
[----:B------:R-:W-:Y:S04]  /*7e60*/  HGMMA.64x16x16.F32 R152, gdesc[UR12].tnspA.tnspB, R152 ;  /* 0x602000000c9879f0 */ /* 0x000fe80008700898 */
[----:B------:R-:W-:Y:S03]  /*7e70*/  HGMMA.64x16x16.F32 R136, gdesc[UR4].tnspA.tnspB, R136, gsb0 ;  /* 0x60200000048879f0 */ /* 0x000fe60008000888 */
[----:B------:R-:W-:-:S02]  /*7e80*/  WARPGROUP.DEPBAR.LE gsb0, 0x0 ;  /* 0x00008000000079c5 */ /* 0x000fc40000010000 */
[----:B-1----:R-:W-:Y:S05]  /*7e90*/  @!P0 BRA `(.L_x_77) ;  /* 0x0000000000048947 */ /* 0x002fea0003800000 */
[----:B------:R-:W-:Y:S01]  /*7ea0*/  BPT.TRAP 0x1 ;  /* 0x000000040000795c */ /* 0x000fe20000300000 */
.L_x_77:
[----:B------:R-:W-:Y:S01]  /*7eb0*/  UIADD3 UR61, UR61, 0x1, URZ ;  /* 0x000000013d3d7890 */ /* 0x000fe2000fffe03f */
[----:B------:R-:W-:Y:S01]  /*7ec0*/  VIADD R3, R3, 0x1 ;  /* 0x0000000103037836 */ /* 0x000fe20000000000 */
[----:B------:R-:W-:Y:S01]  /*7ed0*/  LOP3.LUT R17, R17, 0x1, RZ, 0x3c, !PT ;  /* 0x0000000111117812 */ /* 0x000fe200078e3cff */
[----:B------:R-:W-:-:S03]  /*7ee0*/  VIADD R16, R16, 0x31820 ;  /* 0x0003182010107836 */ /* 0x000fc60000000000 */
[----:B------:R-:W-:Y:S02]  /*7ef0*/  ISETP.LE.AND P1, PT, R231, UR61, PT ;  /* 0x0000003de7007c0c */ /* 0x000fe4000bf23270 */
[C---:B------:R-:W-:Y:S02]  /*7f00*/  ISETP.NE.AND P0, PT, R3.reuse, 0x2, PT ;  /* 0x000000020300780c */ /* 0x040fe40003f05270 */
[----:B------:R-:W-:Y:S02]  /*7f10*/  PRMT R16, RZ, 0x654, R16 ;  /* 0x00000654ff107816 */ /* 0x000fe40000000010 */
[----:B------:R-:W-:Y:S02]  /*7f20*/  SEL R5, RZ, 0x1, P0 ;  /* 0x00000001ff057807 */ /* 0x000fe40000000000 */
[----:B------:R2:W-:Y:S01]  /*7f30*/  SYNCS.ARRIVE.TRANS64.RED.A1T0 RZ, [R16+URZ], RZ ;  /* 0x000000ff10ff79a7 */ /* 0x0005e2000810043f */
[----:B------:R-:W-:Y:S02]  /*7f40*/  SEL R3, R3, RZ, P0 ;  /* 0x000000ff03037207 */ /* 0x000fe40000000000 */
[----:B------:R-:W-:-:S02]  /*7f50*/  LOP3.LUT R18, R18, R5, RZ, 0x3c, !PT ;  /* 0x0000000512127212 */ /* 0x000fc400078e3cff */
[----:B------:R-:W-:Y:S05]  /*7f60*/  @!P1 BRA `(.L_x_78) ;  /* 0xffffff94001c9947 */ /* 0x000fea000383ffff */
.L_x_67:
[----:B------:R-:W3:Y:S01]  /*7f70*/  S2UR UR10, SR_CTAID.Y ;  /* 0x00000000000a79c3 */ /* 0x000ee20000002600 */
[----:B------:R-:W-:Y:S01]  /*7f80*/  ULDC UR4, c[0x0][0x850] ;  /* 0x0002140000047ab9 */ /* 0x000fe20000000800 */
[----:B-1----:R-:W1:Y:S01]  /*7f90*/  S2R R2, SR_TID.X ;  /* 0x0000000000027919 */ /* 0x002e620000002100 */
[----:B------:R-:W-:Y:S01]  /*7fa0*/  UISETP.NE.AND UP0, UPT, UR4, 0x1, UPT ;  /* 0x000000010400788c */ /* 0x000fe2000bf05270 */
[----:B------:R-:W-:Y:S01]  /*7fb0*/  IMAD R0, R229, 0x2800, R230 ;  /* 0x00002800e5007824 */ /* 0x000fe200078e02e6 */
[----:B------:R-:W-:Y:S01]  /*7fc0*/  ULDC.64 UR12, c[0x0][0x818] ;  /* 0x00020600000c7ab9 */ /* 0x000fe20000000a00 */
[----:B------:R-:W-:Y:S01]  /*7fd0*/  ULDC.64 UR14, c[0x0][0x848] ;  /* 0x00021200000e7ab9 */ /* 0x000fe20000000a00 */
[----:B------:R-:W-:Y:S01]  /*7fe0*/  BSSY B1, `(.L_x_79) ;  /* 0x00000a1000017945 */ /* 0x000fe20003800000 */
[----:B------:R-:W4:Y:S01]  /*7ff0*/  S2UR UR8, SR_CTAID.X ;  /* 0x00000000000879c3 */ /* 0x000f220000002500 */
[----:B------:R-:W-:-:S07]  /*8000*/  LEA R0, R0, UR60, 0x2 ;  /* 0x0000003c00007c11 */ /* 0x000fce000f8e10ff */
[----:B------:R-:W-:Y:S06]  /*8010*/  BAR.SYNC.DEFER_BLOCKING 0x1, 0x100 ;  /* 0x0044000000007b1d */ /* 0x000fec0000010000 */
[----:B------:R-:W-:Y:S01]  /*8020*/  @UP0 ULDC UR6, c[0x0][0x854] ;  /* 0x0002150000060ab9 */ /* 0x000fe20000000800 */
[----:B------:R-:W-:Y:S01]  /*8030*/  @UP0 ULDC UR4, c[0x0][0x858] ;  /* 0x0002160000040ab9 */ /* 0x000fe20000000800 */
[----:B------:R-:W5:Y:S01]  /*8040*/  S2UR UR17, SR_CTAID.Z ;  /* 0x00000000001179c3 */ /* 0x000f620000002700 */
[----:B---3--:R-:W-:Y:S02]  /*8050*/  UIMAD.WIDE.U32 UR6, UR10, UR6, URZ ;  /* 0x000000060a0672a5 */ /* 0x008fe4000f8e003f */
[----:B------:R-:W-:-:S02]  /*8060*/  USHF.R.S32.HI UR5, URZ, 0x1f, UR10 ;  /* 0x0000001f3f057899 */ /* 0x000fc4000801140a */
[----:B------:R-:W-:-:S03]  /*8070*/  @UP0 USHF.R.U32.HI UR7, URZ, UR4, UR7 ;  /* 0x000000043f070299 */ /* 0x000fc60008011607 */
[----:B------:R-:W-:Y:S01]  /*8080*/  UMOV UR4, UR10 ;  /* 0x0000000a00047c82 */ /* 0x000fe20008000000 */
[----:B------:R-:W-:Y:S02]  /*8090*/  @UP0 USHF.R.S32.HI UR6, URZ, 0x1f, UR7 ;  /* 0x0000001f3f060899 */ /* 0x000fe40008011407 */
[----:B----4-:R-:W-:Y:S01]  /*80a0*/  UIMAD UR8, UR8, 0x5000, URZ ;  /* 0x00005000080878a4 */ /* 0x010fe2000f8e023f */
[----:B------:R3:W-:Y:S01]  /*80b0*/  STS.128 [R0], R56 ;  /* 0x0000003800007388 */ /* 0x0007e20000000c00 */
[----:B------:R-:W-:Y:S01]  /*80c0*/  @UP0 UMOV UR4, UR7 ;  /* 0x0000000700040c82 */ /* 0x000fe20008000000 */
[----:B-1----:R-:W-:Y:S01]  /*80d0*/  ISETP.NE.AND P1, PT, R2, 0x80, PT ;  /* 0x000000800200780c */ /* 0x002fe20003f25270 */
[----:B------:R-:W-:Y:S01]  /*80e0*/  USHF.R.S32.HI UR9, URZ, 0x1f, UR8 ;  /* 0x0000001f3f097899 */ /* 0x000fe20008011408 */
[----:B------:R3:W-:Y:S01]  /*80f0*/  STS.128 [R0+0x800], R60 ;  /* 0x0008003c00007388 */ /* 0x0007e20000000c00 */
[----:B------:R-:W-:Y:S02]  /*8100*/  @UP0 UMOV UR5, UR6 ;  /* 0x0000000600050c82 */ /* 0x000fe40008000000 */
[----:B------:R-:W-:Y:S01]  /*8110*/  UIMAD UR10, UR5, UR12, URZ ;  /* 0x0000000c050a72a4 */ /* 0x000fe2000f8e023f */
[----:B------:R3:W-:Y:S01]  /*8120*/  STS.128 [R0+0x1000], R96 ;  /* 0x0010006000007388 */ /* 0x0007e20000000c00 */
[----:B------:R-:W-:-:S02]  /*8130*/  UIMAD.WIDE.U32 UR6, UR4, UR12, UR8 ;  /* 0x0000000c040672a5 */ /* 0x000fc4000f8e0008 */
[----:B------:R-:W-:Y:S01]  /*8140*/  UIMAD UR10, UR4, UR13, UR10 ;  /* 0x0000000d040a72a4 */ /* 0x000fe2000f8e020a */
[----:B------:R3:W-:Y:S01]  /*8150*/  STS.128 [R0+0x1800], R100 ;  /* 0x0018006400007388 */ /* 0x0007e20000000c00 */
[----:B-----5:R-:W-:Y:S01]  /*8160*/  USHF.R.S32.HI UR16, URZ, 0x1f, UR17 ;  /* 0x0000001f3f107899 */ /* 0x020fe20008011411 */
[----:B------:R-:W-:Y:S02]  /*8170*/  ULDC.64 UR12, c[0x0][0x840] ;  /* 0x00021000000c7ab9 */ /* 0x000fe40000000a00 */
[----:B------:R3:W-:Y:S01]  /*8180*/  STS.128 [R0+0x2000], R64 ;  /* 0x0020004000007388 */ /* 0x0007e20000000c00 */
[----:B------:R-:W-:Y:S02]  /*8190*/  UIMAD UR5, UR5, UR12, URZ ;  /* 0x0000000c050572a4 */ /* 0x000fe4000f8e023f */
[----:B------:R-:W-:Y:S01]  /*81a0*/  UIMAD.WIDE.U32 UR8, UR4, UR12, UR8 ;  /* 0x0000000c040872a5 */ /* 0x000fe2000f8e0008 */
[----:B------:R3:W-:Y:S01]  /*81b0*/  STS.128 [R0+0x2800], R68 ;  /* 0x0028004400007388 */ /* 0x0007e20000000c00 */
[----:B------:R-:W-:-:S02]  /*81c0*/  UIMAD UR11, UR4, UR13, UR5 ;  /* 0x0000000d040b72a4 */ /* 0x000fc4000f8e0205 */
[----:B------:R-:W-:Y:S01]  /*81d0*/  UIADD3 UR5, UR7, UR10, URZ ;  /* 0x0000000a07057290 */ /* 0x000fe2000fffe03f */
[----:B------:R3:W-:Y:S01]  /*81e0*/  STS.128 [R0+0x3000], R104 ;  /* 0x0030006800007388 */ /* 0x0007e20000000c00 */
[----:B------:R-:W-:Y:S01]  /*81f0*/  ULDC.64 UR12, c[0x0][0x820] ;  /* 0x00020800000c7ab9 */ /* 0x000fe20000000a00 */
[----:B------:R-:W-:Y:S02]  /*8200*/  UIADD3 UR7, UR9, UR11, URZ ;  /* 0x0000000b09077290 */ /* 0x000fe4000fffe03f */
[----:B------:R3:W-:Y:S01]  /*8210*/  STS.128 [R0+0x3800], R108 ;  /* 0x0038006c00007388 */ /* 0x0007e20000000c00 */
[----:B------:R-:W-:Y:S02]  /*8220*/  UIMAD UR4, UR16, UR12, URZ ;  /* 0x0000000c100472a4 */ /* 0x000fe4000f8e023f */
[----:B------:R-:W-:Y:S01]  /*8230*/  UIMAD UR10, UR16, UR14, URZ ;  /* 0x0000000e100a72a4 */ /* 0x000fe2000f8e023f */
[----:B------:R3:W-:Y:S01]  /*8240*/  STS.128 [R0+0x4000], R72 ;  /* 0x0040004800007388 */ /* 0x0007e20000000c00 */
[----:B------:R-:W-:-:S02]  /*8250*/  UIMAD UR9, UR17, UR13, UR4 ;  /* 0x0000000d110972a4 */ /* 0x000fc4000f8e0204 */
[----:B------:R-:W-:Y:S01]  /*8260*/  UIMAD UR10, UR17, UR15, UR10 ;  /* 0x0000000f110a72a4 */ /* 0x000fe2000f8e020a */
[----:B------:R3:W-:Y:S01]  /*8270*/  STS.128 [R0+0x4800], R76 ;  /* 0x0048004c00007388 */ /* 0x0007e20000000c00 */
[----:B------:R-:W-:Y:S01]  /*8280*/  UMOV UR4, UR6 ;  /* 0x0000000600047c82 */ /* 0x000fe20008000000 */
[----:B------:R-:W-:Y:S01]  /*8290*/  UMOV UR6, UR8 ;  /* 0x0000000800067c82 */ /* 0x000fe20008000000 */
[----:B------:R-:W-:Y:S01]  /*82a0*/  UIMAD.WIDE.U32 UR4, UR17, UR12, UR4 ;  /* 0x0000000c110472a5 */ /* 0x000fe2000f8e0004 */
[----:B------:R3:W-:Y:S01]  /*82b0*/  STS.128 [R0+0x5000], R112 ;  /* 0x0050007000007388 */ /* 0x0007e20000000c00 */
[----:B------:R-:W-:Y:S01]  /*82c0*/  UIMAD.WIDE.U32 UR6, UR17, UR14, UR6 ;  /* 0x0000000e110672a5 */ /* 0x000fe2000f8e0006 */
[----:B------:R-:W-:Y:S02]  /*82d0*/  ULDC.64 UR12, c[0x0][0x800] ;  /* 0x00020000000c7ab9 */ /* 0x000fe40000000a00 */
[----:B------:R3:W-:Y:S01]  /*82e0*/  STS.128 [R0+0x5800], R116 ;  /* 0x0058007400007388 */ /* 0x0007e20000000c00 */
[----:B------:R-:W-:-:S02]  /*82f0*/  UIADD3 UR8, UR5, UR9, URZ ;  /* 0x0000000905087290 */ /* 0x000fc4000fffe03f */
[----:B------:R-:W-:Y:S01]  /*8300*/  ULEA UR12, UP0, UR4, UR12, 0x2 ;  /* 0x0000000c040c7291 */ /* 0x000fe2000f80103f */
[----:B------:R3:W-:Y:S01]  /*8310*/  STS.128 [R0+0x6000], R80 ;  /* 0x0060005000007388 */ /* 0x0007e20000000c00 */
[----:B------:R-:W-:Y:S01]  /*8320*/  ULDC.64 UR14, c[0x0][0x828] ;  /* 0x00020a00000e7ab9 */ /* 0x000fe20000000a00 */
[----:B------:R-:W-:Y:S02]  /*8330*/  UIADD3 UR5, UR7, UR10, URZ ;  /* 0x0000000a07057290 */ /* 0x000fe4000fffe03f */
[----:B------:R3:W-:Y:S01]  /*8340*/  STS.128 [R0+0x6800], R84 ;  /* 0x0068005400007388 */ /* 0x0007e20000000c00 */
[----:B------:R-:W-:Y:S02]  /*8350*/  ULEA UR14, UP1, UR6, UR14, 0x2 ;  /* 0x0000000e060e7291 */ /* 0x000fe4000f82103f */
[----:B------:R-:W-:Y:S01]  /*8360*/  ULEA.HI.X UR13, UR4, UR13, UR8, 0x2, UP0 ;  /* 0x0000000d040d7291 */ /* 0x000fe200080f1408 */
[----:B------:R3:W-:Y:S01]  /*8370*/  STS.128 [R0+0x7000], R120 ;  /* 0x0070007800007388 */ /* 0x0007e20000000c00 */
[----:B------:R-:W-:Y:S01]  /*8380*/  ULEA.HI.X UR5, UR6, UR15, UR5, 0x2, UP1 ;  /* 0x0000000f06057291 */ /* 0x000fe200088f1405 */
[----:B------:R-:W-:-:S02]  /*8390*/  ULDC UR4, c[0x0][0x740] ;  /* 0x0001d00000047ab9 */ /* 0x000fc40000000800 */
[----:B------:R3:W-:Y:S01]  /*83a0*/  STS.128 [R0+0x7800], R124 ;  /* 0x0078007c00007388 */ /* 0x0007e20000000c00 */
[----:B------:R-:W-:Y:S01]  /*83b0*/  FMUL.FTZ R208, R208, UR4 ;  /* 0x00000004d0d07c20 */ /* 0x000fe20008410000 */
[----:B------:R-:W-:Y:S01]  /*83c0*/  FMUL.FTZ R209, R209, UR4 ;  /* 0x00000004d1d17c20 */ /* 0x000fe20008410000 */
[----:B------:R-:W-:Y:S01]  /*83d0*/  FMUL.FTZ R210, R210, UR4 ;  /* 0x00000004d2d27c20 */ /* 0x000fe20008410000 */
        /* <DEDUP_REMOVED lines=16> */
[----:B------:R1:W-:Y:S06]  /*84e0*/  MEMBAR.ALL.CTA ;  /* 0x0000000000007992 */ /* 0x0003ec0000008000 */
[----:B-1----:R-:W1:Y:S01]  /*84f0*/  FENCE.VIEW.ASYNC.S ;  /* 0x00000000000073c6 */ /* 0x002e620000000000 */
        /* <DEDUP_REMOVED lines=65> */
[----:B-1----:R-:W-:Y:S06]  /*8910*/  BAR.SYNC.DEFER_BLOCKING 0x1, 0x100 ;  /* 0x0044000000007b1d */ /* 0x002fec0000010000 */
[----:B---3--:R-:W-:Y:S05]  /*8920*/  @P1 BRA `(.L_x_80) ;  /* 0x0000000000301947 */ /* 0x008fea0003800000 */
[----:B------:R-:W-:Y:S01]  /*8930*/  PLOP3.LUT P0, PT, PT, PT, PT, 0x80, 0x0 ;  /* 0x000000000000781c */ /* 0x000fe20003f0f070 */
[----:B------:R-:W-:Y:S01]  /*8940*/  UMOV UR6, 0x1400 ;  /* 0x0000140000067882 */ /* 0x000fe20000000000 */
[----:B------:R-:W-:Y:S01]  /*8950*/  UMOV UR8, 0x0 ;  /* 0x0000000000087882 */ /* 0x000fe20000000000 */
[----:B------:R-:W-:Y:S01]  /*8960*/  UMOV UR9, 0x14f00000 ;  /* 0x14f0000000097882 */ /* 0x000fe20000000000 */
[----:B------:R-:W-:-:S09]  /*8970*/  UMOV UR4, UR14 ;  /* 0x0000000e00047c82 */ /* 0x000fd20008000000 */
.L_x_81:
[----:B------:R-:W-:Y:S01]  /*8980*/  @P0 ELECT P2, URZ, PT ;  /* 0x00000000003f082f */ /* 0x000fe20003840000 */
[----:B------:R1:W-:-:S12]  /*8990*/  UBLKRED.G.S.ADD.F32.RN [UR4], [UR60], UR6, desc[UR8] ;  /* 0x000008043c0073bb */ /* 0x0003d800080a1406 */
[----:B------:R-:W-:Y:S02]  /*89a0*/  @P2 PLOP3.LUT P0, PT, P2, PT, PT, 0x8, 0x0 ;  /* 0x000000000000281c */ /* 0x000fe4000170e170 */
[----:B------:R-:W-:-:S11]  /*89b0*/  PLOP3.LUT P2, PT, PT, PT, PT, 0x8, 0x0 ;  /* 0x000000000000781c */ /* 0x000fd60003f4e170 */
[----:B-1----:R-:W-:Y:S05]  /*89c0*/  @P0 BRA.U.ANY `(.L_x_81) ;  /* 0xfffffffd00ec0947 */ /* 0x002fea000393ffff */
[----:B------:R0:W-:Y:S01]  /*89d0*/  UTMACMDFLUSH ;  /* 0x00000000000079b7 */ /* 0x0001e20000000000 */
[----:B------:R-:W-:-:S04]  /*89e0*/  DEPBAR.LE SB0, 0x0 ;  /* 0x000080000000791a */ /* 0x000fc80000000000 */
.L_x_80:
[----:B------:R-:W-:Y:S05]  /*89f0*/  BSYNC B1 ;  /* 0x0000000000017941 */ /* 0x000fea0003800000 */
.L_x_79:
[----:B------:R-:W-:Y:S06]  /*8a00*/  BAR.SYNC.DEFER_BLOCKING 0x1, 0x100 ;  /* 0x0044000000007b1d */ /* 0x000fec0000010000 */
[----:B------:R1:W-:Y:S04]  /*8a10*/  STS.128 [R0], R208 ;  /* 0x000000d000007388 */ /* 0x0003e80000000c00 */
[----:B------:R1:W-:Y:S04]  /*8a20*/  STS.128 [R0+0x800], R212 ;  /* 0x000800d400007388 */ /* 0x0003e80000000c00 */
        /* <DEDUP_REMOVED lines=17> */
[----:B------:R1:W-:Y:S01]  /*8b40*/  STS.128 [R0+0x9800], R140 ;  /* 0x0098008c00007388 */ /* 0x0003e20000000c00 */
[----:B------:R3:W-:Y:S06]  /*8b50*/  MEMBAR.ALL.CTA ;  /* 0x0000000000007992 */ /* 0x0007ec0000008000 */
[----:B---3--:R-:W3:Y:S02]  /*8b60*/  FENCE.VIEW.ASYNC.S ;  /* 0x00000000000073c6 */ /* 0x008ee40000000000 */
[----:B---3--:R-:W-:Y:S06]  /*8b70*/  BAR.SYNC.DEFER_BLOCKING 0x1, 0x100 ;  /* 0x0044000000007b1d */ /* 0x008fec0000010000 */
[----:B------:R-:W-:Y:S05]  /*8b80*/  @P1 BRA `(.L_x_64) ;  /* 0x00000018003c1947 */ /* 0x000fea0003800000 */
[----:B------:R-:W-:Y:S01]  /*8b90*/  PLOP3.LUT P0, PT, PT, PT, PT, 0x80, 0x0 ;  /* 0x000000000000781c */ /* 0x000fe20003f0f070 */
[----:B------:R-:W-:Y:S01]  /*8ba0*/  UMOV UR6, 0x1400 ;  /* 0x0000140000067882 */ /* 0x000fe20000000000 */
[----:B------:R-:W-:Y:S01]  /*8bb0*/  UMOV UR8, 0x0 ;  /* 0x0000000000087882 */ /* 0x000fe20000000000 */
[----:B------:R-:W-:Y:S01]  /*8bc0*/  UMOV UR9, 0x14f00000 ;  /* 0x14f0000000097882 */ /* 0x000fe20000000000 */
[----:B------:R-:W-:Y:S01]  /*8bd0*/  UMOV UR4, UR12 ;  /* 0x0000000c00047c82 */ /* 0x000fe20008000000 */
[----:B------:R-:W-:-:S08]  /*8be0*/  UMOV UR5, UR13 ;  /* 0x0000000d00057c82 */ /* 0x000fd00008000000 */
.L_x_82:
[----:B------:R-:W-:Y:S01]  /*8bf0*/  @P0 ELECT P1, URZ, PT ;  /* 0x00000000003f082f */ /* 0x000fe20003820000 */
[----:B------:R3:W-:-:S12]  /*8c00*/  UBLKRED.G.S.ADD.F32.RN [UR4], [UR60], UR6, desc[UR8] ;  /* 0x000008043c0073bb */ /* 0x0007d800080a1406 */
[----:B------:R-:W-:Y:S02]  /*8c10*/  @P1 PLOP3.LUT P0, PT, P1, PT, PT, 0x8, 0x0 ;  /* 0x000000000000181c */ /* 0x000fe40000f0e170 */
[----:B------:R-:W-:-:S11]  /*8c20*/  PLOP3.LUT P1, PT, PT, PT, PT, 0x8, 0x0 ;  /* 0x000000000000781c */ /* 0x000fd60003f2e170 */
[----:B---3--:R-:W-:Y:S05]  /*8c30*/  @P0 BRA.U.ANY `(.L_x_82) ;  /* 0xfffffffd00ec0947 */ /* 0x008fea000393ffff */
[----:B------:R0:W-:Y:S01]  /*8c40*/  UTMACMDFLUSH ;  /* 0x00000000000079b7 */ /* 0x0001e20000000000 */
[----:B------:R-:W-:-:S04]  /*8c50*/  DEPBAR.LE SB0, 0x0 ;  /* 0x000080000000791a */ /* 0x000fc80000000000 */
[----:B------:R-:W-:Y:S05]  /*8c60*/  BRA `(.L_x_64) ;  /* 0x0000001800047947 */ /* 0x000fea0003800000 */
.L_x_62:
[----:B------:R-:W-:-:S08]  /*8c70*/  NOP ;  /* 0x0000000000007918 */ /* 0x000fd00000000000 */
[----:B------:R-:W1:-:S00]  /*8c80*/  USETMAXREG.DEALLOC.CTAPOOL 0x18 ;  /* 0x00000018000079c8 */ /* 0x000e4000080e0500 */
[----:B-1----:R-:W-:-:S06]  /*8c90*/  LOP3.LUT R0, R0, 0x3, RZ, 0xc0, !PT ;  /* 0x0000000300007812 */ /* 0x002fcc00078ec0ff */
[----:B------:R-:W1:Y:S02]  /*8ca0*/  SHFL.IDX PT, R0, R0, RZ, 0x1f ;  /* 0x00001fff00007589 */ /* 0x000e6400000e0000 */
[----:B-1----:R-:W-:-:S13]  /*8cb0*/  ISETP.NE.AND P0, PT, R0, RZ, PT ;  /* 0x000000ff0000720c */ /* 0x002fda0003f05270 */
[----:B------:R-:W-:Y:S05]  /*8cc0*/  @P0 BRA `(.L_x_64) ;  /* 0x0000001400ec0947 */ /* 0x000fea0003800000 */
        /* <DEDUP_REMOVED lines=12> */
[----:B------:R-:W-:-:S03]  /*8d90*/  IMAD.MOV.U32 R17, RZ, RZ, RZ ;  /* 0x000000ffff117224 */ /* 0x000fc600078e00ff */
[----:B------:R-:W4:Y:S07]  /*8da0*/  S2UR UR20, SR_CTAID.Y ;  /* 0x00000000001479c3 */ /* 0x000f2e0000002600 */
[----:B------:R-:W-:Y:S01]  /*8db0*/  @UP0 ULDC UR4, c[0x0][0x2ec] ;  /* 0x0000bb0000040ab9 */ /* 0x000fe20000000800 */
[----:B------:R-:W5:Y:S01]  /*8dc0*/  LDC.64 R4, c[0x0][0x718] ;  /* 0x0001c600ff047b82 */ /* 0x000f620000000a00 */
[----:B------:R-:W-:Y:S01]  /*8dd0*/  @UP0 ULDC UR6, c[0x0][0x2f0] ;  /* 0x0000bc0000060ab9 */ /* 0x000fe20000000800 */
[----:B-1----:R-:W-:Y:S01]  /*8de0*/  SHF.R.S32.HI R7, RZ, 0x1f, R7 ;  /* 0x0000001fff077819 */ /* 0x002fe20000011407 */
[----:B----4-:R-:W-:-:S02]  /*8df0*/  UIMAD.WIDE.U32 UR4, UR20, UR4, URZ ;  /* 0x00000004140472a5 */ /* 0x010fc4000f8e003f */
[----:B------:R-:W-:Y:S02]  /*8e00*/  UMOV UR12, UR20 ;  /* 0x00000014000c7c82 */ /* 0x000fe40008000000 */
[C---:B--2---:R-:W-:Y:S01]  /*8e10*/  IMAD R8, R7.reuse, R2, RZ ;  /* 0x0000000207087224 */ /* 0x044fe200078e02ff */
[----:B------:R-:W-:Y:S01]  /*8e20*/  @UP0 USHF.R.U32.HI UR12, URZ, UR6, UR5 ;  /* 0x000000063f0c0299 */ /* 0x000fe20008011605 */
[----:B-----5:R-:W-:Y:S02]  /*8e30*/  IMAD R6, R7, R4, RZ ;  /* 0x0000000407067224 */ /* 0x020fe400078e02ff */
[----:B------:R-:W-:Y:S02]  /*8e40*/  IMAD R13, R3, UR20, R8 ;  /* 0x00000014030d7c24 */ /* 0x000fe4000f8e0208 */
[----:B------:R-:W1:Y:S01]  /*8e50*/  LDC.64 R8, c[0x0][0x720] ;  /* 0x0001c800ff087b82 */ /* 0x000e620000000a00 */
[----:B------:R-:W-:Y:S02]  /*8e60*/  IMAD R11, R5, UR20, R6 ;  /* 0x00000014050b7c24 */ /* 0x000fe4000f8e0206 */
[----:B------:R-:W-:-:S04]  /*8e70*/  IMAD.WIDE.U32 R4, R4, UR20, RZ ;  /* 0x0000001404047c25 */ /* 0x000fc8000f8e00ff */
[----:B------:R-:W-:Y:S01]  /*8e80*/  IMAD.IADD R5, R5, 0x1, R11 ;  /* 0x0000000105057824 */ /* 0x000fe200078e020b */
[----:B------:R-:W2:Y:S01]  /*8e90*/  LDC.64 R6, c[0x0][0x738] ;  /* 0x0001ce00ff067b82 */ /* 0x000ea20000000a00 */
[----:B---3--:R-:W-:Y:S01]  /*8ea0*/  SHF.R.S32.HI R11, RZ, 0x1f, R10 ;  /* 0x0000001fff0b7819 */ /* 0x008fe2000001140a */
[----:B------:R-:W-:-:S04]  /*8eb0*/  IMAD.WIDE.U32 R2, R2, UR20, RZ ;  /* 0x0000001402027c25 */ /* 0x000fc8000f8e00ff */
        /* <DEDUP_REMOVED lines=17> */
.L_x_99:
[----:B------:R-:W-:Y:S02]  /*8fd0*/  IMAD.IADD R14, R5, 0x1, R9 ;  /* 0x00000001050e7824 */ /* 0x000fe400078e0209 */
[----:B------:R-:W-:Y:S02]  /*8fe0*/  IMAD.IADD R6, R3, 0x1, R11 ;  /* 0x0000000103067824 */ /* 0x000fe400078e020b */
[----:B-1----:R-:W-:Y:S01]  /*8ff0*/  IMAD.MOV.U32 R0, RZ, RZ, 0x1 ;  /* 0x00000001ff007424 */ /* 0x002fe200078e00ff */
[----:B------:R-:W-:Y:S06]  /*9000*/  @P0 BRA `(.L_x_85) ;  /* 0x0000000000180947 */ /* 0x000fec0003800000 */
[----:B------:R-:W1:Y:S01]  /*9010*/  S2R R10, SR_TID.X ;  /* 0x00000000000a7919 */ /* 0x000e620000002100 */
[----:B------:R-:W-:-:S04]  /*9020*/  IMAD.MOV.U32 R8, RZ, RZ, 0x8100 ;  /* 0x00008100ff087424 */ /* 0x000fc800078e00ff */
[----:B------:R2:W-:Y:S01]  /*9030*/  SYNCS.ARRIVE.TRANS64 RZ, [R7+URZ+0x31810], R8 ;  /* 0x0318100807ff79a7 */ /* 0x0005e2000800003f */
[----:B-1----:R-:W-:-:S13]  /*9040*/  LOP3.LUT P1, RZ, R10, 0x1f, RZ, 0xc0, !PT ;  /* 0x0000001f0aff7812 */ /* 0x002fda000782c0ff */
[----:B--2---:R-:W-:Y:S05]  /*9050*/  @!P1 BRA `(.L_x_85) ;  /* 0x0000000000049947 */ /* 0x004fea0003800000 */
[----:B------:R-:W-:Y:S01]  /*9060*/  BPT.TRAP 0x1 ;  /* 0x000000040000795c */ /* 0x000fe20000300000 */
.L_x_85:
        /* <DEDUP_REMOVED lines=22> */
[----:B------:R-:W1:Y:S01]  /*91d0*/  LDC R11, c[0x0][0x280] ;  /* 0x0000a000ff0b7b82 */ /* 0x000e620000000800 */
[----:B------:R-:W-:Y:S01]  /*91e0*/  UMOV UR41, UR17 ;  /* 0x0000001100297c82 */ /* 0x000fe20008000000 */
[----:B------:R-:W-:Y:S01]  /*91f0*/  UMOV UR35, UR19 ;  /* 0x0000001300237c82 */ /* 0x000fe20008000000 */
[----:B------:R-:W-:Y:S01]  /*9200*/  LEA.HI.X R14, R4, R9, R14, 0x2, P1 ;  /* 0x00000009040e7211 */ /* 0x000fe200008f140e */
[----:B------:R-:W-:Y:S01]  /*9210*/  UMOV UR33, UR17 ;  /* 0x0000001100217c82 */ /* 0x000fe20008000000 */
[----:B------:R-:W-:Y:S01]  /*9220*/  R2UR UR22, R10 ;  /* 0x000000000a1672ca */ /* 0x000fe200000e0000 */
[----:B------:R-:W-:Y:S01]  /*9230*/  UMOV UR26, 0xc0 ;  /* 0x000000c0001a7882 */ /* 0x000fe20000000000 */
        /* <DEDUP_REMOVED lines=69> */
[----:B------:R-:W-:Y:S01]  /*9690*/  VIADD R11, R11, 0x3f ;  /* 0x0000003f0b0b7836 */ /* 0x000fe20000000000 */
[----:B------:R-:W-:Y:S01]  /*96a0*/  IADD3 R10, P1, R10, 0x100, RZ ;  /* 0x000001000a0a7810 */ /* 0x000fe20007f3e0ff */
[----:B------:R-:W-:Y:S01]  /*96b0*/  IMAD.MOV.U32 R9, RZ, RZ, 0x1 ;  /* 0x00000001ff097424 */ /* 0x000fe200078e00ff */
[----:B------:R-:W-:Y:S01]  /*96c0*/  CS2R R16, SRZ ;  /* 0x0000000000107805 */ /* 0x000fe2000001ff00 */
[----:B------:R-:W-:Y:S01]  /*96d0*/  IMAD.MOV.U32 R8, RZ, RZ, RZ ;  /* 0x000000ffff087224 */ /* 0x000fe200078e00ff */
[----:B------:R-:W-:-:S04]  /*96e0*/  SHF.R.S32.HI R0, RZ, 0x1f, R11 ;  /* 0x0000001fff007819 */ /* 0x000fc8000001140b */
[----:B------:R-:W-:Y:S02]  /*96f0*/  LEA.HI R0, R0, R11, RZ, 0x6 ;  /* 0x0000000b00007211 */ /* 0x000fe400078f30ff */
[----:B--2---:R-:W-:Y:S01]  /*9700*/  LEA R11, P2, R2, R12, 0x2 ;  /* 0x0000000c020b7211 */ /* 0x004fe200078410ff */
[----:B------:R-:W-:Y:S01]  /*9710*/  IMAD.X R12, RZ, RZ, R14, P1 ;  /* 0x000000ffff0c7224 */ /* 0x000fe200008e060e */
[----:B------:R-:W-:Y:S01]  /*9720*/  LEA.HI.SX32 R14, R0, 0xffffffff, 0x1a ;  /* 0xffffffff000e7811 */ /* 0x000fe200078fd2ff */
[----:B------:R-:W-:Y:S01]  /*9730*/  IMAD.MOV.U32 R0, RZ, RZ, 0x1 ;  /* 0x00000001ff007424 */ /* 0x000fe200078e00ff */
[----:B------:R-:W-:Y:S02]  /*9740*/  LEA.HI.X R13, R2, R13, R6, 0x2, P2 ;  /* 0x0000000d020d7211 */ /* 0x000fe400010f1406 */
[----:B-1----:R-:W-:-:S07]  /*9750*/  LOP3.LUT R15, R15, 0x1f, RZ, 0xc0, !PT ;  /* 0x0000001f0f0f7812 */ /* 0x002fce00078ec0ff */
.L_x_91:
[----:B------:R-:W-:-:S04]  /*9760*/  SHF.L.U32 R4, R9, 0x1f, RZ ;  /* 0x0000001f09047819 */ /* 0x000fc800000006ff */
[----:B-1----:R-:W1:Y:S02]  /*9770*/  SYNCS.PHASECHK.TRANS64.TRYWAIT P1, [R7+URZ+0x31838], R4 ;  /* 0x03183804070075a7 */ /* 0x002e64000802017f */
[----:B-12--5:R-:W-:Y:S05]  /*9780*/  @!P1 BRA `(.L_x_87) ;  /* 0x0000000c00989947 */ /* 0x026fea0003800000 */
.L_x_100:
[----:B------:R-:W-:Y:S05]  /*9790*/  @P0 BRA `(.L_x_88) ;  /* 0x0000000000140947 */ /* 0x000fea0003800000 */
[----:B------:R-:W-:Y:S01]  /*97a0*/  ISETP.NE.AND P1, PT, R15, RZ, PT ;  /* 0x000000ff0f00720c */ /* 0x000fe20003f25270 */
[----:B-1----:R-:W-:-:S04]  /*97b0*/  IMAD.MOV.U32 R4, RZ, RZ, 0x8100 ;  /* 0x00008100ff047424 */ /* 0x002fc800078e00ff */
[----:B------:R2:W-:Y:S08]  /*97c0*/  SYNCS.ARRIVE.TRANS64 RZ, [R7+URZ+0x31830], R4 ;  /* 0x0318300407ff79a7 */ /* 0x0005f0000800003f */
[----:B------:R-:W-:Y:S05]  /*97d0*/  @!P1 BRA `(.L_x_88) ;  /* 0x0000000000049947 */ /* 0x000fea0003800000 */
[----:B------:R-:W-:Y:S01]  /*97e0*/  BPT.TRAP 0x1 ;  /* 0x000000040000795c */ /* 0x000fe20000300000 */
.L_x_88:
[----:B------:R3:W-:Y:S02]  /*97f0*/  STL.64 [R1], R2 ;  /* 0x0000000201007387 */ /* 0x0007e40000100a00 */
[----:B---3--:R-:W1:Y:S02]  /*9800*/  LDC.64 R2, c[0x0][0x198] ;  /* 0x00006600ff027b82 */ /* 0x008e640000000a00 */
[----:B-12---:R-:W-:-:S05]  /*9810*/  IMAD.MOV.U32 R4, RZ, RZ, R2 ;  /* 0x000000ffff047224 */ /* 0x006fca00078e0002 */
[----:B------:R-:W-:-:S04]  /*9820*/  IADD3 R5, P1, R4, 0x1f0, RZ ;  /* 0x000001f004057810 */ /* 0x000fc80007f3e0ff */
[----:B------:R-:W-:Y:S01]  /*9830*/  R2UR UR6, R5 ;  /* 0x00000000050672ca */ /* 0x000fe200000e0000 */
[----:B------:R-:W-:Y:S02]  /*9840*/  IMAD.MOV.U32 R5, RZ, RZ, R3 ;  /* 0x000000ffff057224 */ /* 0x000fe400078e0003 */
[----:B------:R1:W5:Y:S01]  /*9850*/  LDL.LU.64 R2, [R1] ;  /* 0x0000000001027983 */ /* 0x0003620000300a00 */
        /* <DEDUP_REMOVED lines=43> */
.L_x_102:
[----:B------:R-:W-:Y:S01]  /*9b10*/  LOP3.LUT R9, R9, 0x1, RZ, 0x3c, !PT ;  /* 0x0000000109097812 */ /* 0x000fe200078e3cff */
[----:B------:R-:W-:Y:S06]  /*9b20*/  @P2 BRA `(.L_x_90) ;  /* 0x0000000000142947 */ /* 0x000fec0003800000 */
[----:B------:R-:W-:Y:S01]  /*9b30*/  ISETP.NE.AND P1, PT, R15, RZ, PT ;  /* 0x000000ff0f00720c */ /* 0x000fe20003f25270 */
[----:B-1----:R-:W-:-:S04]  /*9b40*/  IMAD.MOV.U32 R20, RZ, RZ, 0x8100 ;  /* 0x00008100ff147424 */ /* 0x002fc800078e00ff */
[----:B------:R2:W-:Y:S08]  /*9b50*/  SYNCS.ARRIVE.TRANS64 RZ, [R18+URZ+0x31810], R20 ;  /* 0x0318101412ff79a7 */ /* 0x0005f0000800003f */
[----:B------:R-:W-:Y:S05]  /*9b60*/  @!P1 BRA `(.L_x_90) ;  /* 0x0000000000049947 */ /* 0x000fea0003800000 */
[----:B------:R-:W-:Y:S01]  /*9b70*/  BPT.TRAP 0x1 ;  /* 0x000000040000795c */ /* 0x000fe20000300000 */
.L_x_90:
[----:B------:R-:W-:Y:S01]  /*9b80*/  R2UR UR43, R8 ;  /* 0x00000000082b72ca */ /* 0x000fe200000e0000 */
[----:B------:R-:W-:Y:S01]  /*9b90*/  IMAD R8, R17, 0x8000, R7 ;  /* 0x0000800011087824 */ /* 0x000fe200078e0207 */
        /* <DEDUP_REMOVED lines=51> */
.L_x_86:
[----:B------:R-:W-:-:S04]  /*9ed0*/  SHF.L.U32 R10, R9, 0x1f, RZ ;  /* 0x0000001f090a7819 */ /* 0x000fc800000006ff */
[----:B------:R-:W3:Y:S02]  /*9ee0*/  SYNCS.PHASECHK.TRANS64.TRYWAIT P1, [R7+URZ+0x31838], R10 ;  /* 0x0318380a070075a7 */ /* 0x000ee4000802017f */
[----:B---3--:R-:W-:Y:S05]  /*9ef0*/  @!P1 BRA `(.L_x_92) ;  /* 0x0000000400e89947 */ /* 0x008fea0003800000 */
.L_x_103:
[----:B------:R-:W-:Y:S05]  /*9f00*/  @P0 BRA `(.L_x_93) ;  /* 0x0000000000180947 */ /* 0x000fea0003800000 */
[----:B------:R-:W4:Y:S01]  /*9f10*/  S2R R11, SR_TID.X ;  /* 0x00000000000b7919 */ /* 0x000f220000002100 */
[----:B---3--:R-:W-:-:S04]  /*9f20*/  IMAD.MOV.U32 R10, RZ, RZ, 0x8100 ;  /* 0x00008100ff0a7424 */ /* 0x008fc800078e00ff */
[----:B------:R3:W-:Y:S01]  /*9f30*/  SYNCS.ARRIVE.TRANS64 RZ, [R7+URZ+0x31830], R10 ;  /* 0x0318300a07ff79a7 */ /* 0x0007e2000800003f */
[----:B----4-:R-:W-:-:S13]  /*9f40*/  LOP3.LUT P0, RZ, R11, 0x1f, RZ, 0xc0, !PT ;  /* 0x0000001f0bff7812 */ /* 0x010fda000780c0ff */
[----:B---3--:R-:W-:Y:S05]  /*9f50*/  @!P0 BRA `(.L_x_93) ;  /* 0x0000000000048947 */ /* 0x008fea0003800000 */
[----:B------:R-:W-:Y:S01]  /*9f60*/  BPT.TRAP 0x1 ;  /* 0x000000040000795c */ /* 0x000fe20000300000 */
.L_x_93:
[----:B---3--:R-:W3:Y:S01]  /*9f70*/  LDC.64 R10, c[0x0][0x728] ;  /* 0x0001ca00ff0a7b82 */ /* 0x008ee20000000a00 */
        /* <DEDUP_REMOVED lines=15> */
[----:B------:R-:W-:-:S02]  /*a070*/  UIADD3 UR40, UR8, 0x24100, URZ ;  /* 0x0002410008287890 */ /* 0x000fc4000fffe03f */
[----:B------:R-:W-:Y:S02]  /*a080*/  UIADD3 UR41, UR8, 0x31830, URZ ;  /* 0x0003183008297890 */ /* 0x000fe4000fffe03f */
[----:B------:R-:W-:Y:S02]  /*a090*/  UIADD3 UR32, UR8, 0x26100, URZ ;  /* 0x0002610008207890 */ /* 0x000fe4000fffe03f */
[----:B------:R-:W-:Y:S01]  /*a0a0*/  UIADD3 UR24, UR8, 0x28100, URZ ;  /* 0x0002810008187890 */ /* 0x000fe2000fffe03f */
[C---:B---3--:R-:W-:Y:S01]  /*a0b0*/  LEA R10, P0, R2.reuse, R10, 0x2 ;  /* 0x0000000a020a7211 */ /* 0x048fe200078010ff */
        /* <DEDUP_REMOVED lines=18> */
[----:B------:R-:W-:-:S02]  /*a1e0*/  ISETP.NE.AND P0, PT, R17, 0x2, PT ;  /* 0x000000021100780c */ /* 0x000fc40003f05270 */
[----:B------:R-:W-:Y:S02]  /*a1f0*/  LOP3.LUT R6, R9, 0x1, RZ, 0x3c, !PT ;  /* 0x0000000109067812 */ /* 0x000fe400078e3cff */
        /* <DEDUP_REMOVED lines=8> */
[----:B---3--:R-:W-:Y:S01]  /*a280*/  NOP ;  /* 0x0000000000007918 */ /* 0x008fe20000000000 */
.L_x_83:
[----:B------:R-:W-:Y:S05]  /*a290*/  WARPSYNC.ALL ;  /* 0x0000000000007948 */ /* 0x000fea0003800000 */
[----:B------:R-:W-:-:S13]  /*a2a0*/  ELECT P0, URZ, PT ;  /* 0x00000000003f782f */ /* 0x000fda0003800000 */
[----:B------:R-:W-:Y:S05]  /*a2b0*/  @!P0 BRA `(.L_x_64) ;  /* 0x0000000000708947 */ /* 0x000fea0003800000 */
[----:B------:R-:W-:-:S04]  /*a2c0*/  LOP3.LUT R19, R19, 0x2, RZ, 0xfc, !PT ;  /* 0x0000000213137812 */ /* 0x000fc800078efcff */
[----:B------:R-:W-:-:S13]  /*a2d0*/  ISETP.NE.AND P1, PT, R19, 0x3, PT ;  /* 0x000000031300780c */ /* 0x000fda0003f25270 */
[----:B------:R-:W-:Y:S05]  /*a2e0*/  @!P1 BRA `(.L_x_94) ;  /* 0x0000000000049947 */ /* 0x000fea0003800000 */
[----:B------:R-:W-:Y:S01]  /*a2f0*/  BPT.TRAP 0x1 ;  /* 0x000000040000795c */ /* 0x000fe20000300000 */
.L_x_94:
[----:B------:R-:W3:Y:S01]  /*a300*/  S2R R3, SR_CgaCtaId ;  /* 0x0000000000037919 */ /* 0x000ee20000008800 */
[----:B------:R-:W-:-:S04]  /*a310*/  MOV R2, 0x400 ;  /* 0x0000040000027802 */ /* 0x000fc80000000f00 */
[----:B---3--:R-:W-:Y:S02]  /*a320*/  LEA R5, R3, R2, 0x18 ;  /* 0x0000000203057211 */ /* 0x008fe400078ec0ff */
[----:B------:R-:W-:-:S03]  /*a330*/  SHF.L.U32 R3, R0, 0x1f, RZ ;  /* 0x0000001f00037819 */ /* 0x000fc600000006ff */
[----:B------:R-:W-:-:S04]  /*a340*/  VIADD R2, R5, 0x31820 ;  /* 0x0003182005027836 */ /* 0x000fc80000000000 */
[----:B------:R-:W-:-:S04]  /*a350*/  IMAD R4, R17, 0x8, R2 ;  /* 0x0000000811047824 */ /* 0x000fc800078e0202 */
[----:B------:R-:W3:Y:S02]  /*a360*/  SYNCS.PHASECHK.TRANS64.TRYWAIT P0, [R4+URZ], R3 ;  /* 0x00000003040075a7 */ /* 0x000ee4000800017f */
[----:B---3--:R-:W-:Y:S05]  /*a370*/  @!P0 BRA `(.L_x_95) ;  /* 0x0000000000dc8947 */ /* 0x008fea0003800000 */
.L_x_104:
[----:B------:R-:W-:-:S05]  /*a380*/  VIADD R17, R17, 0x1 ;  /* 0x0000000111117836 */ /* 0x000fca0000000000 */
[----:B------:R-:W-:-:S04]  /*a390*/  ISETP.NE.AND P0, PT, R17, 0x2, PT ;  /* 0x000000021100780c */ /* 0x000fc80003f05270 */
[----:B---3--:R-:W-:Y:S02]  /*a3a0*/  SEL R3, RZ, 0x1, P0 ;  /* 0x00000001ff037807 */ /* 0x008fe40000000000 */
[----:B------:R-:W-:Y:S02]  /*a3b0*/  SEL R17, R17, RZ, P0 ;  /* 0x000000ff11117207 */ /* 0x000fe40000000000 */
[----:B------:R-:W-:-:S03]  /*a3c0*/  LOP3.LUT R0, R0, R3, RZ, 0x3c, !PT ;  /* 0x0000000300007212 */ /* 0x000fc600078e3cff */
[----:B------:R-:W-:Y:S01]  /*a3d0*/  IMAD R17, R17, 0x8, R2 ;  /* 0x0000000811117824 */ /* 0x000fe200078e0202 */
[----:B------:R-:W-:-:S04]  /*a3e0*/  SHF.L.U32 R0, R0, 0x1f, RZ ;  /* 0x0000001f00007819 */ /* 0x000fc800000006ff */
[----:B------:R-:W3:Y:S02]  /*a3f0*/  SYNCS.PHASECHK.TRANS64.TRYWAIT P0, [R17+URZ], R0 ;  /* 0x00000000110075a7 */ /* 0x000ee4000800017f */
[----:B---3--:R-:W-:Y:S05]  /*a400*/  @!P0 BRA `(.L_x_96) ;  /* 0x0000000000cc8947 */ /* 0x008fea0003800000 */
.L_x_105:
[----:B------:R-:W-:Y:S05]  /*a410*/  @!P1 BRA `(.L_x_97) ;  /* 0x0000000000049947 */ /* 0x000fea0003800000 */
[----:B------:R-:W-:Y:S01]  /*a420*/  BPT.TRAP 0x1 ;  /* 0x000000040000795c */ /* 0x000fe20000300000 */
.L_x_97:
[----:B------:R-:W-:-:S07]  /*a430*/  SHF.L.U32 R6, R6, 0x1f, RZ ;  /* 0x0000001f06067819 */ /* 0x000fce00000006ff */
.L_x_98:
[----:B----4-:R4:W1:Y:S02]  /*a440*/  SYNCS.PHASECHK.TRANS64.TRYWAIT P0, [R5+URZ+0x31838], R6 ;  /* 0x03183806050075a7 */ /* 0x010864000800017f */
[----:B-1----:R-:W-:Y:S05]  /*a450*/  @!P0 NANOSLEEP.SYNCS 0x989680 ;  /* 0x009896800000895d */ /* 0x002fea0003900000 */
[----:B------:R-:W1:Y:S02]  /*a460*/  @!P0 SYNCS.PHASECHK.TRANS64 P0, [R5+URZ+0x31838], R6 ;  /* 0x03183806050085a7 */ /* 0x000e64000800007f */
[----:B-1----:R-:W-:Y:S05]  /*a470*/  @!P0 BRA `(.L_x_98) ;  /* 0xfffffffc00f08947 */ /* 0x002fea000383ffff */
.L_x_64:
[----:B------:R-:W-:Y:S05]  /*a480*/  BSYNC B0 ;  /* 0x0000000000007941 */ /* 0x000fea0003800000 */
.L_x_61:
[----:B------:R-:W-:Y:S05]  /*a490*/  EXIT ;  /* 0x000000000000794d */ /* 0x000fea0003800000 */
.L_x_66:
[----:B-1----:R-:W-:-:S04]  /*a4a0*/  IMAD.U32 R2, RZ, RZ, UR60 ;  /* 0x0000003cff027e24 */ /* 0x002fc8000f8e00ff */
[----:B------:R1:W2:Y:S03]  /*a4b0*/  SYNCS.PHASECHK.TRANS64.TRYWAIT P0, [R2+URZ+0x31800], R11 ;  /* 0x0318000b020075a7 */ /* 0x0002a6000800017f */
[----:B--2---:R-:W-:Y:S05]  /*a4c0*/  @!P0 NANOSLEEP.SYNCS 0x989680 ;  /* 0x009896800000895d */ /* 0x004fea0003900000 */
[----:B------:R-:W2:Y:S02]  /*a4d0*/  @!P0 SYNCS.PHASECHK.TRANS64 P0, [R2+URZ+0x31800], R11 ;  /* 0x0318000b020085a7 */ /* 0x000ea4000800007f */
[----:B--2---:R-:W-:Y:S05]  /*a4e0*/  @!P0 BRA `(.L_x_66) ;  /* 0xfffffffc00ec8947 */ /* 0x004fea000383ffff */
[----:B------:R-:W-:Y:S05]  /*a4f0*/  BRA `(.L_x_65) ;  /* 0xffffff6000a47947 */ /* 0x000fea000383ffff */
.L_x_71:
[----:B--2---:R2:W3:Y:S02]  /*a500*/  SYNCS.PHASECHK.TRANS64.TRYWAIT P1, [R16+URZ+0x31810], R11 ;  /* 0x0318100b100075a7 */ /* 0x0044e4000802017f */
[----:B---3--:R-:W-:Y:S05]  /*a510*/  @!P1 NANOSLEEP.SYNCS 0x989680 ;  /* 0x009896800000995d */ /* 0x008fea0003900000 */
[----:B------:R-:W3:Y:S02]  /*a520*/  @!P1 SYNCS.PHASECHK.TRANS64 P1, [R16+URZ+0x31810], R11 ;  /* 0x0318100b100095a7 */ /* 0x000ee4000802007f */
[----:B---3--:R-:W-:Y:S05]  /*a530*/  @!P1 BRA `(.L_x_71) ;  /* 0xfffffffc00f09947 */ /* 0x008fea000383ffff */
[----:B------:R-:W-:Y:S05]  /*a540*/  BRA `(.L_x_70) ;  /* 0xffffff6c00f47947 */ /* 0x000fea000383ffff */
.L_x_75:
[----:B------:R1:W1:Y:S02]  /*a550*/  SYNCS.PHASECHK.TRANS64.TRYWAIT P1, [R5+URZ+0x31830], R12 ;  /* 0x0318300c050075a7 */ /* 0x000264000802017f */
[----:B-1----:R-:W-:Y:S05]  /*a560*/  @!P1 NANOSLEEP.SYNCS 0x989680 ;  /* 0x009896800000995d */ /* 0x002fea0003900000 */
[----:B------:R-:W1:Y:S02]  /*a570*/  @!P1 SYNCS.PHASECHK.TRANS64 P1, [R5+URZ+0x31830], R12 ;  /* 0x0318300c050095a7 */ /* 0x000e64000802007f */
[----:B-1----:R-:W-:Y:S05]  /*a580*/  @!P1 BRA `(.L_x_75) ;  /* 0xfffffffc00f09947 */ /* 0x002fea000383ffff */
[----:B------:R-:W-:Y:S05]  /*a590*/  BRA `(.L_x_74) ;  /* 0xffffff8800f47947 */ /* 0x000fea000383ffff */
.L_x_84:
[----:B-1----:R1:W2:Y:S02]  /*a5a0*/  SYNCS.PHASECHK.TRANS64.TRYWAIT P1, [R7+URZ+0x31820], R0 ;  /* 0x03182000070075a7 */ /* 0x0022a4000802017f */
[----:B--2---:R-:W-:Y:S05]  /*a5b0*/  @!P1 NANOSLEEP.SYNCS 0x989680 ;  /* 0x009896800000995d */ /* 0x004fea0003900000 */
[----:B------:R-:W2:Y:S02]  /*a5c0*/  @!P1 SYNCS.PHASECHK.TRANS64 P1, [R7+URZ+0x31820], R0 ;  /* 0x03182000070095a7 */ /* 0x000ea4000802007f */
[----:B--2---:R-:W-:Y:S05]  /*a5d0*/  @!P1 BRA `(.L_x_84) ;  /* 0xfffffffc00f09947 */ /* 0x004fea000383ffff */
[----:B------:R-:W-:Y:S05]  /*a5e0*/  BRA `(.L_x_99) ;  /* 0xffffffe800787947 */ /* 0x000fea000383ffff */
.L_x_87:
[----:B-1----:R1:W2:Y:S02]  /*a5f0*/  SYNCS.PHASECHK.TRANS64.TRYWAIT P1, [R7+URZ+0x31838], R4 ;  /* 0x03183804070075a7 */ /* 0x0022a4000802017f */
[----:B--2---:R-:W-:Y:S05]  /*a600*/  @!P1 NANOSLEEP.SYNCS 0x989680 ;  /* 0x009896800000995d */ /* 0x004fea0003900000 */
[----:B------:R-:W2:Y:S02]  /*a610*/  @!P1 SYNCS.PHASECHK.TRANS64 P1, [R7+URZ+0x31838], R4 ;  /* 0x03183804070095a7 */ /* 0x000ea4000802007f */
[----:B--2---:R-:W-:Y:S05]  /*a620*/  @!P1 BRA `(.L_x_87) ;  /* 0xfffffffc00f09947 */ /* 0x004fea000383ffff */
[----:B------:R-:W-:Y:S05]  /*a630*/  BRA `(.L_x_100) ;  /* 0xfffffff000547947 */ /* 0x000fea000383ffff */
.L_x_89:
[----:B------:R-:W-:-:S07]  /*a640*/  SHF.L.U32 R20, R0, 0x1f, RZ ;  /* 0x0000001f00147819 */ /* 0x000fce00000006ff */
.L_x_101:
[----:B-1----:R1:W2:Y:S02]  /*a650*/  SYNCS.PHASECHK.TRANS64.TRYWAIT P1, [R18+URZ+0x31820], R20 ;  /* 0x03182014120075a7 */ /* 0x0022a4000802017f */
[----:B--2---:R-:W-:Y:S05]  /*a660*/  @!P1 NANOSLEEP.SYNCS 0x989680 ;  /* 0x009896800000995d */ /* 0x004fea0003900000 */
[----:B------:R-:W2:Y:S02]  /*a670*/  @!P1 SYNCS.PHASECHK.TRANS64 P1, [R18+URZ+0x31820], R20 ;  /* 0x03182014120095a7 */ /* 0x000ea4000802007f */
[----:B--2---:R-:W-:Y:S05]  /*a680*/  @!P1 BRA `(.L_x_101) ;  /* 0xfffffffc00f09947 */ /* 0x004fea000383ffff */
[----:B------:R-:W-:Y:S05]  /*a690*/  BRA `(.L_x_102) ;  /* 0xfffffff4001c7947 */ /* 0x000fea000383ffff */
.L_x_92:
[----:B---3--:R3:W4:Y:S02]  /*a6a0*/  SYNCS.PHASECHK.TRANS64.TRYWAIT P1, [R7+URZ+0x31838], R10 ;  /* 0x0318380a070075a7 */ /* 0x008724000802017f */
[----:B----4-:R-:W-:Y:S05]  /*a6b0*/  @!P1 NANOSLEEP.SYNCS 0x989680 ;  /* 0x009896800000995d */ /* 0x010fea0003900000 */
[----:B------:R-:W4:Y:S02]  /*a6c0*/  @!P1 SYNCS.PHASECHK.TRANS64 P1, [R7+URZ+0x31838], R10 ;  /* 0x0318380a070095a7 */ /* 0x000f24000802007f */
[----:B----4-:R-:W-:Y:S05]  /*a6d0*/  @!P1 BRA `(.L_x_92) ;  /* 0xfffffffc00f09947 */ /* 0x010fea000383ffff */
[----:B------:R-:W-:Y:S05]  /*a6e0*/  BRA `(.L_x_103) ;  /* 0xfffffff800047947 */ /* 0x000fea000383ffff */
.L_x_95:
[----:B---3--:R3:W4:Y:S02]  /*a6f0*/  SYNCS.PHASECHK.TRANS64.TRYWAIT P0, [R4+URZ], R3 ;  /* 0x00000003040075a7 */ /* 0x008724000800017f */
[----:B----4-:R-:W-:Y:S05]  /*a700*/  @!P0 NANOSLEEP.SYNCS 0x989680 ;  /* 0x009896800000895d */ /* 0x010fea0003900000 */
[----:B------:R-:W4:Y:S02]  /*a710*/  @!P0 SYNCS.PHASECHK.TRANS64 P0, [R4+URZ], R3 ;  /* 0x00000003040085a7 */ /* 0x000f24000800007f */
[----:B----4-:R-:W-:Y:S05]  /*a720*/  @!P0 BRA `(.L_x_95) ;  /* 0xfffffffc00f08947 */ /* 0x010fea000383ffff */
[----:B------:R-:W-:Y:S05]  /*a730*/  BRA `(.L_x_104) ;  /* 0xfffffffc00107947 */ /* 0x000fea000383ffff */
.L_x_96:
[----:B---3--:R3:W4:Y:S02]  /*a740*/  SYNCS.PHASECHK.TRANS64.TRYWAIT P0, [R17+URZ], R0 ;  /* 0x00000000110075a7 */ /* 0x008724000800017f */
[----:B----4-:R-:W-:Y:S05]  /*a750*/  @!P0 NANOSLEEP.SYNCS 0x989680 ;  /* 0x009896800000895d */ /* 0x010fea0003900000 */
[----:B------:R-:W4:Y:S02]  /*a760*/  @!P0 SYNCS.PHASECHK.TRANS64 P0, [R17+URZ], R0 ;  /* 0x00000000110085a7 */ /* 0x000f24000800007f */
[----:B----4-:R-:W-:Y:S05]  /*a770*/  @!P0 BRA `(.L_x_96) ;  /* 0xfffffffc00f08947 */ /* 0x010fea000383ffff */
[----:B------:R-:W-:Y:S05]  /*a780*/  BRA `(.L_x_105) ;  /* 0xfffffffc00207947 */ /* 0x000fea000383ffff */
.L_x_106:
        /* <DEDUP_REMOVED lines=15> */
.L_x_1146:


//--------------------- .text._ZN7cutlass13device_kernelIN5flash11enable_sm90INS1_16FlashAttnBwdSm90INS1_25CollectiveMainloopBwdSm90ILi2ELi1ELi1EN4cute5tupleIJNS5_1CILi1EEES8_S8_EEENS6_IJNS7_ILi64EEENS7_ILi80EEENS7_ILi256EEEEEENS_6half_tEfNS_4arch4Sm90ELb0ELb0ELb1ELb1ELb0ELb0ELb1ELb1ELi2ELi1ELi1ELi1ELb0EEENS1_21CollectiveEpilogueBwdISD_SE_SG_Li256ELb1ELb1ELi2EEENS1_19SingleTileSchedulerILb1ELb0ELb0ELi80EEEEEEEEEvNT_6ParamsE --------------------------
	.section	.text._ZN7cutlass13device_kernelIN5flash11enable_sm90INS1_16FlashAttnBwdSm90INS1_25CollectiveMainloopBwdSm90ILi2ELi1ELi1EN4cute5tupleIJNS5_1CILi1EEES8_S8_EEENS6_IJNS7_ILi64EEENS7_ILi80EEENS7_ILi256EEEEEENS_6half_tEfNS_4arch4Sm90ELb0ELb0ELb1ELb1ELb0ELb0ELb1ELb1ELi2ELi1ELi1ELi1ELb0EEENS1_21CollectiveEpilogueBwdISD_SE_SG_Li256ELb1ELb1ELi2EEENS1_19SingleTileSchedulerILb1ELb0ELb0ELi80EEEEEEEEEvNT_6ParamsE,"ax",@progbits
	.align	128
.text._ZN7cutlass13device_kernelIN5flash11enable_sm90INS1_16FlashAttnBwdSm90INS1_25CollectiveMainloopBwdSm90ILi2ELi1ELi1EN4cute5tupleIJNS5_1CILi1EEES8_S8_EEENS6_IJNS7_ILi64EEENS7_ILi80EEENS7_ILi256EEEEEENS_6half_tEfNS_4arch4Sm90ELb0ELb0ELb1ELb1ELb0ELb0ELb1ELb1ELi2ELi1ELi1ELi1ELb0EEENS1_21CollectiveEpilogueBwdISD_SE_SG_Li256ELb1ELb1ELi2EEENS1_19SingleTileSchedulerILb1ELb0ELb0ELi80EEEEEEEEEvNT_6ParamsE:
        .type           _ZN7cutlass13device_kernelIN5flash11enable_sm90INS1_16FlashAttnBwdSm90INS1_25CollectiveMainloopBwdSm90ILi2ELi1ELi1EN4cute5tupleIJNS5_1CILi1EEES8_S8_EEENS6_IJNS7_ILi64EEENS7_ILi80EEENS7_ILi256EEEEEENS_6half_tEfNS_4arch4Sm90ELb0ELb0ELb1ELb1ELb0ELb0ELb1ELb1ELi2ELi1ELi1ELi1ELb0EEENS1_21CollectiveEpilogueBwdISD_SE_SG_Li256ELb1ELb1ELi2EEENS1_19SingleTileSchedulerILb1ELb0ELb0ELi80EEEEEEEEEvNT_6ParamsE,@function
        .size           _ZN7cutlass13device_kernelIN5flash11enable_sm90INS1_16FlashAttnBwdSm90INS1_25CollectiveMainloopBwdSm90ILi2ELi1ELi1EN4cute5tupleIJNS5_1CILi1EEES8_S8_EEENS6_IJNS7_ILi64EEENS7_ILi80EEENS7_ILi256EEEEEENS_6half_tEfNS_4arch4Sm90ELb0ELb0ELb1ELb1ELb0ELb0ELb1ELb1ELi2ELi1ELi1ELi1ELb0EEENS1_21CollectiveEpilogueBwdISD_SE_SG_Li256ELb1ELb1ELi2EEENS1_19SingleTileSchedulerILb1ELb0ELb0ELi80EEEEEEEEEvNT_6ParamsE,(.L_x_1147 - _ZN7cutlass13device_kernelIN5flash11enable_sm90INS1_16FlashAttnBwdSm90INS1_25CollectiveMainloopBwdSm90ILi2ELi1ELi1EN4cute5tupleIJNS5_1CILi1EEES8_S8_EEENS6_IJNS7_ILi64EEENS7_ILi80EEENS7_ILi256EEEEEENS_6half_tEfNS_4arch4Sm90ELb0ELb0ELb1ELb1ELb0ELb0ELb1ELb1ELi2ELi1ELi1ELi1ELb0EEENS1_21CollectiveEpilogueBwdISD_SE_SG_Li256ELb1ELb1ELi2EEENS1_19SingleTileSchedulerILb1ELb0ELb0ELi80EEEEEEEEEvNT_6ParamsE)
        .other          _ZN7cutlass13device_kernelIN5flash11enable_sm90INS1_16FlashAttnBwdSm90INS1_25CollectiveMainloopBwdSm90ILi2ELi1ELi1EN4cute5tupleIJNS5_1CILi1EEES8_S8_EEENS6_IJNS7_ILi64EEENS7_ILi80EEENS7_ILi256EEEEEENS_6half_tEfNS_4arch4Sm90ELb0ELb0ELb1ELb1ELb0ELb0ELb1ELb1ELi2ELi1ELi1ELi1ELb0EEENS1_21CollectiveEpilogueBwdISD_SE_SG_Li256ELb1ELb1ELi2EEENS1_19SingleTileSchedulerILb1ELb0ELb0ELi80EEEEEEEEEvNT_6ParamsE,@"STO_CUDA_ENTRY STV_DEFAULT"
_ZN7cutlass13device_kernelIN5flash11enable_sm90INS1_16FlashAttnBwdSm90INS1_25CollectiveMainloopBwdSm90ILi2ELi1ELi1EN4cute5tupleIJNS5_1CILi1EEES8_S8_EEENS6_IJNS7_ILi64EEENS7_ILi80EEENS7_ILi256EEEEEENS_6half_tEfNS_4arch4Sm90ELb0ELb0ELb1ELb1ELb0ELb0ELb1ELb1ELi2ELi1ELi1ELi1ELb0EEENS1_21CollectiveEpilogueBwdISD_SE_SG_Li256ELb1ELb1ELi2EEENS1_19SingleTileSchedulerILb1ELb0ELb0ELi80EEEEEEEEEvNT_6ParamsE:
[----:B------:R-:W0:Y:S02]  /*0000*/  LDC R1, c[0x0][0x28] ;  /* 0x00000a00ff017b82 */ /* 0x000e240000000800 */
[----:B0-----:R-:W-:Y:S01]  /*0010*/  VIADD R1, R1, 0xfffffff8 ;  /* 0xfffffff801017836 */ /* 0x001fe20000000000 */
[----:B------:R-:W0:Y:S01]  /*0020*/  S2R R3, SR_TID.X ;  /* 0x0000000000037919 */ /* 0x000e220000002100 */
[----:B------:R-:W-:Y:S01]  /*0030*/  ELECT P0, URZ, PT ;  /* 0x00000000003f782f */ /* 0x000fe20003800000 */
[----:B------:R-:W-:Y:S01]  /*0040*/  BSSY B0, `(.L_x_107) ;  /* 0x0000013000007945 */ /* 0x000fe20003800000 */
[----:B0-----:R-:W-:-:S05]  /*0050*/  SHF.R.U32.HI R0, RZ, 0x5, R3 ;  /* 0x00000005ff007819 */ /* 0x001fca0000011603 */
[----:B------:R-:W0:Y:S02]  /*0060*/  SHFL.IDX PT, R2, R0, RZ, 0x1f ;  /* 0x00001fff00027589 */ /* 0x000e2400000e0000 */
[----:B0-----:R-:W-:-:S13]  /*0070*/  ISETP.EQ.AND P0, PT, R2, RZ, P0 ;  /* 0x000000ff0200720c */ /* 0x001fda0000702270 */
        /* <DEDUP_REMOVED lines=14> */
[----:B0-----:R-:W-:Y:S01]  /*0160*/  NOP ;  /* 0x0000000000007918 */ /* 0x001fe20000000000 */
.L_x_108:
[----:B------:R-:W-:Y:S05]  /*0170*/  BSYNC B0 ;  /* 0x0000000000007941 */ /* 0x000fea0003800000 */
.L_x_107:
[----:B------:R-:W-:Y:S01]  /*0180*/  VOTEU.ANY UP0, P0 ;  /* 0x00000000003f7886 */ /* 0x000fe20000000100 */
[----:B------:R-:W0:Y:S01]  /*0190*/  SHFL.IDX PT, R2, R0, RZ, 0x1f ;  /* 0x00001fff00027589 */ /* 0x000e2200000e0000 */
[----:B------:R-:W-:-:S03]  /*01a0*/  UMOV UR4, 0x1 ;  /* 0x0000000100047882 */ /* 0x000fc60000000000 */
[----:B------:R-:W1:Y:S01]  /*01b0*/  @UP0 S2UR UR7, SR_CgaCtaId ;  /* 0x00000000000709c3 */ /* 0x000e620000008800 */
[----:B------:R-:W-:Y:S01]  /*01c0*/  @UP0 UMOV UR6, 0x400 ;  /* 0x0000040000060882 */ /* 0x000fe20000000000 */
[----:B------:R-:W-:-:S04]  /*01d0*/  @UP0 UIADD3 UR4, -UR4, 0x100000, URZ ;  /* 0x0010000004040890 */ /* 0x000fc8000fffe13f */
[----:B------:R-:W-:Y:S02]  /*01e0*/  @UP0 USHF.L.U32 UR5, UR4, 0xb, URZ ;  /* 0x0000000b04050899 */ /* 0x000fe4000800063f */
[----:B------:R-:W-:Y:S01]  /*01f0*/  @UP0 USHF.L.U32 UR4, UR4, 0x1, URZ ;  /* 0x0000000104040899 */ /* 0x000fe2000800063f */
[----:B0-----:R-:W-:Y:S02]  /*0200*/  ISETP.NE.AND P1, PT, R2, RZ, PT ;  /* 0x000000ff0200720c */ /* 0x001fe40003f25270 */
[----:B------:R-:W-:Y:S01]  /*0210*/  SHF.R.U32.HI R2, RZ, 0x7, R3 ;  /* 0x00000007ff027819 */ /* 0x000fe20000011603 */
[----:B-1----:R-:W-:Y:S01]  /*0220*/  @UP0 ULEA UR6, UR7, UR6, 0x18 ;  /* 0x0000000607060291 */ /* 0x002fe2000f8ec03f */
[----:B------:R-:W-:-:S04]  /*0230*/  VOTEU.ANY UP0, P0 ;  /* 0x00000000003f7886 */ /* 0x000fc80000000100 */
[----:B------:R-:W0:Y:S04]  /*0240*/  SHFL.IDX PT, R2, R2, RZ, 0x1f ;  /* 0x00001fff02027589 */ /* 0x000e2800000e0000 */
[----:B------:R-:W1:Y:S03]  /*0250*/  FENCE.VIEW.ASYNC.S ;  /* 0x00000000000073c6 */ /* 0x000e660000000000 */
[----:B-1----:R1:W2:Y:S01]  /*0260*/  @UP0 SYNCS.EXCH.64 URZ, [UR6+0x31600], UR4 ;  /* 0x03160004063f05b2 */ /* 0x0022a20008000100 */
[----:B------:R-:W-:Y:S05]  /*0270*/  @P1 BRA `(.L_x_109) ;  /* 0x0000000000481947 */ /* 0x000fea0003800000 */
[----:B-1----:R-:W1:Y:S01]  /*0280*/  S2UR UR5, SR_CgaCtaId ;  /* 0x00000000000579c3 */ /* 0x002e620000008800 */
[----:B------:R-:W-:Y:S01]  /*0290*/  UMOV UR4, 0x400 ;  /* 0x0000040000047882 */ /* 0x000fe20000000000 */
[----:B------:R-:W-:Y:S01]  /*02a0*/  UMOV UR6, 0x1 ;  /* 0x0000000100067882 */ /* 0x000fe20000000000 */
[----:B------:R-:W-:Y:S01]  /*02b0*/  UMOV UR9, 0x100 ;  /* 0x0000010000097882 */ /* 0x000fe20000000000 */
[----:B------:R-:W-:-:S04]  /*02c0*/  UIADD3 UR6, -UR6, 0x100000, URZ ;  /* 0x0010000006067890 */ /* 0x000fc8000fffe13f */
[----:B------:R-:W-:Y:S02]  /*02d0*/  USHF.L.U32 UR7, UR6, 0xb, URZ ;  /* 0x0000000b06077899 */ /* 0x000fe4000800063f */
[----:B------:R-:W-:Y:S01]  /*02e0*/  USHF.L.U32 UR6, UR6, 0x1, URZ ;  /* 0x0000000106067899 */ /* 0x000fe2000800063f */
[----:B------:R-:W-:Y:S01]  /*02f0*/  ELECT P0, URZ, PT ;  /* 0x00000000003f782f */ /* 0x000fe20003800000 */
[----:B-1----:R-:W-:Y:S02]  /*0300*/  ULEA UR8, UR5, UR4, 0x18 ;  /* 0x0000000405087291 */ /* 0x002fe4000f8ec03f */
[----:B------:R-:W-:-:S04]  /*0310*/  UIADD3 UR4, -UR9, 0x100000, URZ ;  /* 0x0010000009047890 */ /* 0x000fc8000fffe13f */
[----:B------:R-:W-:Y:S02]  /*0320*/  USHF.L.U32 UR5, UR4, 0xb, URZ ;  /* 0x0000000b04057899 */ /* 0x000fe4000800063f */
[----:B------:R-:W-:Y:S01]  /*0330*/  USHF.L.U32 UR4, UR4, 0x1, URZ ;  /* 0x0000000104047899 */ /* 0x000fe2000800063f */
[----:B------:R-:W1:Y:S03]  /*0340*/  FENCE.VIEW.ASYNC.S ;  /* 0x00000000000073c6 */ /* 0x000e660000000000 */
[----:B-1----:R3:W4:Y:S08]  /*0350*/  SYNCS.EXCH.64 URZ, [UR8+0x31610], UR6 ;  /* 0x03161006083f75b2 */ /* 0x0027300008000100 */
[----:B------:R3:W1:Y:S01]  /*0360*/  SYNCS.EXCH.64 URZ, [UR8+0x31620], UR4 ;  /* 0x03162004083f75b2 */ /* 0x0006620008000100 */
[----:B------:R3:W0:Y:S01]  /*0370*/  SYNCS.EXCH.64 URZ, [UR8+0x31618], UR6 ;  /* 0x03161806083f75b2 */ /* 0x0006220008000100 */
[----:B------:R3:W0:Y:S02]  /*0380*/  SYNCS.EXCH.64 URZ, [UR8+0x31628], UR4 ;  /* 0x03162804083f75b2 */ /* 0x0006240008000100 */
[----:B---3--:R-:W-:Y:S01]  /*0390*/  NOP ;  /* 0x0000000000007918 */ /* 0x008fe20000000000 */
.L_x_109:
[----:B------:R-:W3:Y:S01]  /*03a0*/  SHFL.IDX PT, R3, R0, RZ, 0x1f ;  /* 0x00001fff00037589 */ /* 0x000ee200000e0000 */
[----:B------:R-:W-:Y:S01]  /*03b0*/  NOP ;  /* 0x0000000000007918 */ /* 0x000fe20000000000 */
[----:B---3--:R-:W-:-:S13]  /*03c0*/  ISETP.NE.AND P0, PT, R3, RZ, PT ;  /* 0x000000ff0300720c */ /* 0x008fda0003f05270 */
[----:B------:R-:W-:Y:S05]  /*03d0*/  @P0 BRA `(.L_x_110) ;  /* 0x0000000000400947 */ /* 0x000fea0003800000 */
[----:B-1----:R-:W1:Y:S01]  /*03e0*/  S2UR UR5, SR_CgaCtaId ;  /* 0x00000000000579c3 */ /* 0x002e620000008800 */
[----:B------:R-:W-:Y:S01]  /*03f0*/  UMOV UR4, 0x400 ;  /* 0x0000040000047882 */ /* 0x000fe20000000000 */
[----:B------:R-:W-:Y:S01]  /*0400*/  UMOV UR6, 0x1 ;  /* 0x0000000100067882 */ /* 0x000fe20000000000 */
[----:B------:R-:W-:Y:S01]  /*0410*/  UMOV UR7, 0x100 ;  /* 0x0000010000077882 */ /* 0x000fe20000000000 */
[----:B------:R-:W-:Y:S01]  /*0420*/  ELECT P0, URZ, PT ;  /* 0x00000000003f782f */ /* 0x000fe20003800000 */
[----:B-1----:R-:W-:Y:S02]  /*0430*/  ULEA UR8, UR5, UR4, 0x18 ;  /* 0x0000000405087291 */ /* 0x002fe4000f8ec03f */
[----:B------:R-:W-:-:S04]  /*0440*/  UIADD3 UR4, -UR6, 0x100000, URZ ;  /* 0x0010000006047890 */ /* 0x000fc8000fffe13f */
[----:B------:R-:W-:Y:S02]  /*0450*/  USHF.L.U32 UR5, UR4, 0xb, URZ ;  /* 0x0000000b04057899 */ /* 0x000fe4000800063f */
[----:B------:R-:W-:Y:S02]  /*0460*/  USHF.L.U32 UR4, UR4, 0x1, URZ ;  /* 0x0000000104047899 */ /* 0x000fe4000800063f */
[----:B------:R-:W-:-:S04]  /*0470*/  UIADD3 UR6, -UR7, 0x100000, URZ ;  /* 0x0010000007067890 */ /* 0x000fc8000fffe13f */
[----:B------:R-:W-:Y:S02]  /*0480*/  USHF.L.U32 UR7, UR6, 0xb, URZ ;  /* 0x0000000b06077899 */ /* 0x000fe4000800063f */
[----:B------:R-:W-:Y:S01]  /*0490*/  USHF.L.U32 UR6, UR6, 0x1, URZ ;  /* 0x0000000106067899 */ /* 0x000fe2000800063f */
[----:B------:R-:W1:Y:S03]  /*04a0*/  FENCE.VIEW.ASYNC.S ;  /* 0x00000000000073c6 */ /* 0x000e660000000000 */
[----:B-1----:R3:W1:Y:S08]  /*04b0*/  SYNCS.EXCH.64 URZ, [UR8+0x31630], UR4 ;  /* 0x03163004083f75b2 */ /* 0x0026700008000100 */
[----:B------:R3:W0:Y:S02]  /*04c0*/  SYNCS.EXCH.64 URZ, [UR8+0x31638], UR6 ;  /* 0x03163806083f75b2 */ /* 0x0006240008000100 */
[----:B---3--:R-:W-:Y:S01]  /*04d0*/  NOP ;  /* 0x0000000000007918 */ /* 0x008fe20000000000 */
.L_x_110:
[----:B0-----:R-:W-:Y:S01]  /*04e0*/  ISETP.NE.AND P0, PT, R2, RZ, PT ;  /* 0x000000ff0200720c */ /* 0x001fe20003f05270 */
[----:B------:R-:W-:Y:S01]  /*04f0*/  IMAD.MOV.U32 R21, RZ, RZ, 0x1 ;  /* 0x00000001ff157424 */ /* 0x000fe200078e00ff */
[----:B------:R-:W-:Y:S01]  /*0500*/  NOP ;  /* 0x0000000000007918 */ /* 0x000fe20000000000 */
[----:B------:R-:W-:Y:S03]  /*0510*/  BSSY B0, `(.L_x_111) ;  /* 0x0000e76000007945 */ /* 0x000fe60003800000 */
[----:B------:R-:W-:Y:S01]  /*0520*/  SEL R21, R21, 0x2, !P0 ;  /* 0x0000000215157807 */ /* 0x000fe20004000000 */
[----:B-12-4-:R-:W-:Y:S06]  /*0530*/  BAR.SYNC.DEFER_BLOCKING 0x0 ;  /* 0x0000000000007b1d */ /* 0x016fec0000010000 */
[----:B------:R-:W-:Y:S05]  /*0540*/  @!P0 BRA `(.L_x_112) ;  /* 0x000000c400e08947 */ /* 0x000fea0003800000 */
.L_x_113:
[----:B------:R-:W-:-:S08]  /*0550*/  NOP ;  /* 0x0000000000007918 */ /* 0x000fd00000000000 */
[----:B------:R-:W0:Y:S02]  /*0560*/  USETMAXREG.TRY_ALLOC.CTAPOOL UP0, 0xf0 ;  /* 0x000000f0000079c8 */ /* 0x000e240008000600 */
[----:B0-----:R-:W-:-:S13]  /*0570*/  PLOP3.LUT P0, PT, PT, PT, UP0, 0x80, 0x0 ;  /* 0x000000000000781c */ /* 0x001fda0003f0f008 */
[----:B------:R-:W-:Y:S05]  /*0580*/  @!P0 BRA `(.L_x_113) ;  /* 0xfffffffc00f08947 */ /* 0x000fea000383ffff */
[----:B------:R-:W-:Y:S01]  /*0590*/  ULDC.64 UR4, c[0x0][0x8d8] ;  /* 0x0002360000047ab9 */ /* 0x000fe20000000a00 */
[----:B------:R-:W0:Y:S01]  /*05a0*/  S2R R11, SR_CTAID.X ;  /* 0x00000000000b7919 */ /* 0x000e220000002500 */
[----:B------:R-:W-:Y:S01]  /*05b0*/  ISETP.NE.U32.AND P0, PT, RZ, UR4, PT ;  /* 0x00000004ff007c0c */ /* 0x000fe2000bf05070 */
[----:B------:R-:W1:Y:S03]  /*05c0*/  S2R R233, SR_CTAID.Z ;  /* 0x0000000000e97919 */ /* 0x000e660000002700 */
[----:B------:R-:W-:-:S13]  /*05d0*/  ISETP.NE.AND.EX P0, PT, RZ, UR5, PT, P0 ;  /* 0x00000005ff007c0c */ /* 0x000fda000bf05300 */
[----:B------:R-:W-:Y:S05]  /*05e0*/  @!P0 BRA `(.L_x_114) ;  /* 0x0000000000148947 */ /* 0x000fea0003800000 */
[----:B------:R-:W1:Y:S01]  /*05f0*/  LDC.64 R2, c[0x0][0x8d8] ;  /* 0x00023600ff027b82 */ /* 0x000e620000000a00 */
[----:B------:R-:W-:Y:S01]  /*0600*/  ULDC.64 UR4, c[0x0][0x208] ;  /* 0x0000820000047ab9 */ /* 0x000fe20000000a00 */
[----:B-1----:R-:W-:-:S05]  /*0610*/  IMAD.WIDE R2, R233, 0x4, R2 ;  /* 0x00000004e9027825 */ /* 0x002fca00078e0202 */
[----:B------:R1:W5:Y:S01]  /*0620*/  LDG.E R0, desc[UR4][R2.64] ;  /* 0x0000000402007981 */ /* 0x000362000c1e1900 */
[----:B------:R-:W-:Y:S05]  /*0630*/  BRA `(.L_x_115) ;  /* 0x0000000000307947 */ /* 0x000fea0003800000 */
.L_x_114:
[----:B------:R-:W-:Y:S02]  /*0640*/  ULDC.64 UR4, c[0x0][0x8d0] ;  /* 0x0002340000047ab9 */ /* 0x000fe40000000a00 */
[----:B------:R-:W-:-:S04]  /*0650*/  ISETP.NE.U32.AND P0, PT, RZ, UR4, PT ;  /* 0x00000004ff007c0c */ /* 0x000fc8000bf05070 */
[----:B------:R-:W-:-:S13]  /*0660*/  ISETP.NE.AND.EX P0, PT, RZ, UR5, PT, P0 ;  /* 0x00000005ff007c0c */ /* 0x000fda000bf05300 */
[----:B------:R-:W-:Y:S05]  /*0670*/  @!P0 BRA `(.L_x_116) ;  /* 0x00000000001c8947 */ /* 0x000fea0003800000 */
[----:B------:R-:W1:Y:S01]  /*0680*/  LDC.64 R2, c[0x0][0x8d0] ;  /* 0x00023400ff027b82 */ /* 0x000e620000000a00 */
[----:B------:R-:W-:Y:S01]  /*0690*/  ULDC.64 UR4, c[0x0][0x208] ;  /* 0x0000820000047ab9 */ /* 0x000fe20000000a00 */
[----:B-1----:R-:W-:-:S05]  /*06a0*/  IMAD.WIDE R2, R233, 0x4, R2 ;  /* 0x00000004e9027825 */ /* 0x002fca00078e0202 */
[----:B------:R-:W2:Y:S04]  /*06b0*/  LDG.E R0, desc[UR4][R2.64] ;  /* 0x0000000402007981 */ /* 0x000ea8000c1e1900 */
[----:B------:R-:W2:Y:S02]  /*06c0*/  LDG.E R5, desc[UR4][R2.64+0x4] ;  /* 0x0000040402057981 */ /* 0x000ea4000c1e1900 */
[----:B--2---:R-:W-:Y:S01]  /*06d0*/  IMAD.IADD R0, R5, 0x1, -R0 ;  /* 0x0000000105007824 */ /* 0x004fe200078e0a00 */
[----:B------:R-:W-:Y:S06]  /*06e0*/  BRA `(.L_x_115) ;  /* 0x0000000000047947 */ /* 0x000fec0003800000 */
.L_x_116:
[----:B------:R-:W2:Y:S02]  /*06f0*/  LDC R0, c[0x0][0x8bc] ;  /* 0x00022f00ff007b82 */ /* 0x000ea40000000800 */
.L_x_115:
[----:B01----:R-:W-:-:S05]  /*0700*/  IMAD R3, R11, 0x50, RZ ;  /* 0x000000500b037824 */ /* 0x003fca00078e02ff */
[----:B--2--5:R-:W-:-:S04]  /*0710*/  ISETP.GE.AND P0, PT, R3, R0, PT ;  /* 0x000000000300720c */ /* 0x024fc80003f06270 */
[----:B------:R-:W-:-:S04]  /*0720*/  SEL R233, R233, 0xffffffff, !P0 ;  /* 0xffffffffe9e97807 */ /* 0x000fc80004000000 */
[----:B------:R-:W-:-:S13]  /*0730*/  ISETP.GE.AND P0, PT, R233, RZ, PT ;  /* 0x000000ffe900720c */ /* 0x000fda0003f06270 */
[----:B------:R-:W-:Y:S05]  /*0740*/  @!P0 BRA `(.L_x_117) ;  /* 0x000000e400488947 */ /* 0x000fea0003800000 */
[----:B------:R-:W0:Y:S01]  /*0750*/  LDC.64 R4, c[0x0][0x770] ;  /* 0x0001dc00ff047b82 */ /* 0x000e220000000a00 */
[----:B------:R-:W-:-:S07]  /*0760*/  ULDC.64 UR6, c[0x0][0x208] ;  /* 0x0000820000067ab9 */ /* 0x000fce0000000a00 */
[----:B------:R-:W1:Y:S08]  /*0770*/  LDC.64 R2, c[0x0][0x770] ;  /* 0x0001dc00ff027b82 */ /* 0x000e700000000a00 */
[----:B------:R-:W2:Y:S01]  /*0780*/  LDC.64 R6, c[0x0][0x780] ;  /* 0x0001e000ff067b82 */ /* 0x000ea20000000a00 */
[----:B0-----:R-:W-:-:S04]  /*0790*/  ISETP.NE.U32.AND P1, PT, R4, RZ, PT ;  /* 0x000000ff0400720c */ /* 0x001fc80003f25070 */
[----:B------:R-:W-:Y:S01]  /*07a0*/  ISETP.NE.AND.EX P1, PT, R5, RZ, PT, P1 ;  /* 0x000000ff0500720c */ /* 0x000fe20003f25310 */
[----:B-1----:R-:W-:Y:S01]  /*07b0*/  IMAD.WIDE R4, R233, 0x4, R2 ;  /* 0x00000004e9047825 */ /* 0x002fe200078e0202 */
[----:B--2---:R-:W-:-:S11]  /*07c0*/  ISETP.NE.U32.AND P0, PT, R6, RZ, PT ;  /* 0x000000ff0600720c */ /* 0x004fd60003f05070 */
[----:B------:R-:W2:Y:S01]  /*07d0*/  @P1 LDG.E R8, desc[UR6][R4.64] ;  /* 0x0000000604081981 */ /* 0x000ea2000c1e1900 */
[----:B------:R-:W-:Y:S01]  /*07e0*/  ISETP.NE.AND.EX P0, PT, R7, RZ, PT, P0 ;  /* 0x000000ff0700720c */ /* 0x000fe20003f05300 */
[----:B------:R-:W0:-:S12]  /*07f0*/  LDC R6, c[0x0][0x290] ;  /* 0x0000a400ff067b82 */ /* 0x000e180000000800 */
[----:B------:R-:W1:Y:S01]  /*0800*/  @P0 LDC.64 R2, c[0x0][0x780] ;  /* 0x0001e000ff020b82 */ /* 0x000e620000000a00 */
[----:B------:R-:W-:Y:S02]  /*0810*/  ULDC UR4, c[0x0][0x280] ;  /* 0x0000a00000047ab9 */ /* 0x000fe40000000800 */
[----:B------:R-:W-:Y:S01]  /*0820*/  IMAD.U32 R0, RZ, RZ, UR4 ;  /* 0x00000004ff007e24 */ /* 0x000fe2000f8e00ff */
[----:B------:R-:W-:Y:S02]  /*0830*/  ULDC.64 UR4, c[0x0][0x788] ;  /* 0x0001e20000047ab9 */ /* 0x000fe40000000a00 */
[----:B------:R-:W-:-:S04]  /*0840*/  ISETP.NE.U32.AND P2, PT, RZ, UR4, PT ;  /* 0x00000004ff007c0c */ /* 0x000fc8000bf45070 */
[----:B------:R-:W-:Y:S01]  /*0850*/  ISETP.NE.AND.EX P2, PT, RZ, UR5, PT, P2 ;  /* 0x00000005ff007c0c */ /* 0x000fe2000bf45320 */
[----:B-1----:R-:W-:-:S05]  /*0860*/  @P0 IMAD.WIDE R2, R233, 0x4, R2 ;  /* 0x00000004e9020825 */ /* 0x002fca00078e0202 */
[----:B------:R1:W5:Y:S01]  /*0870*/  @P0 LDG.E R0, desc[UR6][R2.64] ;  /* 0x0000000602000981 */ /* 0x000362000c1e1900 */
[----:B--2---:R-:W-:-:S05]  /*0880*/  @P1 IMAD R8, R233, 0x40, R8 ;  /* 0x00000040e9081824 */ /* 0x004fca00078e0208 */
[----:B------:R-:W-:-:S04]  /*0890*/  @P1 SHF.R.S32.HI R7, RZ, 0x1f, R8 ;  /* 0x0000001fff071819 */ /* 0x000fc80000011408 */
[----:B------:R-:W-:Y:S01]  /*08a0*/  @P1 LEA.HI R8, R7, R8, RZ, 0x6 ;  /* 0x0000000807081211 */ /* 0x000fe200078f30ff */
[----:B------:R-:W-:-:S04]  /*08b0*/  IMAD.MOV.U32 R7, RZ, RZ, RZ ;  /* 0x000000ffff077224 */ /* 0x000fc800078e00ff */
[----:B------:R-:W-:Y:S01]  /*08c0*/  @P1 IMAD.SHL.U32 R8, R8, 0x100, RZ ;  /* 0x0000010008081824 */ /* 0x000fe200078e00ff */
[----:B01----:R-:W-:Y:S06]  /*08d0*/  @P0 BRA `(.L_x_118) ;  /* 0x0000000000140947 */ /* 0x003fec0003800000 */
[----:B------:R-:W-:Y:S05]  /*08e0*/  @!P1 BRA `(.L_x_118) ;  /* 0x0000000000109947 */ /* 0x000fea0003800000 */
[----:B------:R-:W-:Y:S02]  /*08f0*/  ULDC.64 UR4, c[0x0][0x208] ;  /* 0x0000820000047ab9 */ /* 0x000fe40000000a00 */
[----:B------:R-:W2:Y:S04]  /*0900*/  LDG.E R3, desc[UR4][R4.64] ;  /* 0x0000000404037981 */ /* 0x000ea8000c1e1900 */
[----:B-----5:R-:W2:Y:S02]  /*0910*/  LDG.E R0, desc[UR4][R4.64+0x4] ;  /* 0x0000040404007981 */ /* 0x020ea4000c1e1900 */
[----:B--2---:R-:W-:-:S07]  /*0920*/  IMAD.IADD R0, R0, 0x1, -R3 ;  /* 0x0000000100007824 */ /* 0x004fce00078e0a03 */
.L_x_118:
[----:B------:R-:W-:Y:S01]  /*0930*/  @P1 LOP3.LUT R7, R8, 0xffffc000, RZ, 0xc0, !PT ;  /* 0xffffc00008071812 */ /* 0x000fe200078ec0ff */
[----:B------:R-:W-:Y:S06]  /*0940*/  @!P2 BRA `(.L_x_119) ;  /* 0x000000000014a947 */ /* 0x000fec0003800000 */
[----:B------:R-:W0:Y:S01]  /*0950*/  LDC.64 R2, c[0x0][0x788] ;  /* 0x0001e200ff027b82 */ /* 0x000e220000000a00 */
[----:B------:R-:W-:Y:S01]  /*0960*/  ULDC.64 UR4, c[0x0][0x208] ;  /* 0x0000820000047ab9 */ /* 0x000fe20000000a00 */
[----:B0-----:R-:W-:-:S05]  /*0970*/  IMAD.WIDE R2, R233, 0x4, R2 ;  /* 0x00000004e9027825 */ /* 0x001fca00078e0202 */
[----:B------:R0:W5:Y:S01]  /*0980*/  LDG.E R6, desc[UR4][R2.64] ;  /* 0x0000000402067981 */ /* 0x000162000c1e1900 */
[----:B------:R-:W-:Y:S05]  /*0990*/  BRA `(.L_x_120) ;  /* 0x0000000000287947 */ /* 0x000fea0003800000 */
.L_x_119:
[----:B------:R-:W-:Y:S02]  /*09a0*/  ULDC.64 UR4, c[0x0][0x778] ;  /* 0x0001de0000047ab9 */ /* 0x000fe40000000a00 */
[----:B------:R-:W-:-:S04]  /*09b0*/  ISETP.NE.U32.AND P0, PT, RZ, UR4, PT ;  /* 0x00000004ff007c0c */ /* 0x000fc8000bf05070 */
[----:B------:R-:W-:-:S13]  /*09c0*/  ISETP.NE.AND.EX P0, PT, RZ, UR5, PT, P0 ;  /* 0x00000005ff007c0c */ /* 0x000fda000bf05300 */
[----:B------:R-:W-:Y:S05]  /*09d0*/  @!P0 BRA `(.L_x_120) ;  /* 0x0000000000188947 */ /* 0x000fea0003800000 */
[----:B------:R-:W0:Y:S01]  /*09e0*/  LDC.64 R2, c[0x0][0x778] ;  /* 0x0001de00ff027b82 */ /* 0x000e220000000a00 */
[----:B------:R-:W-:Y:S01]  /*09f0*/  ULDC.64 UR4, c[0x0][0x208] ;  /* 0x0000820000047ab9 */ /* 0x000fe20000000a00 */
[----:B0-----:R-:W-:-:S05]  /*0a00*/  IMAD.WIDE R2, R233, 0x4, R2 ;  /* 0x00000004e9027825 */ /* 0x001fca00078e0202 */
[----:B------:R-:W2:Y:S04]  /*0a10*/  LDG.E R6, desc[UR4][R2.64] ;  /* 0x0000000402067981 */ /* 0x000ea8000c1e1900 */
[----:B------:R-:W2:Y:S02]  /*0a20*/  LDG.E R5, desc[UR4][R2.64+0x4] ;  /* 0x0000040402057981 */ /* 0x000ea4000c1e1900 */
[----:B--2---:R-:W-:-:S07]  /*0a30*/  IMAD.IADD R6, R5, 0x1, -R6 ;  /* 0x0000000105067824 */ /* 0x004fce00078e0a06 */
.L_x_120:
[----:B-----5:R-:W-:Y:S02]  /*0a40*/  ISETP.GE.AND P2, PT, R0, 0x1, PT ;  /* 0x000000010000780c */ /* 0x020fe40003f46270 */
[----:B------:R-:W-:Y:S02]  /*0a50*/  CS2R R134, SRZ ;  /* 0x0000000000867805 */ /* 0x000fe4000001ff00 */
[----:B------:R-:W-:Y:S02]  /*0a60*/  PLOP3.LUT P0, PT, PT, PT, PT, 0x80, 0x0 ;  /* 0x000000000000781c */ /* 0x000fe40003f0f070 */
        /* <DEDUP_REMOVED lines=78> */
[----:B------:R-:W-:Y:S01]  /*0f50*/  CS2R R136, SRZ ;  /* 0x0000000000887805 */ /* 0x000fe2000001ff00 */
[----:B------:R-:W-:Y:S06]  /*0f60*/  @!P2 BRA `(.L_x_121) ;  /* 0x0000007800a0a947 */ /* 0x000fec0003800000 */
[----:B0-----:R-:W0:Y:S01]  /*0f70*/  S2R R3, SR_CgaCtaId ;  /* 0x0000000000037919 */ /* 0x001e220000008800 */
[----:B------:R-:W-:Y:S01]  /*0f80*/  MOV R18, 0x400 ;  /* 0x0000040000127802 */ /* 0x000fe20000000f00 */
[----:B------:R-:W-:Y:S01]  /*0f90*/  VIADD R8, R0, 0x3f ;  /* 0x0000003f00087836 */ /* 0x000fe20000000000 */
[----:B------:R-:W-:Y:S01]  /*0fa0*/  SHF.L.U32 R13, RZ, 0x1f, RZ ;  /* 0x0000001fff0d7819 */ /* 0x000fe200000006ff */
[----:B------:R-:W1:Y:S01]  /*0fb0*/  S2R R2, SR_TID.X ;  /* 0x0000000000027919 */ /* 0x000e620000002100 */
[----:B------:R-:W-:Y:S02]  /*0fc0*/  IMAD R10, R11, -0x50, R6 ;  /* 0xffffffb00b0a7824 */ /* 0x000fe400078e0206 */
[----:B------:R-:W-:-:S04]  /*0fd0*/  SHF.R.S32.HI R9, RZ, 0x1f, R8 ;  /* 0x0000001fff097819 */ /* 0x000fc80000011408 */
[----:B------:R-:W-:Y:S02]  /*0fe0*/  LEA.HI R235, R9, R8, RZ, 0x6 ;  /* 0x0000000809eb7211 */ /* 0x000fe400078f30ff */
[----:B0-----:R-:W-:-:S04]  /*0ff0*/  LEA R18, R3, R18, 0x18 ;  /* 0x0000001203127211 */ /* 0x001fc800078ec0ff */
[----:B------:R-:W0:Y:S01]  /*1000*/  SYNCS.PHASECHK.TRANS64.TRYWAIT P0, [R18+URZ+0x31600], R13 ;  /* 0x0316000d120075a7 */ /* 0x000e22000800017f */
[----:B-1----:R-:W-:-:S05]  /*1010*/  VIADD R2, R2, 0xffffff80 ;  /* 0xffffff8002027836 */ /* 0x002fca0000000000 */
[----:B------:R-:W-:-:S04]  /*1020*/  SHF.R.S32.HI R3, RZ, 0x1f, R2 ;  /* 0x0000001fff037819 */ /* 0x000fc80000011402 */
[CC--:B------:R-:W-:Y:S02]  /*1030*/  LEA.HI R4, R3.reuse, R2.reuse, RZ, 0x7 ;  /* 0x0000000203047211 */ /* 0x0c0fe400078f38ff */
[CC--:B------:R-:W-:Y:S02]  /*1040*/  LEA.HI R6, R3.reuse, R2.reuse, RZ, 0x5 ;  /* 0x0000000203067211 */ /* 0x0c0fe400078f28ff */
[----:B------:R-:W-:Y:S02]  /*1050*/  SHF.R.S32.HI R0, RZ, 0x7, R4 ;  /* 0x00000007ff007819 */ /* 0x000fe40000011404 */
[----:B------:R-:W-:-:S03]  /*1060*/  LEA.HI R8, R3, R2, RZ, 0x4 ;  /* 0x0000000203087211 */ /* 0x000fc600078f20ff */
[----:B------:R1:W2:Y:S02]  /*1070*/  SHFL.IDX PT, R5, R0, RZ, 0x1f ;  /* 0x00001fff00057589 */ /* 0x0002a400000e0000 */
[----:B01----:R-:W-:Y:S05]  /*1080*/  @P0 BRA `(.L_x_122) ;  /* 0x0000000000080947 */ /* 0x003fea0003800000 */
[----:B------:R-:W0:Y:S02]  /*1090*/  SYNCS.PHASECHK.TRANS64.TRYWAIT P0, [R18+URZ+0x31600], R13 ;  /* 0x0316000d120075a7 */ /* 0x000e24000800017f */
[----:B0-----:R-:W-:Y:S05]  /*10a0*/  @!P0 BRA `(.L_x_123) ;  /* 0x000000d800f88947 */ /* 0x001fea0003800000 */
.L_x_122:
[----:B------:R-:W-:Y:S01]  /*10b0*/  LOP3.LUT R3, R4, 0xffffff80, RZ, 0xc0, !PT ;  /* 0xffffff8004037812 */ /* 0x000fe200078ec0ff */
[----:B------:R-:W1:Y:S01]  /*10c0*/  S2UR UR4, SR_CTAID.Y ;  /* 0x00000000000479c3 */ /* 0x000e620000002600 */
[----:B0-----:R-:W-:Y:S01]  /*10d0*/  LOP3.LUT R13, R8, 0xffffff0, RZ, 0xc0, !PT ;  /* 0x0ffffff0080d7812 */ /* 0x001fe200078ec0ff */
[----:B------:R-:W-:Y:S01]  /*10e0*/  IMAD.MOV.U32 R16, RZ, RZ, RZ ;  /* 0x000000ffff107224 */ /* 0x000fe200078e00ff */
[--C-:B------:R-:W-:Y:S01]  /*10f0*/  SHF.R.S32.HI R4, RZ, 0x5, R6.reuse ;  /* 0x00000005ff047819 */ /* 0x100fe20000011406 */
[C---:B------:R-:W-:Y:S01]  /*1100*/  IMAD.IADD R9, R2.reuse, 0x1, -R3 ;  /* 0x0000000102097824 */ /* 0x040fe200078e0a03 */
[----:B------:R-:W-:Y:S01]  /*1110*/  SHF.R.S32.HI R11, RZ, 0x1f, R6 ;  /* 0x0000001fff0b7819 */ /* 0x000fe20000011406 */
[----:B------:R-:W-:Y:S01]  /*1120*/  IMAD.IADD R13, R2, 0x1, -R13 ;  /* 0x00000001020d7824 */ /* 0x000fe200078e0a0d */
[C---:B------:R-:W-:Y:S01]  /*1130*/  LEA.HI R3, R0.reuse, R0, RZ, 0x1 ;  /* 0x0000000000037211 */ /* 0x040fe200078f08ff */
[----:B------:R-:W0:Y:S01]  /*1140*/  LDC.64 R14, c[0x0][0x2d8] ;  /* 0x0000b600ff0e7b82 */ /* 0x000e220000000a00 */
[----:B------:R-:W-:Y:S01]  /*1150*/  LEA.HI R11, R11, R4, RZ, 0x2 ;  /* 0x000000040b0b7211 */ /* 0x000fe200078f10ff */
[C---:B------:R-:W-:Y:S01]  /*1160*/  IMAD R8, R0.reuse, 0x800, R9 ;  /* 0x0000080000087824 */ /* 0x040fe200078e0209 */
[----:B--2---:R-:W-:Y:S01]  /*1170*/  LEA.HI R2, R5, R5, RZ, 0x1 ;  /* 0x0000000505027211 */ /* 0x004fe200078f08ff */
[----:B------:R-:W-:Y:S01]  /*1180*/  IMAD R6, R0, 0x40, R13 ;  /* 0x0000004000067824 */ /* 0x000fe200078e020d */
[----:B------:R-:W-:Y:S01]  /*1190*/  LOP3.LUT R3, R3, 0xfffffffe, RZ, 0xc0, !PT ;  /* 0xfffffffe03037812 */ /* 0x000fe200078ec0ff */
[----:B------:R-:W-:Y:S01]  /*11a0*/  IMAD.MOV.U32 R228, RZ, RZ, RZ ;  /* 0x000000ffffe47224 */ /* 0x000fe200078e00ff */
[----:B------:R-:W-:Y:S01]  /*11b0*/  LOP3.LUT R11, R11, 0xfffffc, RZ, 0xc0, !PT ;  /* 0x00fffffc0b0b7812 */ /* 0x000fe200078ec0ff */
[----:B------:R-:W-:Y:S01]  /*11c0*/  IMAD.MOV.U32 R19, RZ, RZ, RZ ;  /* 0x000000ffff137224 */ /* 0x000fe200078e00ff */
[----:B------:R-:W-:Y:S01]  /*11d0*/  LOP3.LUT R2, R2, 0xfffffffe, RZ, 0xc0, !PT ;  /* 0xfffffffe02027812 */ /* 0x000fe200078ec0ff */
[----:B------:R-:W-:Y:S01]  /*11e0*/  IMAD.IADD R3, R0, 0x1, -R3 ;  /* 0x0000000100037824 */ /* 0x000fe200078e0a03 */
[----:B------:R-:W-:Y:S01]  /*11f0*/  SHF.R.S32.HI R0, RZ, 0x1f, R9 ;  /* 0x0000001fff007819 */ /* 0x000fe20000011409 */
[----:B------:R-:W-:Y:S01]  /*1200*/  IMAD.IADD R11, R4, 0x1, -R11 ;  /* 0x00000001040b7824 */ /* 0x000fe200078e0a0b */
[----:B------:R-:W-:Y:S01]  /*1210*/  SEL R231, R233, RZ, !P1 ;  /* 0x000000ffe9e77207 */ /* 0x000fe20004800000 */
[----:B------:R-:W-:Y:S01]  /*1220*/  IMAD.IADD R4, R5, 0x1, -R2 ;  /* 0x0000000105047824 */ /* 0x000fe200078e0a02 */
[----:B------:R-:W-:Y:S01]  /*1230*/  LOP3.LUT R229, R21, 0x1, RZ, 0xfc, !PT ;  /* 0x0000000115e57812 */ /* 0x000fe200078efcff */
[----:B------:R-:W-:Y:S01]  /*1240*/  IMAD.SHL.U32 R2, R8, 0x4, RZ ;  /* 0x0000000408027824 */ /* 0x000fe200078e00ff */
[----:B-1----:R-:W-:Y:S01]  /*1250*/  USHF.R.S32.HI UR5, URZ, 0x1f, UR4 ;  /* 0x0000001f3f057899 */ /* 0x002fe20008011404 */
[----:B------:R-:W-:Y:S01]  /*1260*/  IMAD R13, R3, -0x8, R10 ;  /* 0xfffffff8030d7824 */ /* 0x000fe200078e020a */
[----:B------:R-:W-:Y:S01]  /*1270*/  LEA.HI R3, R0, R9, RZ, 0x2 ;  /* 0x0000000900037211 */ /* 0x000fe200078f10ff */
[----:B------:R-:W-:Y:S01]  /*1280*/  IMAD R11, R11, 0x10, R6 ;  /* 0x000000100b0b7824 */ /* 0x000fe200078e0206 */
[----:B------:R-:W-:-:S02]  /*1290*/  SHF.R.S32.HI R10, RZ, 0x1f, R2 ;  /* 0x0000001fff0a7819 */ /* 0x000fc40000011402 */
[----:B------:R-:W-:Y:S02]  /*12a0*/  CS2R R134, SRZ ;  /* 0x0000000000867805 */ /* 0x000fe4000001ff00 */
[----:B------:R-:W-:Y:S02]  /*12b0*/  IADD3 R2, P0, R2, R7, RZ ;  /* 0x0000000702027210 */ /* 0x000fe40007f1e0ff */
[----:B------:R-:W-:Y:S02]  /*12c0*/  CS2R R132, SRZ ;  /* 0x0000000000847805 */ /* 0x000fe4000001ff00 */
[--C-:B------:R-:W-:Y:S02]  /*12d0*/  SHF.R.S32.HI R5, RZ, 0x2, R3.reuse ;  /* 0x00000002ff057819 */ /* 0x100fe40000011403 */
[----:B------:R-:W-:Y:S02]  /*12e0*/  CS2R R130, SRZ ;  /* 0x0000000000827805 */ /* 0x000fe4000001ff00 */
[----:B------:R-:W-:-:S02]  /*12f0*/  SHF.R.S32.HI R6, RZ, 0x1f, R3 ;  /* 0x0000001fff067819 */ /* 0x000fc40000011403 */
[----:B------:R-:W-:Y:S02]  /*1300*/  CS2R R128, SRZ ;  /* 0x0000000000807805 */ /* 0x000fe4000001ff00 */
[----:B------:R-:W-:Y:S02]  /*1310*/  LOP3.LUT R8, R3, 0xfffffffc, RZ, 0xc0, !PT ;  /* 0xfffffffc03087812 */ /* 0x000fe400078ec0ff */
[----:B------:R-:W-:Y:S02]  /*1320*/  CS2R R126, SRZ ;  /* 0x00000000007e7805 */ /* 0x000fe4000001ff00 */
[----:B------:R-:W-:Y:S01]  /*1330*/  LEA.HI.X.SX32 R3, R7, R10, 0x1, P0 ;  /* 0x0000000a07037211 */ /* 0x000fe200000f0eff */
[----:B0-----:R-:W-:Y:S01]  /*1340*/  IMAD R10, R14, UR5, RZ ;  /* 0x000000050e0a7c24 */ /* 0x001fe2000f8e02ff */
[----:B------:R-:W-:Y:S01]  /*1350*/  LEA.HI R6, R6, R5, RZ, 0x3 ;  /* 0x0000000506067211 */ /* 0x000fe200078f18ff */
[----:B------:R-:W-:Y:S01]  /*1360*/  IMAD.IADD R8, R9, 0x1, -R8 ;  /* 0x0000000109087824 */ /* 0x000fe200078e0a08 */
[----:B------:R-:W-:Y:S01]  /*1370*/  SHF.R.S32.HI R7, RZ, 0x1f, R233 ;  /* 0x0000001fff077819 */ /* 0x000fe200000114e9 */
[----:B------:R-:W-:Y:S01]  /*1380*/  IMAD.WIDE.U32 R2, R14, UR4, R2 ;  /* 0x000000040e027c25 */ /* 0x000fe2000f8e0002 */
[----:B------:R-:W-:-:S02]  /*1390*/  LOP3.LUT R6, R6, 0xfffffff8, RZ, 0xc0, !PT ;  /* 0xfffffff806067812 */ /* 0x000fc400078ec0ff */
[----:B------:R-:W-:Y:S02]  /*13a0*/  CS2R R124, SRZ ;  /* 0x00000000007c7805 */ /* 0x000fe4000001ff00 */
[----:B------:R-:W-:Y:S01]  /*13b0*/  LEA.HI R0, R0, R9, RZ, 0x5 ;  /* 0x0000000900007211 */ /* 0x000fe200078f28ff */
[----:B------:R-:W-:Y:S01]  /*13c0*/  IMAD R9, R15, UR4, R10 ;  /* 0x000000040f097c24 */ /* 0x000fe2000f8e020a */
[----:B------:R-:W-:Y:S01]  /*13d0*/  SEL R7, R7, RZ, !P1 ;  /* 0x000000ff07077207 */ /* 0x000fe20004800000 */
[----:B------:R-:W-:Y:S01]  /*13e0*/  ULDC.64 UR4, c[0x0][0x2e0] ;  /* 0x0000b80000047ab9 */ /* 0x000fe20000000a00 */
[----:B------:R-:W-:Y:S01]  /*13f0*/  IMAD.IADD R5, R5, 0x1, -R6 ;  /* 0x0000000105057824 */ /* 0x000fe200078e0a06 */
[----:B------:R-:W-:Y:S01]  /*1400*/  SHF.R.S32.HI R232, RZ, 0x5, R0 ;  /* 0x00000005ffe87819 */ /* 0x000fe20000011400 */
[----:B------:R-:W-:Y:S01]  /*1410*/  IMAD.IADD R3, R3, 0x1, R9 ;  /* 0x0000000103037824 */ /* 0x000fe200078e0209 */
[----:B------:R-:W-:Y:S01]  /*1420*/  CS2R R122, SRZ ;  /* 0x00000000007a7805 */ /* 0x000fe2000001ff00 */
[----:B------:R-:W-:Y:S01]  /*1430*/  IMAD R6, R7, UR4, RZ ;  /* 0x0000000407067c24 */ /* 0x000fe2000f8e02ff */
[----:B------:R-:W-:Y:S01]  /*1440*/  CS2R R120, SRZ ;  /* 0x0000000000787805 */ /* 0x000fe2000001ff00 */
[----:B------:R-:W-:Y:S01]  /*1450*/  IMAD R232, R232, 0x10, R5 ;  /* 0x00000010e8e87824 */ /* 0x000fe200078e0205 */
[----:B------:R-:W-:Y:S01]  /*1460*/  CS2R R118, SRZ ;  /* 0x0000000000767805 */ /* 0x000fe2000001ff00 */
[C---:B------:R-:W-:Y:S01]  /*1470*/  IMAD R7, R231.reuse, UR5, R6 ;  /* 0x00000005e7077c24 */ /* 0x040fe2000f8e0206 */
[----:B------:R-:W-:Y:S01]  /*1480*/  CS2R R116, SRZ ;  /* 0x0000000000747805 */ /* 0x000fe2000001ff00 */
[----:B------:R-:W-:Y:S01]  /*1490*/  IMAD.WIDE.U32 R230, R231, UR4, R2 ;  /* 0x00000004e7e67c25 */ /* 0x000fe2000f8e0002 */
[----:B------:R-:W-:-:S02]  /*14a0*/  CS2R R114, SRZ ;  /* 0x0000000000727805 */ /* 0x000fc4000001ff00 */
[----:B------:R-:W-:Y:S02]  /*14b0*/  CS2R R112, SRZ ;  /* 0x0000000000707805 */ /* 0x000fe4000001ff00 */
[----:B------:R-:W-:Y:S01]  /*14c0*/  CS2R R110, SRZ ;  /* 0x00000000006e7805 */ /* 0x000fe2000001ff00 */
[----:B------:R-:W-:Y:S01]  /*14d0*/  IMAD.SHL.U32 R5, R11, 0x8, RZ ;  /* 0x000000080b057824 */ /* 0x000fe200078e00ff */
[----:B------:R-:W-:Y:S01]  /*14e0*/  CS2R R108, SRZ ;  /* 0x00000000006c7805 */ /* 0x000fe2000001ff00 */
[----:B------:R-:W-:Y:S01]  /*14f0*/  IMAD R0, R8, -0x2, R13 ;  /* 0xfffffffe08007824 */ /* 0x000fe200078e020d */
[----:B------:R-:W-:Y:S01]  /*1500*/  CS2R R106, SRZ ;  /* 0x00000000006a7805 */ /* 0x000fe2000001ff00 */
[----:B------:R-:W-:Y:S01]  /*1510*/  IMAD.MOV.U32 R3, RZ, RZ, RZ ;  /* 0x000000ffff037224 */ /* 0x000fe200078e00ff */
        /* <DEDUP_REMOVED lines=66> */
[----:B------:R-:W-:Y:S01]  /*1940*/  IMAD R2, R5, 0x2, R18 ;  /* 0x0000000205027824 */ /* 0x000fe200078e0212 */
[----:B------:R-:W-:Y:S01]  /*1950*/  ULDC UR61, c[0x0][0x75c] ;  /* 0x0001d700003d7ab9 */ /* 0x000fe20000000800 */
[----:B------:R-:W-:Y:S01]  /*1960*/  IMAD.IADD R234, R231, 0x1, R7 ;  /* 0x00000001e7ea7824 */ /* 0x000fe200078e0207 */
[----:B------:R-:W-:-:S06]  /*1970*/  ULDC UR60, c[0x0][0x744] ;  /* 0x0001d100003c7ab9 */ /* 0x000fcc0000000800 */
.L_x_134:
[----:B------:R-:W-:-:S13]  /*1980*/  ISETP.NE.AND P0, PT, R229, 0x3, PT ;  /* 0x00000003e500780c */ /* 0x000fda0003f05270 */
[----:B0-----:R-:W-:Y:S05]  /*1990*/  @!P0 BRA `(.L_x_124) ;  /* 0x0000000000048947 */ /* 0x001fea0003800000 */
[----:B------:R-:W-:Y:S01]  /*19a0*/  BPT.TRAP 0x1 ;  /* 0x000000040000795c */ /* 0x000fe20000300000 */
.L_x_124:
[----:B------:R-:W-:Y:S01]  /*19b0*/  IMAD R17, R3, 0x8, R18 ;  /* 0x0000000803117824 */ /* 0x000fe200078e0212 */
[----:B------:R-:W-:-:S04]  /*19c0*/  SHF.L.U32 R8, R228, 0x1f, RZ ;  /* 0x0000001fe4087819 */ /* 0x000fc800000006ff */
[----:B------:R0:W1:Y:S01]  /*19d0*/  SYNCS.PHASECHK.TRANS64.TRYWAIT P1, [R17+URZ+0x31610], R8 ;  /* 0x03161008110075a7 */ /* 0x000062000802017f */
[----:B------:R-:W-:Y:S05]  /*19e0*/  @!P0 BRA `(.L_x_125) ;  /* 0x0000000000048947 */ /* 0x000fea0003800000 */
[----:B------:R-:W-:Y:S01]  /*19f0*/  BPT.TRAP 0x1 ;  /* 0x000000040000795c */ /* 0x000fe20000300000 */
.L_x_125:
[----:B------:R-:W-:Y:S02]  /*1a00*/  VIADD R6, R18, 0x14100 ;  /* 0x0001410012067836 */ /* 0x000fe40000000000 */
[----:B------:R-:W-:-:S03]  /*1a10*/  IMAD R5, R4, 0x400, R18 ;  /* 0x0000040004057824 */ /* 0x000fc600078e0212 */
[----:B------:R-:W-:Y:S02]  /*1a20*/  SHF.R.U32.HI R6, RZ, 0x4, R6 ;  /* 0x00000004ff067819 */ /* 0x000fe40000011606 */
[----:B------:R-:W-:Y:S02]  /*1a30*/  SHF.R.U32.HI R7, RZ, 0x4, R5 ;  /* 0x00000004ff077819 */ /* 0x000fe40000011605 */
[----:B------:R-:W-:Y:S02]  /*1a40*/  LOP3.LUT R6, R6, 0x3fff, RZ, 0xc0, !PT ;  /* 0x00003fff06067812 */ /* 0x000fe400078ec0ff */
[----:B------:R-:W-:Y:S02]  /*1a50*/  LOP3.LUT R7, R7, 0x3fff, RZ, 0xc0, !PT ;  /* 0x00003fff07077812 */ /* 0x000fe400078ec0ff */
[----:B------:R-:W-:Y:S02]  /*1a60*/  LOP3.LUT R10, R6, 0x10000, RZ, 0xfc, !PT ;  /* 0x00010000060a7812 */ /* 0x000fe400078efcff */
[----:B------:R-:W-:Y:S01]  /*1a70*/  LOP3.LUT R6, R7, 0x10000, RZ, 0xfc, !PT ;  /* 0x0001000007067812 */ /* 0x000fe200078efcff */
[----:B-1----:R-:W-:Y:S06]  /*1a80*/  @P1 BRA `(.L_x_126) ;  /* 0x0000000000081947 */ /* 0x002fec0003800000 */
[----:B------:R-:W1:Y:S02]  /*1a90*/  SYNCS.PHASECHK.TRANS64.TRYWAIT P1, [R17+URZ+0x31610], R8 ;  /* 0x03161008110075a7 */ /* 0x000e64000802017f */
[----:B-1----:R-:W-:Y:S05]  /*1aa0*/  @!P1 BRA `(.L_x_127) ;  /* 0x000000d0008c9947 */ /* 0x002fea0003800000 */
.L_x_126:
[----:B------:R-:W-:Y:S01]  /*1ab0*/  IMAD R7, R3, 0x800, R10 ;  /* 0x0000080003077824 */ /* 0x000fe200078e020a */
[C---:B------:R-:W-:Y:S01]  /*1ac0*/  R2UR UR6, R6.reuse ;  /* 0x00000000060672ca */ /* 0x040fe200000e0000 */
[C---:B01----:R-:W-:Y:S01]  /*1ad0*/  VIADD R8, R6.reuse, 0x80 ;  /* 0x0000008006087836 */ /* 0x043fe20000000000 */
        /* <DEDUP_REMOVED lines=407> */
[----:B------:R-:W-:Y:S01]  /*3450*/  VIADD R8, R6, 0x806 ;  /* 0x0000080606087836 */ /* 0x000fe20000000000 */
[----:B------:R-:W-:Y:S01]  /*3460*/  UMOV UR7, 0x40000000 ;  /* 0x4000000000077882 */ /* 0x000fe20000000000 */
[----:B------:R-:W-:Y:S01]  /*3470*/  UMOV UR5, 0x40000040 ;  /* 0x4000004000057882 */ /* 0x000fe20000000000 */
[----:B------:R-:W-:Y:S01]  /*3480*/  R2UR UR9, R7 ;  /* 0x00000000070972ca */ /* 0x000fe200000e0000 */
[----:B------:R-:W-:Y:S01]  /*3490*/  IMAD R7, R3, 0x40, R232 ;  /* 0x0000004003077824 */ /* 0x000fe200078e02e8 */
[----:B------:R-:W-:Y:S01]  /*34a0*/  R2UR UR8, R8 ;  /* 0x00000000080872ca */ /* 0x000fe200000e0000 */
[----:B------:R-:W-:-:S02]  /*34b0*/  VIADD R8, R6, 0x906 ;  /* 0x0000090606087836 */ /* 0x000fc40000000000 */
[----:B------:R-:W-:Y:S02]  /*34c0*/  IMAD R7, R7, 0x4, R18 ;  /* 0x0000000407077824 */ /* 0x000fe400078e0212 */
[----:B------:R-:W-:Y:S01]  /*34d0*/  VIADD R6, R6, 0x986 ;  /* 0x0000098606067836 */ /* 0x000fe20000000000 */
[----:B------:R-:W-:Y:S02]  /*34e0*/  R2UR UR10, R8 ;  /* 0x00000000080a72ca */ /* 0x000fe400000e0000 */
[----:B------:R0:W1:Y:S02]  /*34f0*/  LDS R8, [R7+0x2c100] ;  /* 0x02c1000007087984 */ /* 0x0000640000000800 */
[----:B------:R-:W-:Y:S02]  /*3500*/  R2UR UR11, R6 ;  /* 0x00000000060b72ca */ /* 0x000fe400000e0000 */
[----:B------:R0:W2:Y:S01]  /*3510*/  LDS R9, [R7+0x2c120] ;  /* 0x02c1200007097984 */ /* 0x0000a20000000800 */
        /* <DEDUP_REMOVED lines=12> */
[----:B------:R-:W-:Y:S01]  /*35e0*/  HGMMA.64x8x16.F32 R40, gdesc[UR4], R40, gsb0 ;  /* 0x00000000042879f0 */ /* 0x000fe20008000828 */
[----:B0-----:R-:W-:Y:S05]  /*35f0*/  @!P0 BRA `(.L_x_128) ;  /* 0x0000000000048947 */ /* 0x001fea0003800000 */
[----:B------:R-:W-:Y:S01]  /*3600*/  BPT.TRAP 0x1 ;  /* 0x000000040000795c */ /* 0x000fe20000300000 */
.L_x_128:
[----:B------:R-:W-:-:S04]  /*3610*/  SHF.L.U32 R11, R19, 0x1f, RZ ;  /* 0x0000001f130b7819 */ /* 0x000fc800000006ff */
[----:B------:R0:W3:Y:S01]  /*3620*/  SYNCS.PHASECHK.TRANS64.TRYWAIT P1, [R18+URZ+0x31630], R11 ;  /* 0x0316300b120075a7 */ /* 0x0000e2000802017f */
[----:B------:R-:W-:Y:S05]  /*3630*/  @!P0 BRA `(.L_x_129) ;  /* 0x0000000000048947 */ /* 0x000fea0003800000 */
[----:B------:R-:W-:Y:S01]  /*3640*/  BPT.TRAP 0x1 ;  /* 0x000000040000795c */ /* 0x000fe20000300000 */
.L_x_129:
        /* <DEDUP_REMOVED lines=8> */
[----:B---3--:R-:W-:Y:S06]  /*36d0*/  @P1 BRA `(.L_x_130) ;  /* 0x0000000000081947 */ /* 0x008fec0003800000 */
[----:B------:R-:W3:Y:S02]  /*36e0*/  SYNCS.PHASECHK.TRANS64.TRYWAIT P1, [R18+URZ+0x31630], R11 ;  /* 0x0316300b120075a7 */ /* 0x000ee4000802017f */
[----:B---3--:R-:W-:Y:S05]  /*36f0*/  @!P1 BRA `(.L_x_131) ;  /* 0x000000b4008c9947 */ /* 0x008fea0003800000 */
.L_x_130:
[C---:B------:R-:W-:Y:S01]  /*3700*/  VIADD R10, R6.reuse, 0x80 ;  /* 0x00000080060a7836 */ /* 0x040fe20000000000 */
[----:B------:R-:W-:Y:S01]  /*3710*/  R2UR UR4, R7 ;  /* 0x00000000070472ca */ /* 0x000fe200000e0000 */
[C---:B0--3--:R-:W-:Y:S01]  /*3720*/  VIADD R11, R6.reuse, 0x100 ;  /* 0x00000100060b7836 */ /* 0x049fe20000000000 */
[----:B------:R-:W-:Y:S01]  /*3730*/  R2UR UR6, R6 ;  /* 0x00000000060672ca */ /* 0x000fe200000e0000 */
[----:B------:R-:W-:Y:S01]  /*3740*/  WARPGROUP.ARRIVE ;  /* 0x00000000000079c5 */ /* 0x000fe20000000000 */
[----:B------:R-:W-:Y:S01]  /*3750*/  R2UR UR8, R10 ;  /* 0x000000000a0872ca */ /* 0x000fe200000e0000 */
[C---:B------:R-:W-:Y:S01]  /*3760*/  VIADD R10, R6.reuse, 0x180 ;  /* 0x00000180060a7836 */ /* 0x040fe20000000000 */
[----:B------:R-:W-:Y:S01]  /*3770*/  R2UR UR9, R11 ;  /* 0x000000000b0972ca */ /* 0x000fe200000e0000 */
[----:B------:R-:W-:Y:S01]  /*3780*/  VIADD R11, R6, 0x200 ;  /* 0x00000200060b7836 */ /* 0x000fe20000000000 */
[----:B------:R-:W-:Y:S01]  /*3790*/  UMOV UR5, 0x40000040 ;  /* 0x4000004000057882 */ /* 0x000fe20000000000 */
[----:B------:R-:W-:Y:S01]  /*37a0*/  UMOV UR7, 0x40000000 ;  /* 0x4000000000077882 */ /* 0x000fe20000000000 */
[----:B------:R-:W-:Y:S01]  /*37b0*/  R2UR UR10, R10 ;  /* 0x000000000a0a72ca */ /* 0x000fe200000e0000 */
[----:B------:R-:W-:Y:S01]  /*37c0*/  VIADD R10, R6, 0x2 ;  /* 0x00000002060a7836 */ /* 0x000fe20000000000 */
[----:B------:R-:W-:Y:S01]  /*37d0*/  R2UR UR11, R11 ;  /* 0x000000000b0b72ca */ /* 0x000fe200000e0000 */
[----:B------:R-:W-:Y:S01]  /*37e0*/  UMOV UR57, 0x40000040 ;  /* 0x4000004000397882 */ /* 0x000fe20000000000 */
[C---:B------:R-:W-:Y:S01]  /*37f0*/  ISETP.GT.AND P1, PT, R0.reuse, RZ, PT ;  /* 0x000000ff0000720c */ /* 0x040fe20003f24270 */
[----:B------:R-:W-:Y:S01]  /*3800*/  HGMMA.64x8x16.F32 R44, gdesc[UR4], RZ, !UPT ;  /* 0x00000000042c79f0 */ /* 0x000fe2000c7008ff */
[----:B------:R-:W-:Y:S01]  /*3810*/  UMOV UR7, 0x40000000 ;  /* 0x4000000000077882 */ /* 0x000fe20000000000 */
[----:B------:R-:W-:Y:S01]  /*3820*/  UMOV UR6, UR8 ;  /* 0x0000000800067c82 */ /* 0x000fe20008000000 */
[C---:B------:R-:W-:Y:S01]  /*3830*/  ISETP.GT.AND P6, PT, R0.reuse, 0x10, PT ;  /* 0x000000100000780c */ /* 0x040fe20003fc4270 */
[----:B------:R-:W-:Y:S01]  /*3840*/  HGMMA.64x8x16.F32 R48, gdesc[UR4], RZ, !UPT ;  /* 0x00000000043079f0 */ /* 0x000fe2000c7008ff */
[----:B------:R-:W-:Y:S01]  /*3850*/  UMOV UR6, UR9 ;  /* 0x0000000900067c82 */ /* 0x000fe20008000000 */
[----:B------:R-:W-:Y:S01]  /*3860*/  UMOV UR7, 0x40000000 ;  /* 0x4000000000077882 */ /* 0x000fe20000000000 */
        /* <DEDUP_REMOVED lines=11> */
[C---:B------:R-:W-:Y:S01]  /*3920*/  VIADD R10, R7.reuse, 0x2 ;  /* 0x00000002070a7836 */ /* 0x040fe20000000000 */
[----:B------:R-:W-:Y:S01]  /*3930*/  UMOV UR7, 0x40000000 ;  /* 0x4000000000077882 */ /* 0x000fe20000000000 */
[----:B------:R-:W-:Y:S01]  /*3940*/  UMOV UR5, 0x40000040 ;  /* 0x4000004000057882 */ /* 0x000fe20000000000 */
[----:B------:R-:W-:Y:S01]  /*3950*/  ISETP.GT.AND P5, PT, R0, 0x31, PT ;  /* 0x000000310000780c */ /* 0x000fe20003fa4270 */
[----:B------:R-:W-:Y:S01]  /*3960*/  UMOV UR59, 0x40 ;  /* 0x00000040003b7882 */ /* 0x000fe20000000000 */
[----:B------:R-:W-:Y:S01]  /*3970*/  R2UR UR4, R10 ;  /* 0x000000000a0472ca */ /* 0x000fe200000e0000 */
[----:B------:R-:W-:Y:S01]  /*3980*/  VIADD R10, R6, 0x82 ;  /* 0x00000082060a7836 */ /* 0x000fe20000000000 */
[----:B------:R-:W-:Y:S01]  /*3990*/  UMOV UR13, UR57 ;  /* 0x00000039000d7c82 */ /* 0x000fe20008000000 */
[----:B------:R-:W-:Y:S01]  /*39a0*/  UMOV UR15, 0x40 ;  /* 0x00000040000f7882 */ /* 0x000fe20000000000 */
[----:B------:R-:W-:Y:S01]  /*39b0*/  UMOV UR17, UR57 ;  /* 0x0000003900117c82 */ /* 0x000fe20008000000 */
[----:B------:R-:W-:Y:S01]  /*39c0*/  UMOV UR19, 0x40 ;  /* 0x0000004000137882 */ /* 0x000fe20000000000 */
[----:B------:R-:W-:Y:S01]  /*39d0*/  R2UR UR8, R10 ;  /* 0x000000000a0872ca */ /* 0x000fe200000e0000 */
[----:B------:R-:W-:Y:S01]  /*39e0*/  VIADD R10, R6, 0x102 ;  /* 0x00000102060a7836 */ /* 0x000fe20000000000 */
[----:B------:R-:W-:Y:S01]  /*39f0*/  UMOV UR49, 0x40000040 ;  /* 0x4000004000317882 */ /* 0x000fe20000000000 */
[----:B------:R-:W-:Y:S01]  /*3a00*/  UMOV UR51, 0x40 ;  /* 0x0000004000337882 */ /* 0x000fe20000000000 */
[----:B------:R-:W-:Y:S01]  /*3a10*/  UMOV UR53, UR49 ;  /* 0x0000003100357c82 */ /* 0x000fe20008000000 */
[----:B------:R-:W-:Y:S01]  /*3a20*/  UMOV UR55, 0x40 ;  /* 0x0000004000377882 */ /* 0x000fe20000000000 */
[----:B------:R-:W-:Y:S01]  /*3a30*/  R2UR UR9, R10 ;  /* 0x000000000a0972ca */ /* 0x000fe200000e0000 */
[----:B------:R-:W-:Y:S01]  /*3a40*/  VIADD R10, R6, 0x182 ;  /* 0x00000182060a7836 */ /* 0x000fe20000000000 */
[----:B------:R-:W-:Y:S01]  /*3a50*/  UMOV UR45, UR49 ;  /* 0x00000031002d7c82 */ /* 0x000fe20008000000 */
[----:B------:R-:W-:Y:S01]  /*3a60*/  UMOV UR47, 0x40 ;  /* 0x00000040002f7882 */ /* 0x000fe20000000000 */
[----:B------:R-:W-:Y:S01]  /*3a70*/  UMOV UR29, 0x40000040 ;  /* 0x40000040001d7882 */ /* 0x000fe20000000000 */
        /* <DEDUP_REMOVED lines=8> */
[----:B------:R-:W-:Y:S01]  /*3b00*/  HGMMA.64x8x16.F32 R44, gdesc[UR4], R44 ;  /* 0x00000000042c79f0 */ /* 0x000fe2000870082c */
[----:B------:R-:W-:Y:S01]  /*3b10*/  UMOV UR6, UR8 ;  /* 0x0000000800067c82 */ /* 0x000fe20008000000 */
[----:B------:R-:W-:Y:S01]  /*3b20*/  UMOV UR7, 0x40000000 ;  /* 0x4000000000077882 */ /* 0x000fe20000000000 */
[----:B------:R-:W-:Y:S01]  /*3b30*/  VIADD R10, R6, 0x4 ;  /* 0x00000004060a7836 */ /* 0x000fe20000000000 */
        /* <DEDUP_REMOVED lines=15> */
[----:B------:R-:W-:Y:S01]  /*3c30*/  UMOV UR7, 0x40000000 ;  /* 0x4000000000077882 */ /* 0x000fe20000000000 */
[----:B------:R-:W-:Y:S01]  /*3c40*/  UMOV UR5, 0x40000040 ;  /* 0x4000004000057882 */ /* 0x000fe20000000000 */
[----:B------:R-:W-:Y:S01]  /*3c50*/  UMOV UR27, 0x40 ;  /* 0x00000040001b7882 */ /* 0x000fe20000000000 */
[----:B------:R-:W-:Y:S01]  /*3c60*/  UMOV UR23, 0x40 ;  /* 0x0000004000177882 */ /* 0x000fe20000000000 */
[----:B------:R-:W-:Y:S01]  /*3c70*/  R2UR UR4, R10 ;  /* 0x000000000a0472ca */ /* 0x000fe200000e0000 */
[----:B------:R-:W-:-:S05]  /*3c80*/  VIADD R10, R6, 0x84 ;  /* 0x00000084060a7836 */ /* 0x000fca0000000000 */
[----:B------:R-:W-:Y:S01]  /*3c90*/  R2UR UR8, R10 ;  /* 0x000000000a0872ca */ /* 0x000fe200000e0000 */
[----:B------:R-:W-:-:S05]  /*3ca0*/  VIADD R10, R6, 0x104 ;  /* 0x00000104060a7836 */ /* 0x000fca0000000000 */
[----:B------:R-:W-:Y:S01]  /*3cb0*/  R2UR UR9, R10 ;  /* 0x000000000a0972ca */ /* 0x000fe200000e0000 */
[----:B------:R-:W-:-:S05]  /*3cc0*/  VIADD R10, R6, 0x184 ;  /* 0x00000184060a7836 */ /* 0x000fca0000000000 */
[----:B------:R-:W-:Y:S01]  /*3cd0*/  R2UR UR10, R10 ;  /* 0x000000000a0a72ca */ /* 0x000fe200000e0000 */
[----:B------:R-:W-:-:S05]  /*3ce0*/  VIADD R10, R6, 0x204 ;  /* 0x00000204060a7836 */ /* 0x000fca0000000000 */
[----:B------:R-:W-:Y:S01]  /*3cf0*/  R2UR UR11, R10 ;  /* 0x000000000a0b72ca */ /* 0x000fe200000e0000 */
[----:B------:R-:W-:Y:S01]  /*3d00*/  HGMMA.64x8x16.F32 R44, gdesc[UR4], R44 ;  /* 0x00000000042c79f0 */ /* 0x000fe2000870082c */
[----:B------:R-:W-:Y:S01]  /*3d10*/  UMOV UR6, UR8 ;  /* 0x0000000800067c82 */ /* 0x000fe20008000000 */
[----:B------:R-:W-:Y:S01]  /*3d20*/  UMOV UR7, 0x40000000 ;  /* 0x4000000000077882 */ /* 0x000fe20000000000 */
        /* <DEDUP_REMOVED lines=13> */
[----:B------:R-:W-:Y:S01]  /*3e00*/  UMOV UR7, 0x40000000 ;  /* 0x4000000000077882 */ /* 0x000fe20000000000 */
[----:B------:R-:W-:-:S03]  /*3e10*/  UMOV UR5, 0x40000040 ;  /* 0x4000004000057882 */ /* 0x000fc60000000000 */
        /* <DEDUP_REMOVED lines=294> */
[C---:B------:R-:W-:Y:S01]  /*5080*/  VIADD R10, R7.reuse, 0x604 ;  /* 0x00000604070a7836 */ /* 0x040fe20000000000 */
[----:B------:R-:W-:Y:S01]  /*5090*/  UMOV UR7, 0x40000000 ;  /* 0x4000000000077882 */ /* 0x000fe20000000000 */
[----:B------:R-:W-:Y:S01]  /*50a0*/  UMOV UR5, 0x40000040 ;  /* 0x4000004000057882 */ /* 0x000fe20000000000 */
[----:B------:R-:W-:Y:S02]  /*50b0*/  VIADD R7, R7, 0x606 ;  /* 0x0000060607077836 */ /* 0x000fe40000000000 */
        /* <DEDUP_REMOVED lines=31> */
[C---:B------:R-:W-:Y:S02]  /*52b0*/  VIADD R7, R6.reuse, 0x906 ;  /* 0x0000090606077836 */ /* 0x040fe40000000000 */
[----:B------:R-:W-:-:S03]  /*52c0*/  VIADD R6, R6, 0x986 ;  /* 0x0000098606067836 */ /* 0x000fc60000000000 */
[----:B------:R-:W-:Y:S02]  /*52d0*/  R2UR UR10, R7 ;  /* 0x00000000070a72ca */ /* 0x000fe400000e0000 */
[----:B------:R-:W-:Y:S01]  /*52e0*/  R2UR UR11, R6 ;  /* 0x00000000060b72ca */ /* 0x000fe200000e0000 */
[----:B------:R-:W-:Y:S01]  /*52f0*/  HGMMA.64x8x16.F32 R44, gdesc[UR4], R44 ;  /* 0x00000000042c79f0 */ /* 0x000fe2000870082c */
[----:B------:R-:W-:Y:S01]  /*5300*/  UMOV UR6, UR8 ;  /* 0x0000000800067c82 */ /* 0x000fe20008000000 */
[----:B------:R-:W-:Y:S02]  /*5310*/  UMOV UR7, 0x40000000 ;  /* 0x4000000000077882 */ /* 0x000fe40000000000 */
[----:B------:R-:W-:Y:S01]  /*5320*/  HGMMA.64x8x16.F32 R48, gdesc[UR4], R48 ;  /* 0x00000000043079f0 */ /* 0x000fe20008700830 */
[----:B------:R-:W-:Y:S01]  /*5330*/  UMOV UR6, UR9 ;  /* 0x0000000900067c82 */ /* 0x000fe20008000000 */
[----:B------:R-:W-:Y:S01]  /*5340*/  UMOV UR7, 0x40000000 ;  /* 0x4000000000077882 */ /* 0x000fe20000000000 */
[----:B------:R-:W-:Y:S01]  /*5350*/  UMOV UR9, UR57 ;  /* 0x0000003900097c82 */ /* 0x000fe20008000000 */
[----:B------:R-:W-:Y:S02]  /*5360*/  HGMMA.64x8x16.F32 R52, gdesc[UR4], R52 ;  /* 0x00000000043479f0 */ /* 0x000fe40008700834 */
[----:B------:R-:W-:Y:S01]  /*5370*/  UMOV UR6, UR10 ;  /* 0x0000000a00067c82 */ /* 0x000fe20008000000 */
[----:B------:R-:W-:-:S02]  /*5380*/  UMOV UR7, 0x40000000 ;  /* 0x4000000000077882 */ /* 0x000fc40000000000 */
[----:B------:R-:W-:Y:S01]  /*5390*/  HGMMA.64x8x16.F32 R216, gdesc[UR4], R216 ;  /* 0x0000000004d879f0 */ /* 0x000fe200087008d8 */
[----:B------:R-:W-:Y:S01]  /*53a0*/  UMOV UR6, UR11 ;  /* 0x0000000b00067c82 */ /* 0x000fe20008000000 */
[----:B------:R-:W-:Y:S01]  /*53b0*/  UMOV UR7, 0x40000000 ;  /* 0x4000000000077882 */ /* 0x000fe20000000000 */
[----:B------:R-:W-:Y:S01]  /*53c0*/  UMOV UR11, 0x40 ;  /* 0x00000040000b7882 */ /* 0x000fe20000000000 */
[----:B------:R-:W-:Y:S03]  /*53d0*/  HGMMA.64x8x16.F32 R220, gdesc[UR4], R220, gsb0 ;  /* 0x0000000004dc79f0 */ /* 0x000fe600080008dc */
[----:B------:R-:W-:Y:S02]  /*53e0*/  WARPGROUP.DEPBAR.LE gsb0, 0x1 ;  /* 0x00008000000079c5 */ /* 0x000fe40000010100 */
[----:B------:R-:W-:Y:S01]  /*53f0*/  FMUL.FTZ R10, R24, UR61 ;  /* 0x0000003d180a7c20 */ /* 0x000fe20008410000 */
[----:B------:R-:W-:Y:S01]  /*5400*/  FMUL.FTZ R11, R26, UR61 ;  /* 0x0000003d1a0b7c20 */ /* 0x000fe20008410000 */
[----:B------:R-:W-:Y:S01]  /*5410*/  FMUL.FTZ R12, R25, UR61 ;  /* 0x0000003d190c7c20 */ /* 0x000fe20008410000 */
[----:B------:R-:W-:Y:S01]  /*5420*/  FMUL.FTZ R13, R27, UR61 ;  /* 0x0000003d1b0d7c20 */ /* 0x000fe20008410000 */
[----:B------:R-:W-:-:S02]  /*5430*/  IMAD R27, R232, 0x4, R18 ;  /* 0x00000004e81b7824 */ /* 0x000fc400078e0212 */
[----:B------:R-:W-:Y:S01]  /*5440*/  FMUL.FTZ R24, R28, UR61 ;  /* 0x0000003d1c187c20 */ /* 0x000fe20008410000 */
[----:B------:R-:W0:Y:S01]  /*5450*/  MUFU.TANH R10, R10 ;  /* 0x0000000a000a7308 */ /* 0x000e220000002400 */
[----:B------:R-:W-:Y:S01]  /*5460*/  FMUL.FTZ R25, R29, UR61 ;  /* 0x0000003d1d197c20 */ /* 0x000fe20008410000 */
[----:B------:R-:W-:Y:S01]  /*5470*/  FMUL.FTZ R28, R32, UR61 ;  /* 0x0000003d201c7c20 */ /* 0x000fe20008410000 */
[----:B------:R-:W3:Y:S01]  /*5480*/  LDS R15, [R27+0x2c300] ;  /* 0x02c300001b0f7984 */ /* 0x000ee20000000800 */
[----:B------:R-:W-:Y:S01]  /*5490*/  FMUL.FTZ R29, R35, UR61 ;  /* 0x0000003d231d7c20 */ /* 0x000fe20008410000 */
[----:B------:R-:W-:Y:S01]  /*54a0*/  FMUL.FTZ R26, R30, UR61 ;  /* 0x0000003d1e1a7c20 */ /* 0x000fe20008410000 */
[----:B------:R-:W-:Y:S01]  /*54b0*/  FMUL.FTZ R30, R36, UR61 ;  /* 0x0000003d241e7c20 */ /* 0x000fe20008410000 */
[----:B------:R4:W5:Y:S01]  /*54c0*/  LDS R14, [R27+0x2c320] ;  /* 0x02c320001b0e7984 */ /* 0x0009620000000800 */
[----:B------:R-:W2:Y:S01]  /*54d0*/  MUFU.TANH R11, R11 ;  /* 0x0000000b000b7308 */ /* 0x000ea20000002400 */
[----:B------:R-:W-:Y:S01]  /*54e0*/  FMUL.FTZ R36, R40, UR61 ;  /* 0x0000003d28247c20 */ /* 0x000fe20008410000 */
[----:B------:R-:W-:Y:S01]  /*54f0*/  FMUL.FTZ R32, R38, UR61 ;  /* 0x0000003d26207c20 */ /* 0x000fe20008410000 */
[----:B------:R-:W-:Y:S01]  /*5500*/  FMUL.FTZ R39, R39, UR61 ;  /* 0x0000003d27277c20 */ /* 0x000fe20008410000 */
[----:B------:R-:W-:Y:S01]  /*5510*/  FMUL.FTZ R40, R42, UR61 ;  /* 0x0000003d2a287c20 */ /* 0x000fe20008410000 */
[----:B----4-:R-:W-:-:S03]  /*5520*/  FMUL.FTZ R27, R31, UR61 ;  /* 0x0000003d1f1b7c20 */ /* 0x010fc60008410000 */
[----:B------:R-:W4:Y:S01]  /*5530*/  MUFU.TANH R12, R12 ;  /* 0x0000000c000c7308 */ /* 0x000f220000002400 */
[C---:B0-----:R-:W-:Y:S01]  /*5540*/  FSEL R7, R10.reuse, -INF , P1 ;  /* 0xff8000000a077808 */ /* 0x041fe20000800000 */
[----:B------:R-:W-:Y:S01]  /*5550*/  FFMA.FTZ R10, -R10, R10, 1 ;  /* 0x3f8000000a0a7423 */ /* 0x000fe2000001010a */
[----:B------:R-:W-:-:S03]  /*5560*/  FMUL.FTZ R31, R37, UR61 ;  /* 0x0000003d251f7c20 */ /* 0x000fc60008410000 */
[----:B-1----:R-:W-:Y:S02]  /*5570*/  FFMA.FTZ R23, R7, UR60, -R8 ;  /* 0x0000003c07177c23 */ /* 0x002fe40008010808 */
[----:B------:R-:W0:Y:S01]  /*5580*/  MUFU.TANH R13, R13 ;  /* 0x0000000d000d7308 */ /* 0x000e220000002400 */
[----:B--2---:R-:W-:Y:S02]  /*5590*/  FSEL R6, R11, -INF , P1 ;  /* 0xff8000000b067808 */ /* 0x004fe40000800000 */
[----:B------:R-:W-:-:S03]  /*55a0*/  ISETP.GT.AND P1, PT, R0, 0x1, PT ;  /* 0x000000010000780c */ /* 0x000fc60003f24270 */
[----:B------:R-:W-:Y:S02]  /*55b0*/  FFMA.FTZ R21, R6, UR60, -R9 ;  /* 0x0000003c06157c23 */ /* 0x000fe40008010809 */
[----:B------:R-:W-:Y:S01]  /*55c0*/  MUFU.EX2 R23, R23 ;  /* 0x0000001700177308 */ /* 0x000fe20000000800 */
[----:B----4-:R-:W-:Y:S01]  /*55d0*/  FSEL R7, R12, -INF , P1 ;  /* 0xff8000000c077808 */ /* 0x010fe20000800000 */
[----:B------:R-:W-:-:S04]  /*55e0*/  WARPGROUP.DEPBAR.LE gsb0, 0x0 ;  /* 0x00008000000079c5 */ /* 0x000fc80000010000 */
[----:B------:R-:W-:Y:S02]  /*55f0*/  FFMA.FTZ R22, R7, UR60, -R8 ;  /* 0x0000003c07167c23 */ /* 0x000fe40008010808 */
[----:B------:R-:W-:Y:S01]  /*5600*/  MUFU.EX2 R21, R21 ;  /* 0x0000001500157308 */ /* 0x000fe20000000800 */
[C---:B0-----:R-:W-:Y:S01]  /*5610*/  FSEL R6, R13.reuse, -INF , P1 ;  /* 0xff8000000d067808 */ /* 0x041fe20000800000 */
[----:B------:R-:W-:Y:S01]  /*5620*/  FFMA.FTZ R13, -R13, R13, 1 ;  /* 0x3f8000000d0d7423 */ /* 0x000fe2000001010d */
[--C-:B---3--:R-:W-:Y:S01]  /*5630*/  FADD.FTZ R44, R44, -R15.reuse ;  /* 0x8000000f2c2c7221 */ /* 0x108fe20000010000 */
[----:B------:R-:W-:Y:S01]  /*5640*/  ISETP.GT.AND P1, PT, R0, 0x11, PT ;  /* 0x000000110000780c */ /* 0x000fe20003f24270 */
[----:B------:R-:W-:Y:S01]  /*5650*/  FADD.FTZ R48, R48, -R15 ;  /* 0x8000000f30307221 */ /* 0x000fe20000010000 */
[----:B------:R-:W-:Y:S01]  /*5660*/  FFMA.FTZ R20, R6, UR60, -R9 ;  /* 0x0000003c06147c23 */ /* 0x000fe20008010809 */
[--C-:B-----5:R-:W-:Y:S01]  /*5670*/  FADD.FTZ R46, R46, -R14.reuse ;  /* 0x8000000e2e2e7221 */ /* 0x120fe20000010000 */
[----:B------:R-:W0:Y:S01]  /*5680*/  MUFU.EX2 R22, R22 ;  /* 0x0000001600167308 */ /* 0x000e220000000800 */
[--C-:B------:R-:W-:Y:S01]  /*5690*/  FADD.FTZ R47, R47, -R14.reuse ;  /* 0x8000000e2f2f7221 */ /* 0x100fe20000010000 */
[--C-:B------:R-:W-:Y:S01]  /*56a0*/  FADD.FTZ R45, R45, -R15.reuse ;  /* 0x8000000f2d2d7221 */ /* 0x100fe20000010000 */
[--C-:B------:R-:W-:Y:S01]  /*56b0*/  FADD.FTZ R49, R49, -R15.reuse ;  /* 0x8000000f31317221 */ /* 0x100fe20000010000 */
[--C-:B------:R-:W-:Y:S01]  /*56c0*/  FADD.FTZ R52, R52, -R15.reuse ;  /* 0x8000000f34347221 */ /* 0x100fe20000010000 */
[--C-:B------:R-:W-:Y:S01]  /*56d0*/  FADD.FTZ R53, R53, -R15.reuse ;  /* 0x8000000f35357221 */ /* 0x100fe20000010000 */
[--C-:B------:R-:W-:Y:S01]  /*56e0*/  FADD.FTZ R220, R220, -R15.reuse ;  /* 0x8000000fdcdc7221 */ /* 0x100fe20000010000 */
[--C-:B------:R-:W-:Y:S01]  /*56f0*/  FADD.FTZ R216, R216, -R15.reuse ;  /* 0x8000000fd8d87221 */ /* 0x100fe20000010000 */
[----:B------:R-:W1:Y:S01]  /*5700*/  MUFU.EX2 R20, R20 ;  /* 0x0000001400147308 */ /* 0x000e620000000800 */
[--C-:B------:R-:W-:Y:S01]  /*5710*/  FADD.FTZ R217, R217, -R15.reuse ;  /* 0x8000000fd9d97221 */ /* 0x100fe20000010000 */
[----:B------:R-:W-:Y:S01]  /*5720*/  FADD.FTZ R15, R221, -R15 ;  /* 0x8000000fdd0f7221 */ /* 0x000fe20000010000 */
[--C-:B------:R-:W-:Y:S01]  /*5730*/  FADD.FTZ R50, R50, -R14.reuse ;  /* 0x8000000e32327221 */ /* 0x100fe20000010000 */
[--C-:B------:R-:W-:Y:S01]  /*5740*/  FADD.FTZ R54, R54, -R14.reuse ;  /* 0x8000000e36367221 */ /* 0x100fe20000010000 */
[--C-:B------:R-:W-:Y:S01]  /*5750*/  FADD.FTZ R51, R51, -R14.reuse ;  /* 0x8000000e33337221 */ /* 0x100fe20000010000 */
[--C-:B------:R-:W-:Y:S01]  /*5760*/  FADD.FTZ R55, R55, -R14.reuse ;  /* 0x8000000e37377221 */ /* 0x100fe20000010000 */
[--C-:B------:R-:W-:Y:S01]  /*5770*/  FADD.FTZ R218, R218, -R14.reuse ;  /* 0x8000000edada7221 */ /* 0x100fe20000010000 */
[----:B------:R-:W2:Y:S01]  /*5780*/  MUFU.TANH R24, R24 ;  /* 0x0000001800187308 */ /* 0x000ea20000002400 */
[C---:B0-----:R-:W-:Y:S01]  /*5790*/  F2FP.F16.F32.PACK_AB R6, R22.reuse, R23 ;  /* 0x000000171606723e */ /* 0x041fe200000000ff */
[----:B------:R-:W-:Y:S01]  /*57a0*/  FMUL.FTZ R38, R22, R45 ;  /* 0x0000002d16267220 */ /* 0x000fe20000410000 */
[--C-:B------:R-:W-:Y:S01]  /*57b0*/  FADD.FTZ R219, R219, -R14.reuse ;  /* 0x8000000edbdb7221 */ /* 0x100fe20000010000 */
[--C-:B------:R-:W-:Y:S01]  /*57c0*/  FADD.FTZ R222, R222, -R14.reuse ;  /* 0x8000000edede7221 */ /* 0x100fe20000010000 */
[----:B------:R-:W-:-:S03]  /*57d0*/  FADD.FTZ R14, R223, -R14 ;  /* 0x8000000edf0e7221 */ /* 0x000fc60000010000 */
[----:B------:R-:W0:Y:S01]  /*57e0*/  MUFU.TANH R25, R25 ;  /* 0x0000001900197308 */ /* 0x000e220000002400 */
[----:B-1----:R-:W-:Y:S01]  /*57f0*/  F2FP.F16.F32.PACK_AB R7, R20, R21 ;  /* 0x000000151407723e */ /* 0x002fe200000000ff */
[----:B------:R-:W-:Y:S06]  /*5800*/  BAR.SYNC.DEFER_BLOCKING 0x9, 0x100 ;  /* 0x0244000000007b1d */ /* 0x000fec0000010000 */
[----:B------:R-:W1:Y:S08]  /*5810*/  MUFU.TANH R28, R28 ;  /* 0x0000001c001c7308 */ /* 0x000e700000002400 */
[----:B------:R-:W-:Y:S08]  /*5820*/  MUFU.TANH R30, R30 ;  /* 0x0000001e001e7308 */ /* 0x000ff00000002400 */
[----:B------:R-:W-:Y:S01]  /*5830*/  MUFU.TANH R31, R31 ;  /* 0x0000001f001f7308 */ /* 0x000fe20000002400 */
[----:B------:R3:W-:Y:S07]  /*5840*/  STSM.16.M88.2 [R2+0x2c500], R6 ;  /* 0x02c5000602007844 */ /* 0x0007ee0000000100 */
[----:B------:R-:W4:Y:S01]  /*5850*/  MUFU.TANH R26, R26 ;  /* 0x0000001a001a7308 */ /* 0x000f220000002400 */
[----:B---3--:R-:W-:Y:S01]  /*5860*/  FMUL.FTZ R6, R33, UR61 ;  /* 0x0000003d21067c20 */ /* 0x008fe20008410000 */
[----:B------:R-:W-:Y:S01]  /*5870*/  FMUL.FTZ R33, R23, R44 ;  /* 0x0000002c17217220 */ /* 0x000fe20000410000 */
[----:B------:R-:W-:Y:S01]  /*5880*/  FMUL.FTZ R23, R21, R46 ;  /* 0x0000002e15177220 */ /* 0x000fe20000410000 */
[----:B--2---:R-:W-:Y:S01]  /*5890*/  FSEL R21, R24, -INF , P6 ;  /* 0xff80000018157808 */ /* 0x004fe20003000000 */
[----:B------:R-:W-:Y:S01]  /*58a0*/  FMUL.FTZ R7, R34, UR61 ;  /* 0x0000003d22077c20 */ /* 0x000fe20008410000 */
[----:B------:R-:W-:-:S02]  /*58b0*/  FMUL.FTZ R34, R20, R47 ;  /* 0x0000002f14227220 */ /* 0x000fc40000410000 */
[----:B------:R-:W-:Y:S01]  /*58c0*/  MUFU.TANH R6, R6 ;  /* 0x0000000600067308 */ /* 0x000fe20000002400 */
[----:B------:R-:W-:Y:S01]  /*58d0*/  FMUL.FTZ R10, R10, R33 ;  /* 0x000000210a0a7220 */ /* 0x000fe20000410000 */
[--C-:B------:R-:W-:Y:S01]  /*58e0*/  FFMA.FTZ R35, R21, UR60, -R8.reuse ;  /* 0x0000003c15237c23 */ /* 0x100fe20008010808 */
[----:B0-----:R-:W-:Y:S01]  /*58f0*/  FSEL R21, R25, -INF , P1 ;  /* 0xff80000019157808 */ /* 0x001fe20000800000 */
[----:B------:R-:W-:Y:S01]  /*5900*/  FMUL.FTZ R44, R41, UR61 ;  /* 0x0000003d292c7c20 */ /* 0x000fe20008410000 */
[----:B-1----:R-:W-:Y:S01]  /*5910*/  FSEL R33, R28, -INF , P2 ;  /* 0xff8000001c217808 */ /* 0x002fe20001000000 */
[----:B------:R-:W-:Y:S01]  /*5920*/  FFMA.FTZ R25, -R25, R25, 1 ;  /* 0x3f80000019197423 */ /* 0x000fe20000010119 */
[----:B----4-:R-:W-:Y:S01]  /*5930*/  FSEL R46, R26, -INF , P6 ;  /* 0xff8000001a2e7808 */ /* 0x010fe20003000000 */
[----:B------:R-:W0:Y:S01]  /*5940*/  MUFU.EX2 R35, R35 ;  /* 0x0000002300237308 */ /* 0x000e220000000800 */
[--C-:B------:R-:W-:Y:S01]  /*5950*/  FFMA.FTZ R20, R21, UR60, -R8.reuse ;  /* 0x0000003c15147c23 */ /* 0x100fe20008010808 */
[----:B------:R-:W-:Y:S01]  /*5960*/  FFMA.FTZ R33, R33, UR60, -R8 ;  /* 0x0000003c21217c23 */ /* 0x000fe20008010808 */
[----:B------:R-:W-:Y:S01]  /*5970*/  FFMA.FTZ R21, -R12, R12, 1 ;  /* 0x3f8000000c157423 */ /* 0x000fe2000001010c */
[----:B------:R-:W-:Y:S01]  /*5980*/  FFMA.FTZ R12, -R24, R24, 1 ;  /* 0x3f800000180c7423 */ /* 0x000fe20000010118 */
[----:B------:R-:W-:Y:S01]  /*5990*/  ISETP.GT.AND P6, PT, R0, 0x40, PT ;  /* 0x000000400000780c */ /* 0x000fe20003fc4270 */
[----:B------:R-:W-:Y:S01]  /*59a0*/  FMUL.FTZ R34, R13, R34 ;  /* 0x000000220d227220 */ /* 0x000fe20000410000 */
[----:B------:R-:W-:Y:S01]  /*59b0*/  FMUL.FTZ R21, R21, R38 ;  /* 0x0000002615157220 */ /* 0x000fe20000410000 */
[----:B------:R-:W1:Y:S08]  /*59c0*/  MUFU.EX2 R20, R20 ;  /* 0x0000001400147308 */ /* 0x000e700000000800 */
[----:B------:R-:W2:Y:S01]  /*59d0*/  MUFU.TANH R27, R27 ;  /* 0x0000001b001b7308 */ /* 0x000ea20000002400 */
[----:B0-----:R-:W-:-:S04]  /*59e0*/  FMUL.FTZ R37, R35, R48 ;  /* 0x0000003023257220 */ /* 0x001fc80000410000 */
[----:B------:R-:W-:Y:S01]  /*59f0*/  FMUL.FTZ R12, R12, R37 ;  /* 0x000000250c0c7220 */ /* 0x000fe20000410000 */
[----:B------:R-:W-:Y:S02]  /*5a00*/  FSEL R37, R6, -INF , P3 ;  /* 0xff80000006257808 */ /* 0x000fe40001800000 */
[----:B------:R-:W-:Y:S01]  /*5a10*/  MUFU.EX2 R33, R33 ;  /* 0x0000002100217308 */ /* 0x000fe20000000800 */
[----:B-1----:R-:W-:Y:S02]  /*5a20*/  FMUL.FTZ R24, R20, R49 ;  /* 0x0000003114187220 */ /* 0x002fe40000410000 */
[--C-:B------:R-:W-:Y:S01]  /*5a30*/  FFMA.FTZ R38, R37, UR60, -R8.reuse ;  /* 0x0000003c25267c23 */ /* 0x100fe20008010808 */
[----:B------:R-:W-:Y:S01]  /*5a40*/  FSEL R37, R30, -INF , P4 ;  /* 0xff8000001e257808 */ /* 0x000fe20002000000 */
[----:B------:R-:W-:Y:S01]  /*5a50*/  FMUL.FTZ R25, R25, R24 ;  /* 0x0000001819197220 */ /* 0x000fe20000410000 */
[----:B------:R-:W-:Y:S02]  /*5a60*/  FFMA.FTZ R24, -R28, R28, 1 ;  /* 0x3f8000001c187423 */ /* 0x000fe4000001011c */
[----:B------:R-:W0:Y:S01]  /*5a70*/  MUFU.TANH R36, R36 ;  /* 0x0000002400247308 */ /* 0x000e220000002400 */
[----:B------:R-:W-:Y:S01]  /*5a80*/  FFMA.FTZ R41, R37, UR60, -R8 ;  /* 0x0000003c25297c23 */ /* 0x000fe20008010808 */
[C---:B------:R-:W-:Y:S01]  /*5a90*/  FSEL R37, R31.reuse, -INF , P5 ;  /* 0xff8000001f257808 */ /* 0x040fe20002800000 */
[----:B------:R-:W-:Y:S01]  /*5aa0*/  FFMA.FTZ R31, -R31, R31, 1 ;  /* 0x3f8000001f1f7423 */ /* 0x000fe2000001011f */
[----:B--2---:R-:W-:-:S02]  /*5ab0*/  FSEL R42, R27, -INF , P1 ;  /* 0xff8000001b2a7808 */ /* 0x004fc40000800000 */
[----:B------:R-:W-:Y:S01]  /*5ac0*/  ISETP.GT.AND P1, PT, R0, 0x41, PT ;  /* 0x000000410000780c */ /* 0x000fe20003f24270 */
[----:B------:R-:W-:Y:S01]  /*5ad0*/  FFMA.FTZ R28, R37, UR60, -R8 ;  /* 0x0000003c251c7c23 */ /* 0x000fe20008010808 */
[----:B------:R-:W1:Y:S01]  /*5ae0*/  MUFU.TANH R44, R44 ;  /* 0x0000002c002c7308 */ /* 0x000e620000002400 */
[----:B------:R-:W-:-:S07]  /*5af0*/  FFMA.FTZ R42, R42, UR60, -R9 ;  /* 0x0000003c2a2a7c23 */ /* 0x000fce0008010809 */
[----:B------:R2:W-:Y:S01]  /*5b00*/  MUFU.TANH R22, R39 ;  /* 0x0000002700167308 */ /* 0x0005e20000002400 */
[C---:B0-----:R-:W-:Y:S01]  /*5b10*/  FSEL R37, R36.reuse, -INF , P6 ;  /* 0xff80000024257808 */ /* 0x041fe20003000000 */
[----:B------:R-:W-:-:S04]  /*5b20*/  FFMA.FTZ R36, -R36, R36, 1 ;  /* 0x3f80000024247423 */ /* 0x000fc80000010124 */
[----:B------:R-:W-:Y:S01]  /*5b30*/  FFMA.FTZ R45, R37, UR60, -R8 ;  /* 0x0000003c252d7c23 */ /* 0x000fe20008010808 */
[----:B------:R-:W-:Y:S01]  /*5b40*/  FFMA.FTZ R37, -R6, R6, 1 ;  /* 0x3f80000006257423 */ /* 0x000fe20000010106 */
[----:B------:R-:W0:Y:S01]  /*5b50*/  MUFU.EX2 R38, R38 ;  /* 0x0000002600267308 */ /* 0x000e220000000800 */
[----:B--2---:R-:W-:-:S04]  /*5b60*/  FMUL.FTZ R39, R33, R52 ;  /* 0x0000003421277220 */ /* 0x004fc80000410000 */
[----:B------:R-:W-:Y:S01]  /*5b70*/  FMUL.FTZ R24, R24, R39 ;  /* 0x0000002718187220 */ /* 0x000fe20000410000 */
[----:B-1----:R-:W-:Y:S02]  /*5b80*/  FSEL R39, R44, -INF , P1 ;  /* 0xff8000002c277808 */ /* 0x002fe40000800000 */
[----:B------:R-:W1:Y:S03]  /*5b90*/  MUFU.TANH R7, R7 ;  /* 0x0000000700077308 */ /* 0x000e660000002400 */
[----:B------:R-:W-:Y:S01]  /*5ba0*/  FFMA.FTZ R47, R39, UR60, -R8 ;  /* 0x0000003c272f7c23 */ /* 0x000fe20008010808 */
[----:B------:R-:W-:-:S04]  /*5bb0*/  FFMA.FTZ R8, -R30, R30, 1 ;  /* 0x3f8000001e087423 */ /* 0x000fc8000001011e */
[----:B------:R2:W3:Y:S01]  /*5bc0*/  MUFU.EX2 R39, R45 ;  /* 0x0000002d00277308 */ /* 0x0004e20000000800 */
[----:B0-----:R-:W-:-:S04]  /*5bd0*/  FMUL.FTZ R6, R38, R53 ;  /* 0x0000003526067220 */ /* 0x001fc80000410000 */
[----:B------:R-:W-:Y:S01]  /*5be0*/  FMUL.FTZ R37, R37, R6 ;  /* 0x0000000625257220 */ /* 0x000fe20000410000 */
[----:B------:R-:W-:Y:S02]  /*5bf0*/  FMUL.FTZ R6, R43, UR61 ;  /* 0x0000003d2b067c20 */ /* 0x000fe40008410000 */
[----:B------:R-:W0:Y:S01]  /*5c00*/  MUFU.EX2 R30, R47 ;  /* 0x0000002f001e7308 */ /* 0x000e220000000800 */
[----:B--2---:R-:W-:Y:S01]  /*5c10*/  FFMA.FTZ R45, R46, UR60, -R9 ;  /* 0x0000003c2e2d7c23 */ /* 0x004fe20008010809 */
[----:B-1----:R-:W-:Y:S02]  /*5c20*/  FSEL R46, R7, -INF , P2 ;  /* 0xff800000072e7808 */ /* 0x002fe40001000000 */
[----:B------:R-:W-:-:S04]  /*5c30*/  F2FP.F16.F32.PACK_AB R24, R37, R24 ;  /* 0x000000182518723e */ /* 0x000fc800000000ff */
[----:B------:R-:W1:Y:S01]  /*5c40*/  MUFU.TANH R29, R29 ;  /* 0x0000001d001d7308 */ /* 0x000e620000002400 */
[----:B---3--:R-:W-:-:S04]  /*5c50*/  FMUL.FTZ R43, R39, R220 ;  /* 0x000000dc272b7220 */ /* 0x008fc80000410000 */
[----:B------:R-:W-:Y:S01]  /*5c60*/  FMUL.FTZ R36, R36, R43 ;  /* 0x0000002b24247220 */ /* 0x000fe20000410000 */
[----:B------:R-:W-:Y:S02]  /*5c70*/  FFMA.FTZ R43, -R44, R44, 1 ;  /* 0x3f8000002c2b7423 */ /* 0x000fe4000001012c */
[----:B------:R-:W2:Y:S01]  /*5c80*/  MUFU.TANH R32, R32 ;  /* 0x0000002000207308 */ /* 0x000ea20000002400 */
[----:B0-----:R-:W-:Y:S01]  /*5c90*/  FMUL.FTZ R44, R30, R15 ;  /* 0x0000000f1e2c7220 */ /* 0x001fe20000410000 */
[----:B------:R-:W-:-:S03]  /*5ca0*/  FFMA.FTZ R15, R46, UR60, -R9 ;  /* 0x0000003c2e0f7c23 */ /* 0x000fc60008010809 */
[----:B------:R-:W-:Y:S01]  /*5cb0*/  FMUL.FTZ R43, R43, R44 ;  /* 0x0000002c2b2b7220 */ /* 0x000fe20000410000 */
[----:B------:R-:W-:Y:S01]  /*5cc0*/  FFMA.FTZ R44, -R11, R11, 1 ;  /* 0x3f8000000b2c7423 */ /* 0x000fe2000001010b */
[----:B------:R-:W-:Y:S01]  /*5cd0*/  FFMA.FTZ R11, -R26, R26, 1 ;  /* 0x3f8000001a0b7423 */ /* 0x000fe2000001011a */
[----:B------:R-:W0:Y:S01]  /*5ce0*/  MUFU.EX2 R45, R45 ;  /* 0x0000002d002d7308 */ /* 0x000e220000000800 */
[----:B-1----:R-:W-:Y:S01]  /*5cf0*/  FSEL R46, R29, -INF , P3 ;  /* 0xff8000001d2e7808 */ /* 0x002fe20001800000 */
[----:B------:R-:W-:Y:S01]  /*5d00*/  FMUL.FTZ R23, R44, R23 ;  /* 0x000000172c177220 */ /* 0x000fe20000410000 */
[----:B------:R-:W-:Y:S01]  /*5d10*/  FFMA.FTZ R44, -R27, R27, 1 ;  /* 0x3f8000001b2c7423 */ /* 0x000fe2000001011b */
[----:B------:R-:W-:Y:S02]  /*5d20*/  F2FP.F16.F32.PACK_AB R36, R43, R36 ;  /* 0x000000242b24723e */ /* 0x000fe400000000ff */
[----:B------:R-:W-:Y:S02]  /*5d30*/  FFMA.FTZ R13, R46, UR60, -R9 ;  /* 0x0000003c2e0d7c23 */ /* 0x000fe40008010809 */
[----:B------:R-:W1:Y:S01]  /*5d40*/  MUFU.TANH R40, R40 ;  /* 0x0000002800287308 */ /* 0x000e620000002400 */
[C---:B--2---:R-:W-:Y:S01]  /*5d50*/  FSEL R46, R32.reuse, -INF , P4 ;  /* 0xff800000202e7808 */ /* 0x044fe20002000000 */
[----:B------:R-:W-:-:S04]  /*5d60*/  FFMA.FTZ R32, -R32, R32, 1 ;  /* 0x3f80000020207423 */ /* 0x000fc80000010120 */
[----:B------:R-:W-:Y:S01]  /*5d70*/  FFMA.FTZ R27, R46, UR60, -R9 ;  /* 0x0000003c2e1b7c23 */ /* 0x000fe20008010809 */
[----:B------:R-:W-:Y:S01]  /*5d80*/  VIADD R46, R18, 0x2c500 ;  /* 0x0002c500122e7836 */ /* 0x000fe20000000000 */
[----:B------:R-:W2:Y:S01]  /*5d90*/  MUFU.EX2 R41, R41 ;  /* 0x0000002900297308 */ /* 0x000ea20000000800 */
[----:B0-----:R-:W-:-:S03]  /*5da0*/  FMUL.FTZ R50, R45, R50 ;  /* 0x000000322d327220 */ /* 0x001fc60000410000 */
[----:B------:R-:W-:Y:S01]  /*5db0*/  SHF.R.U32.HI R47, RZ, 0x4, R46 ;  /* 0x00000004ff2f7819 */ /* 0x000fe2000001162e */
[----:B------:R-:W-:Y:S01]  /*5dc0*/  FMUL.FTZ R11, R11, R50 ;  /* 0x000000320b0b7220 */ /* 0x000fe20000410000 */
[----:B------:R-:W-:Y:S02]  /*5dd0*/  FFMA.FTZ R46, -R7, R7, 1 ;  /* 0x3f800000072e7423 */ /* 0x000fe40000010107 */
[----:B------:R-:W-:Y:S01]  /*5de0*/  MUFU.TANH R6, R6 ;  /* 0x0000000600067308 */ /* 0x000fe20000002400 */
[C---:B-1----:R-:W-:Y:S01]  /*5df0*/  FSEL R50, R40.reuse, -INF , P6 ;  /* 0xff80000028327808 */ /* 0x042fe20003000000 */
[----:B------:R-:W-:-:S06]  /*5e00*/  FFMA.FTZ R40, -R40, R40, 1 ;  /* 0x3f80000028287423 */ /* 0x000fcc0000010128 */
[----:B------:R-:W0:Y:S01]  /*5e10*/  MUFU.EX2 R28, R28 ;  /* 0x0000001c001c7308 */ /* 0x000e220000000800 */
[----:B--2---:R-:W-:-:S04]  /*5e20*/  FMUL.FTZ R49, R41, R216 ;  /* 0x000000d829317220 */ /* 0x004fc80000410000 */
[----:B------:R-:W-:-:S03]  /*5e30*/  FMUL.FTZ R8, R8, R49 ;  /* 0x0000003108087220 */ /* 0x000fc60000410000 */
[----:B------:R-:W1:Y:S08]  /*5e40*/  MUFU.EX2 R15, R15 ;  /* 0x0000000f000f7308 */ /* 0x000e700000000800 */
[----:B------:R2:W3:Y:S01]  /*5e50*/  MUFU.EX2 R26, R13 ;  /* 0x0000000d001a7308 */ /* 0x0004e20000000800 */
[C---:B0-----:R-:W-:Y:S01]  /*5e60*/  FMUL.FTZ R48, R28.reuse, R217 ;  /* 0x000000d91c307220 */ /* 0x041fe20000410000 */
[----:B------:R-:W-:-:S03]  /*5e70*/  F2FP.F16.F32.PACK_AB R28, R28, R41 ;  /* 0x000000291c1c723e */ /* 0x000fc600000000ff */
[----:B------:R-:W-:Y:S01]  /*5e80*/  FMUL.FTZ R31, R31, R48 ;  /* 0x000000301f1f7220 */ /* 0x000fe20000410000 */
[C---:B------:R-:W-:Y:S01]  /*5e90*/  FSEL R48, R22.reuse, -INF , P5 ;  /* 0xff80000016307808 */ /* 0x040fe20002800000 */
[----:B------:R-:W-:Y:S01]  /*5ea0*/  FFMA.FTZ R22, -R22, R22, 1 ;  /* 0x3f80000016167423 */ /* 0x000fe20000010116 */
[----:B------:R-:W0:Y:S01]  /*5eb0*/  MUFU.EX2 R42, R42 ;  /* 0x0000002a002a7308 */ /* 0x000e220000000800 */
[----:B--2---:R-:W-:Y:S01]  /*5ec0*/  LOP3.LUT R13, R47, 0x3fff, RZ, 0xc0, !PT ;  /* 0x00003fff2f0d7812 */ /* 0x004fe200078ec0ff */
[--C-:B------:R-:W-:Y:S01]  /*5ed0*/  FFMA.FTZ R47, R50, UR60, -R9.reuse ;  /* 0x0000003c322f7c23 */ /* 0x100fe20008010809 */
[----:B------:R-:W-:Y:S01]  /*5ee0*/  FSEL R50, R6, -INF , P1 ;  /* 0xff80000006327808 */ /* 0x000fe20000800000 */
[----:B-1----:R-:W-:Y:S01]  /*5ef0*/  FMUL.FTZ R7, R15, R54 ;  /* 0x000000360f077220 */ /* 0x002fe20000410000 */
[----:B------:R-:W-:Y:S01]  /*5f00*/  LOP3.LUT R13, R13, 0x80000, RZ, 0xfc, !PT ;  /* 0x000800000d0d7812 */ /* 0x000fe200078efcff */
[--C-:B------:R-:W-:Y:S01]  /*5f10*/  FFMA.FTZ R48, R48, UR60, -R9.reuse ;  /* 0x0000003c30307c23 */ /* 0x100fe20008010809 */
[----:B------:R-:W-:Y:S01]  /*5f20*/  FFMA.FTZ R6, -R6, R6, 1 ;  /* 0x3f80000006067423 */ /* 0x000fe20000010106 */
[----:B------:R-:W-:Y:S01]  /*5f30*/  FFMA.FTZ R49, R50, UR60, -R9 ;  /* 0x0000003c32317c23 */ /* 0x000fe20008010809 */
[----:B------:R-:W1:Y:S01]  /*5f40*/  MUFU.EX2 R27, R27 ;  /* 0x0000001b001b7308 */ /* 0x000e620000000800 */
[----:B------:R-:W-:Y:S01]  /*5f50*/  FMUL.FTZ R46, R46, R7 ;  /* 0x000000072e2e7220 */ /* 0x000fe20000410000 */
[----:B------:R-:W-:-:S02]  /*5f60*/  VIADD R7, R13, 0x80 ;  /* 0x000000800d077836 */ /* 0x000fc40000000000 */
[----:B------:R-:W-:Y:S01]  /*5f70*/  FFMA.FTZ R9, -R29, R29, 1 ;  /* 0x3f8000001d097423 */ /* 0x000fe2000001011d */
[----:B------:R-:W-:Y:S01]  /*5f80*/  VIADD R29, R13, 0x180 ;  /* 0x000001800d1d7836 */ /* 0x000fe20000000000 */
[C---:B---3--:R-:W-:Y:S01]  /*5f90*/  F2FP.F16.F32.PACK_AB R15, R26.reuse, R15 ;  /* 0x0000000f1a0f723e */ /* 0x048fe200000000ff */
[----:B------:R-:W-:Y:S01]  /*5fa0*/  FMUL.FTZ R50, R26, R55 ;  /* 0x000000371a327220 */ /* 0x000fe20000410000 */
[----:B------:R-:W-:Y:S01]  /*5fb0*/  R2UR UR4, R7 ;  /* 0x00000000070472ca */ /* 0x000fe200000e0000 */
[----:B------:R-:W2:Y:S01]  /*5fc0*/  MUFU.EX2 R49, R49 ;  /* 0x0000003100317308 */ /* 0x000ea20000000800 */
[----:B------:R-:W-:Y:S02]  /*5fd0*/  VIADD R7, R13, 0x100 ;  /* 0x000001000d077836 */ /* 0x000fe40000000000 */
[----:B0-----:R-:W-:Y:S01]  /*5fe0*/  FMUL.FTZ R51, R42, R51 ;  /* 0x000000332a337220 */ /* 0x001fe20000410000 */
[----:B------:R-:W-:Y:S01]  /*5ff0*/  R2UR UR6, R29 ;  /* 0x000000001d0672ca */ /* 0x000fe200000e0000 */
[----:B------:R-:W-:Y:S01]  /*6000*/  FMUL.FTZ R9, R9, R50 ;  /* 0x0000003209097220 */ /* 0x000fe20000410000 */
[----:B------:R-:W-:Y:S01]  /*6010*/  F2FP.F16.F32.PACK_AB R26, R30, R39 ;  /* 0x000000271e1a723e */ /* 0x000fe200000000ff */
[----:B------:R-:W-:Y:S01]  /*6020*/  FMUL.FTZ R44, R44, R51 ;  /* 0x000000332c2c7220 */ /* 0x000fe20000410000 */
[----:B------:R-:W-:Y:S01]  /*6030*/  R2UR UR5, R7 ;  /* 0x00000000070572ca */ /* 0x000fe200000e0000 */
[----:B------:R-:W0:Y:S01]  /*6040*/  MUFU.EX2 R47, R47 ;  /* 0x0000002f002f7308 */ /* 0x000e220000000800 */
[----:B-1----:R-:W-:Y:S01]  /*6050*/  FMUL.FTZ R7, R27, R218 ;  /* 0x000000da1b077220 */ /* 0x002fe20000410000 */
[----:B------:R-:W-:-:S02]  /*6060*/  F2FP.F16.F32.PACK_AB R8, R31, R8 ;  /* 0x000000081f08723e */ /* 0x000fc400000000ff */
[----:B------:R-:W-:Y:S01]  /*6070*/  F2FP.F16.F32.PACK_AB R11, R44, R11 ;  /* 0x0000000b2c0b723e */ /* 0x000fe200000000ff */
[----:B------:R-:W-:Y:S01]  /*6080*/  FMUL.FTZ R32, R32, R7 ;  /* 0x0000000720207220 */ /* 0x000fe20000410000 */
[----:B------:R-:W-:Y:S01]  /*6090*/  F2FP.F16.F32.PACK_AB R7, R42, R45 ;  /* 0x0000002d2a07723e */ /* 0x000fe200000000ff */
[----:B------:R-:W-:Y:S01]  /*60a0*/  UMOV UR14, UR4 ;  /* 0x00000004000e7c82 */ /* 0x000fe20008000000 */
[----:B------:R-:W1:Y:S01]  /*60b0*/  MUFU.EX2 R48, R48 ;  /* 0x0000003000307308 */ /* 0x000e620000000800 */
[----:B--2---:R-:W-:Y:S01]  /*60c0*/  FMUL.FTZ R51, R49, R14 ;  /* 0x0000000e31337220 */ /* 0x004fe20000410000 */
[----:B------:R-:W-:Y:S01]  /*60d0*/  F2FP.F16.F32.PACK_AB R14, R38, R33 ;  /* 0x00000021260e723e */ /* 0x000fe200000000ff */
[----:B------:R-:W-:Y:S01]  /*60e0*/  UMOV UR18, UR6 ;  /* 0x0000000600127c82 */ /* 0x000fe20008000000 */
[----:B------:R-:W-:Y:S01]  /*60f0*/  R2UR UR58, R13 ;  /* 0x000000000d3a72ca */ /* 0x000fe200000e0000 */
[----:B------:R-:W-:Y:S01]  /*6100*/  FMUL.FTZ R51, R6, R51 ;  /* 0x0000003306337220 */ /* 0x000fe20000410000 */
[----:B------:R-:W-:Y:S01]  /*6110*/  F2FP.F16.F32.PACK_AB R6, R20, R35 ;  /* 0x000000231406723e */ /* 0x000fe200000000ff */
[----:B------:R-:W-:Y:S01]  /*6120*/  UMOV UR10, UR5 ;  /* 0x00000005000a7c82 */ /* 0x000fe20008000000 */
[----:B------:R-:W-:Y:S01]  /*6130*/  F2FP.F16.F32.PACK_AB R20, R21, R10 ;  /* 0x0000000a1514723e */ /* 0x000fe200000000ff */
[----:B0-----:R-:W-:Y:S01]  /*6140*/  FMUL.FTZ R29, R47, R222 ;  /* 0x000000de2f1d7220 */ /* 0x001fe20000410000 */
[----:B------:R-:W-:Y:S01]  /*6150*/  F2FP.F16.F32.PACK_AB R21, R34, R23 ;  /* 0x000000172215723e */ /* 0x000fe200000000ff */
[----:B------:R0:W-:Y:S01]  /*6160*/  STSM.16.M88.2 [R2+0x2cd00], R6 ;  /* 0x02cd000602007844 */ /* 0x0001e20000000100 */
[----:B------:R-:W-:Y:S01]  /*6170*/  F2FP.F16.F32.PACK_AB R10, R25, R12 ;  /* 0x0000000c190a723e */ /* 0x000fe200000000ff */
[----:B------:R-:W-:Y:S01]  /*6180*/  FMUL.FTZ R40, R40, R29 ;  /* 0x0000001d28287220 */ /* 0x000fe20000410000 */
[----:B------:R-:W-:Y:S01]  /*6190*/  F2FP.F16.F32.PACK_AB R25, R9, R46 ;  /* 0x0000002e0919723e */ /* 0x000fe200000000ff */
[----:B------:R-:W-:Y:S01]  /*61a0*/  STSM.16.M88.2 [R2+0x2d500], R14 ;  /* 0x02d5000e02007844 */ /* 0x000fe20000000100 */
[C---:B-1----:R-:W-:Y:S01]  /*61b0*/  F2FP.F16.F32.PACK_AB R29, R48.reuse, R27 ;  /* 0x0000001b301d723e */ /* 0x042fe200000000ff */
[----:B------:R-:W-:Y:S01]  /*61c0*/  FMUL.FTZ R219, R48, R219 ;  /* 0x000000db30db7220 */ /* 0x000fe20000410000 */
[----:B------:R-:W-:-:S02]  /*61d0*/  F2FP.F16.F32.PACK_AB R27, R49, R47 ;  /* 0x0000002f311b723e */ /* 0x000fc400000000ff */
[----:B------:R-:W-:Y:S01]  /*61e0*/  F2FP.F16.F32.PACK_AB R37, R51, R40 ;  /* 0x000000283325723e */ /* 0x000fe200000000ff */
[----:B------:R-:W-:Y:S01]  /*61f0*/  STSM.16.M88.2 [R2+0x2dd00], R28 ;  /* 0x02dd001c02007844 */ /* 0x000fe20000000100 */
[----:B------:R-:W-:Y:S01]  /*6200*/  FMUL.FTZ R219, R22, R219 ;  /* 0x000000db16db7220 */ /* 0x000fe20000410000 */
[----:B------:R-:W-:Y:S02]  /*6210*/  IMAD R22, R4, 0x2000, R5 ;  /* 0x0000200004167824 */ /* 0x000fe400078e0205 */
[----:B------:R-:W-:Y:S01]  /*6220*/  STSM.16.M88.2 [R2+0x2e500], R26 ;  /* 0x02e5001a02007844 */ /* 0x000fe20000000100 */
[----:B0-----:R-:W-:Y:S01]  /*6230*/  VIADD R6, R13, 0x10 ;  /* 0x000000100d067836 */ /* 0x001fe20000000000 */
[----:B------:R-:W-:Y:S01]  /*6240*/  F2FP.F16.F32.PACK_AB R9, R219, R32 ;  /* 0x00000020db09723e */ /* 0x000fe200000000ff */
[----:B------:R0:W-:Y:S06]  /*6250*/  MEMBAR.ALL.CTA ;  /* 0x0000000000007992 */ /* 0x0001ec0000008000 */
[----:B0-----:R-:W0:Y:S01]  /*6260*/  FENCE.VIEW.ASYNC.S ;  /* 0x00000000000073c6 */ /* 0x001e220000000000 */
[----:B------:R-:W-:-:S02]  /*6270*/  SHF.R.U32.HI R5, RZ, 0x4, R22 ;  /* 0x00000004ff057819 */ /* 0x000fc40000011616 */
[----:B------:R-:W-:Y:S01]  /*6280*/  R2UR UR50, R6 ;  /* 0x00000000063272ca */ /* 0x000fe200000e0000 */
[----:B------:R-:W-:Y:S01]  /*6290*/  VIADD R6, R13, 0x110 ;  /* 0x000001100d067836 */ /* 0x000fe20000000000 */
[----:B------:R-:W-:Y:S01]  /*62a0*/  LOP3.LUT R23, R5, 0x3fff, RZ, 0xc0, !PT ;  /* 0x00003fff05177812 */ /* 0x000fe200078ec0ff */
[----:B------:R-:W-:-:S03]  /*62b0*/  VIADD R5, R13, 0x200 ;  /* 0x000002000d057836 */ /* 0x000fc60000000000 */
[C---:B------:R-:W-:Y:S01]  /*62c0*/  R2UR UR56, R23.reuse ;  /* 0x00000000173872ca */ /* 0x040fe200000e0000 */
[----:B------:R-:W-:Y:S01]  /*62d0*/  VIADD R7, R23, 0x180 ;  /* 0x0000018017077836 */ /* 0x000fe20000000000 */
[----:B------:R-:W-:Y:S01]  /*62e0*/  R2UR UR7, R5 ;  /* 0x00000000050772ca */ /* 0x000fe200000e0000 */
[----:B------:R-:W-:Y:S01]  /*62f0*/  VIADD R5, R23, 0x80 ;  /* 0x0000008017057836 */ /* 0x000fe20000000000 */
[----:B------:R-:W-:Y:S01]  /*6300*/  R2UR UR5, R6 ;  /* 0x00000000060572ca */ /* 0x000fe200000e0000 */
[----:B------:R-:W-:-:S03]  /*6310*/  VIADD R6, R13, 0x20 ;  /* 0x000000200d067836 */ /* 0x000fc60000000000 */
[----:B------:R-:W-:Y:S01]  /*6320*/  R2UR UR48, R5 ;  /* 0x00000000053072ca */ /* 0x000fe200000e0000 */
[C---:B------:R-:W-:Y:S01]  /*6330*/  VIADD R5, R13.reuse, 0x90 ;  /* 0x000000900d057836 */ /* 0x040fe20000000000 */
[----:B------:R-:W-:Y:S01]  /*6340*/  R2UR UR30, R6 ;  /* 0x00000000061e72ca */ /* 0x000fe200000e0000 */
[----:B------:R-:W-:Y:S02]  /*6350*/  VIADD R6, R13, 0x120 ;  /* 0x000001200d067836 */ /* 0x000fe40000000000 */
[----:B------:R-:W-:Y:S01]  /*6360*/  UMOV UR12, UR56 ;  /* 0x00000038000c7c82 */ /* 0x000fe20008000000 */
[----:B------:R-:W-:Y:S01]  /*6370*/  UMOV UR8, UR56 ;  /* 0x0000003800087c82 */ /* 0x000fe20008000000 */
[----:B0-----:R-:W-:Y:S01]  /*6380*/  BAR.SYNC.DEFER_BLOCKING 0x9, 0x100 ;  /* 0x0244000000007b1d */ /* 0x001fe20000010000 */
[----:B------:R-:W-:Y:S01]  /*6390*/  R2UR UR4, R5 ;  /* 0x00000000050472ca */ /* 0x000fe200000e0000 */
[----:B------:R-:W-:Y:S01]  /*63a0*/  VIADD R5, R13, 0x190 ;  /* 0x000001900d057836 */ /* 0x000fe20000000000 */
[----:B------:R-:W-:Y:S01]  /*63b0*/  R2UR UR38, R6 ;  /* 0x00000000062672ca */ /* 0x000fe200000e0000 */
[----:B------:R-:W-:-:S02]  /*63c0*/  VIADD R6, R18, 0x2ed00 ;  /* 0x0002ed0012067836 */ /* 0x000fc40000000000 */
[----:B------:R-:W-:Y:S01]  /*63d0*/  UMOV UR16, UR56 ;  /* 0x0000003800107c82 */ /* 0x000fe20008000000 */
[----:B------:R-:W-:Y:S01]  /*63e0*/  R2UR UR54, R5 ;  /* 0x00000000053672ca */ /* 0x000fe200000e0000 */
[----:B------:R-:W-:Y:S01]  /*63f0*/  VIADD R5, R13, 0x210 ;  /* 0x000002100d057836 */ /* 0x000fe20000000000 */
[----:B------:R-:W-:Y:S01]  /*6400*/  UMOV UR52, UR48 ;  /* 0x0000003000347c82 */ /* 0x000fe20008000000 */
[----:B------:R-:W-:Y:S01]  /*6410*/  UMOV UR44, UR48 ;  /* 0x00000030002c7c82 */ /* 0x000fe20008000000 */
[----:B------:R-:W-:Y:S02]  /*6420*/  SHF.R.U32.HI R6, RZ, 0x4, R6 ;  /* 0x00000004ff067819 */ /* 0x000fe40000011606 */
[----:B------:R-:W-:Y:S01]  /*6430*/  R2UR UR46, R5 ;  /* 0x00000000052e72ca */ /* 0x000fe200000e0000 */
[----:B------:R-:W-:Y:S01]  /*6440*/  VIADD R5, R23, 0x100 ;  /* 0x0000010017057836 */ /* 0x000fe20000000000 */
[----:B------:R-:W-:-:S04]  /*6450*/  LOP3.LUT R216, R6, 0x3fff, RZ, 0xc0, !PT ;  /* 0x00003fff06d87812 */ /* 0x000fc800078ec0ff */
[----:B------:R-:W-:Y:S01]  /*6460*/  R2UR UR28, R5 ;  /* 0x00000000051c72ca */ /* 0x000fe200000e0000 */
[----:B------:R-:W-:Y:S01]  /*6470*/  VIADD R5, R13, 0xa0 ;  /* 0x000000a00d057836 */ /* 0x000fe20000000000 */
[----:B------:R-:W-:Y:S01]  /*6480*/  LOP3.LUT R6, R216, 0x400000, RZ, 0xfc, !PT ;  /* 0x00400000d8067812 */ /* 0x000fe200078efcff */
[----:B------:R-:W-:Y:S03]  /*6490*/  STSM.16.M88.2 [R2+0x2ed00], R20 ;  /* 0x02ed001402007844 */ /* 0x000fe60000000100 */
[----:B------:R-:W-:Y:S01]  /*64a0*/  R2UR UR42, R5 ;  /* 0x00000000052a72ca */ /* 0x000fe200000e0000 */
[----:B------:R-:W-:Y:S01]  /*64b0*/  VIADD R5, R13, 0x1a0 ;  /* 0x000001a00d057836 */ /* 0x000fe20000000000 */
[----:B------:R0:W-:Y:S04]  /*64c0*/  STSM.16.M88.2 [R2+0x2f500], R10 ;  /* 0x02f5000a02007844 */ /* 0x0001e80000000100 */
[----:B------:R-:W-:Y:S01]  /*64d0*/  R2UR UR34, R5 ;  /* 0x00000000052272ca */ /* 0x000fe200000e0000 */
[----:B------:R-:W-:Y:S01]  /*64e0*/  STSM.16.M88.2 [R2+0x2fd00], R24 ;  /* 0x02fd001802007844 */ /* 0x000fe20000000100 */
[----:B------:R-:W-:Y:S01]  /*64f0*/  VIADD R5, R13, 0x220 ;  /* 0x000002200d057836 */ /* 0x000fe20000000000 */
[----:B------:R-:W-:Y:S01]  /*6500*/  UMOV UR40, UR28 ;  /* 0x0000001c00287c82 */ /* 0x000fe20008000000 */
[----:B------:R-:W-:Y:S01]  /*6510*/  UMOV UR36, UR28 ;  /* 0x0000001c00247c82 */ /* 0x000fe20008000000 */
[----:B------:R1:W-:Y:S01]  /*6520*/  STSM.16.M88.2 [R2+0x30500], R8 ;  /* 0x0305000802007844 */ /* 0x0003e20000000100 */
[----:B------:R-:W-:Y:S01]  /*6530*/  UMOV UR32, UR28 ;  /* 0x0000001c00207c82 */ /* 0x000fe20008000000 */
[----:B------:R-:W-:Y:S01]  /*6540*/  R2UR UR26, R5 ;  /* 0x00000000051a72ca */ /* 0x000fe200000e0000 */
[----:B------:R-:W-:Y:S01]  /*6550*/  UMOV UR24, UR28 ;  /* 0x0000001c00187c82 */ /* 0x000fe20008000000 */
[----:B------:R2:W-:Y:S01]  /*6560*/  STSM.16.M88.2 [R2+0x30d00], R36 ;  /* 0x030d002402007844 */ /* 0x0005e20000000100 */
[----:B------:R-:W-:Y:S01]  /*6570*/  WARPGROUP.ARRIVE ;  /* 0x00000000000079c5 */ /* 0x000fe20000000000 */
[----:B------:R-:W-:-:S02]  /*6580*/  IMAD R5, R4, 0x2800, R18 ;  /* 0x0000280004057824 */ /* 0x000fc400078e0212 */
[C---:B0-----:R-:W-:Y:S02]  /*6590*/  VIADD R10, R13.reuse, 0x30 ;  /* 0x000000300d0a7836 */ /* 0x041fe40000000000 */
[----:B------:R-:W-:Y:S01]  /*65a0*/  VIADD R11, R13, 0xb0 ;  /* 0x000000b00d0b7836 */ /* 0x000fe20000000000 */
[----:B------:R-:W-:Y:S01]  /*65b0*/  HGMMA.64x16x16.F32 R136, gdesc[UR56].tnspA.tnspB, R136 ;  /* 0x60200000388879f0 */ /* 0x000fe20008700888 */
[----:B------:R-:W-:Y:S02]  /*65c0*/  SHF.R.U32.HI R5, RZ, 0x4, R5 ;  /* 0x00000004ff057819 */ /* 0x000fe40000011605 */
[----:B-1----:R-:W-:Y:S01]  /*65d0*/  MOV R9, UR30 ;  /* 0x0000001e00097c02 */ /* 0x002fe20008000f00 */
[----:B------:R-:W-:Y:S01]  /*65e0*/  HGMMA.64x16x16.F32 R152, gdesc[UR12].tnspA.tnspB, R152 ;  /* 0x602000000c9879f0 */ /* 0x000fe20008700898 */
[----:B------:R-:W-:Y:S01]  /*65f0*/  LOP3.LUT R5, R5, 0x3fff, RZ, 0xc0, !PT ;  /* 0x00003fff05057812 */ /* 0x000fe200078ec0ff */
[----:B------:R-:W-:Y:S01]  /*6600*/  UMOV UR12, UR14 ;  /* 0x0000000e000c7c82 */ /* 0x000fe20008000000 */
[----:B------:R-:W-:Y:S01]  /*6610*/  UMOV UR13, UR15 ;  /* 0x0000000f000d7c82 */ /* 0x000fe20008000000 */
[----:B------:R-:W-:Y:S01]  /*6620*/  HGMMA.64x16x16.F32 R168, gdesc[UR8].tnspA.tnspB, R168 ;  /* 0x6020000008a879f0 */ /* 0x000fe200087008a8 */
[----:B------:R-:W-:Y:S01]  /*6630*/  UMOV UR8, UR18 ;  /* 0x0000001200087c82 */ /* 0x000fe20008000000 */
[----:B------:R-:W-:Y:S01]  /*6640*/  UMOV UR9, UR19 ;  /* 0x0000001300097c82 */ /* 0x000fe20008000000 */
[----:B------:R-:W-:Y:S01]  /*6650*/  UMOV UR15, 0x40 ;  /* 0x00000040000f7882 */ /* 0x000fe20000000000 */
[----:B------:R-:W-:Y:S01]  /*6660*/  HGMMA.64x16x16.F32 R184, gdesc[UR16].tnspA.tnspB, R184 ;  /* 0x6020000010b879f0 */ /* 0x000fe200087008b8 */
[----:B------:R-:W-:Y:S01]  /*6670*/  UMOV UR16, UR56 ;  /* 0x0000003800107c82 */ /* 0x000fe20008000000 */
        /* <DEDUP_REMOVED lines=13> */
[----:B------:R-:W-:Y:S04]  /*6750*/  HGMMA.64x16x16.F32 R136, gdesc[UR48].tnspA.tnspB, R136 ;  /* 0x60200000308879f0 */ /* 0x000fe80008700888 */
        /* <DEDUP_REMOVED lines=8> */
[----:B------:R-:W-:Y:S01]  /*67e0*/  R2UR UR18, R11 ;  /* 0x000000000b1272ca */ /* 0x000fe200000e0000 */
[----:B------:R-:W-:Y:S01]  /*67f0*/  UMOV UR48, UR6 ;  /* 0x0000000600307c82 */ /* 0x000fe20008000000 */
[----:B------:R-:W-:Y:S01]  /*6800*/  HGMMA.64x16x16.F32 R184, gdesc[UR52].tnspA.tnspB, R184 ;  /* 0x6020000034b879f0 */ /* 0x000fe200087008b8 */
[----:B------:R-:W-:Y:S01]  /*6810*/  UMOV UR52, UR4 ;  /* 0x0000000400347c82 */ /* 0x000fe20008000000 */
[----:B------:R-:W-:Y:S01]  /*6820*/  UMOV UR53, UR5 ;  /* 0x0000000500357c82 */ /* 0x000fe20008000000 */
[----:B------:R-:W-:Y:S01]  /*6830*/  R2UR UR5, R5 ;  /* 0x00000000050572ca */ /* 0x000fe200000e0000 */
[----:B------:R-:W-:Y:S01]  /*6840*/  HGMMA.64x16x16.F32 R200, gdesc[UR44].tnspA.tnspB, R200 ;  /* 0x602000002cc879f0 */ /* 0x000fe200087008c8 */
[----:B------:R-:W-:Y:S01]  /*6850*/  R2UR UR4, R6 ;  /* 0x00000000060472ca */ /* 0x000fe200000e0000 */
[----:B------:R-:W-:Y:S01]  /*6860*/  UMOV UR19, 0x40 ;  /* 0x0000004000137882 */ /* 0x000fe20000000000 */
[----:B------:R-:W-:Y:S01]  /*6870*/  UMOV UR44, UR12 ;  /* 0x0000000c002c7c82 */ /* 0x000fe20008000000 */
[----:B------:R-:W-:Y:S01]  /*6880*/  UMOV UR45, UR13 ;  /* 0x0000000d002d7c82 */ /* 0x000fe20008000000 */
[----:B------:R-:W-:Y:S01]  /*6890*/  UMOV UR49, UR7 ;  /* 0x0000000700317c82 */ /* 0x000fe20008000000 */
[----:B------:R-:W-:Y:S01]  /*68a0*/  UMOV UR7, 0x40 ;  /* 0x0000004000077882 */ /* 0x000fe20000000000 */
[----:B------:R-:W-:Y:S05]  /*68b0*/  HGMMA.64x16x16.F32 R136, gdesc[UR28].tnspA.tnspB, R136 ;  /* 0x602000001c8879f0 */ /* 0x000fea0008700888 */
[----:B------:R-:W-:-:S02]  /*68c0*/  UMOV UR28, UR5 ;  /* 0x00000005001c7c82 */ /* 0x000fc40008000000 */
[----:B------:R-:W-:Y:S01]  /*68d0*/  UMOV UR30, UR4 ;  /* 0x00000004001e7c82 */ /* 0x000fe20008000000 */
[----:B------:R-:W-:Y:S01]  /*68e0*/  UMOV UR29, 0x40000040 ;  /* 0x40000040001d7882 */ /* 0x000fe20000000000 */
[----:B------:R-:W-:Y:S01]  /*68f0*/  HGMMA.64x16x16.F32 R152, gdesc[UR40].tnspA.tnspB, R152 ;  /* 0x60200000289879f0 */ /* 0x000fe20008700898 */
[----:B------:R-:W-:Y:S01]  /*6900*/  UMOV UR40, UR8 ;  /* 0x0000000800287c82 */ /* 0x000fe20008000000 */
[----:B------:R-:W-:Y:S01]  /*6910*/  R2UR UR8, R7 ;  /* 0x00000000070872ca */ /* 0x000fe200000e0000 */
[C---:B------:R-:W-:Y:S01]  /*6920*/  VIADD R7, R13.reuse, 0x130 ;  /* 0x000001300d077836 */ /* 0x040fe20000000000 */
[----:B------:R-:W-:Y:S01]  /*6930*/  UMOV UR41, UR9 ;  /* 0x0000000900297c82 */ /* 0x000fe20008000000 */
[----:B------:R-:W-:Y:S01]  /*6940*/  UMOV UR9, 0x40000040 ;  /* 0x4000004000097882 */ /* 0x000fe20000000000 */
[----:B------:R-:W-:Y:S01]  /*6950*/  HGMMA.64x16x16.F32 R168, gdesc[UR36].tnspA.tnspB, R168 ;  /* 0x6020000024a879f0 */ /* 0x000fe200087008a8 */
[----:B------:R-:W-:Y:S01]  /*6960*/  UMOV UR36, UR10 ;  /* 0x0000000a00247c82 */ /* 0x000fe20008000000 */
[----:B------:R-:W-:Y:S01]  /*6970*/  R2UR UR10, R10 ;  /* 0x000000000a0a72ca */ /* 0x000fe200000e0000 */
[C---:B------:R-:W-:Y:S01]  /*6980*/  VIADD R10, R13.reuse, 0x1b0 ;  /* 0x000001b00d0a7836 */ /* 0x040fe20000000000 */
[----:B------:R-:W-:Y:S01]  /*6990*/  HGMMA.64x16x16.F32 R184, gdesc[UR32].tnspA.tnspB, R184 ;  /* 0x6020000020b879f0 */ /* 0x000fe200087008b8 */
[----:B------:R-:W-:Y:S01]  /*69a0*/  VIADD R13, R13, 0x230 ;  /* 0x000002300d0d7836 */ /* 0x000fe20000000000 */
[----:B------:R-:W-:Y:S01]  /*69b0*/  R2UR UR22, R7 ;  /* 0x00000000071672ca */ /* 0x000fe200000e0000 */
[----:B------:R-:W-:Y:S01]  /*69c0*/  UMOV UR37, UR11 ;  /* 0x0000000b00257c82 */ /* 0x000fe20008000000 */
[----:B------:R-:W-:Y:S01]  /*69d0*/  HGMMA.64x16x16.F32 R200, gdesc[UR24].tnspA.tnspB, R200 ;  /* 0x6020000018c879f0 */ /* 0x000fe200087008c8 */
[----:B------:R-:W-:Y:S01]  /*69e0*/  R2UR UR14, R10 ;  /* 0x000000000a0e72ca */ /* 0x000fe200000e0000 */
[----:B------:R-:W-:Y:S01]  /*69f0*/  UMOV UR11, 0x40 ;  /* 0x00000040000b7882 */ /* 0x000fe20000000000 */
[----:B------:R-:W-:Y:S01]  /*6a00*/  R2UR UR6, R13 ;  /* 0x000000000d0672ca */ /* 0x000fe200000e0000 */
        /* <DEDUP_REMOVED lines=9> */
[----:B------:R-:W-:Y:S01]  /*6aa0*/  VIADD R7, R5, 0x80 ;  /* 0x0000008005077836 */ /* 0x000fe20000000000 */
[----:B------:R-:W-:Y:S01]  /*6ab0*/  UMOV UR32, UR44 ;  /* 0x0000002c00207c82 */ /* 0x000fe20008000000 */
[----:B------:R-:W-:Y:S01]  /*6ac0*/  VIADD R10, R6, 0x80 ;  /* 0x00000080060a7836 */ /* 0x000fe20000000000 */
[----:B------:R-:W-:Y:S01]  /*6ad0*/  UMOV UR44, UR56 ;  /* 0x00000038002c7c82 */ /* 0x000fe20008000000 */
[----:B------:R-:W-:Y:S01]  /*6ae0*/  IMAD.U32 R20, RZ, RZ, UR30 ;  /* 0x0000001eff147e24 */ /* 0x000fe2000f8e00ff */
[----:B------:R-:W-:Y:S01]  /*6af0*/  UMOV UR33, UR45 ;  /* 0x0000002d00217c82 */ /* 0x000fe20008000000 */
[----:B------:R-:W-:Y:S01]  /*6b00*/  IMAD.U32 R21, RZ, RZ, UR31 ;  /* 0x0000001fff157e24 */ /* 0x000fe2000f8e00ff */
[----:B------:R-:W-:Y:S01]  /*6b10*/  UMOV UR45, UR57 ;  /* 0x00000039002d7c82 */ /* 0x000fe20008000000 */
[----:B------:R-:W-:Y:S01]  /*6b20*/  UMOV UR57, 0x40000040 ;  /* 0x4000004000397882 */ /* 0x000fe20000000000 */
[----:B------:R-:W-:Y:S01]  /*6b30*/  HGMMA.64x16x16.F32 R136, gdesc[UR8].tnspA.tnspB, R136 ;  /* 0x60200000088879f0 */ /* 0x000fe20008700888 */
[----:B------:R-:W-:-:S03]  /*6b40*/  UMOV UR9, 0x40000040 ;  /* 0x4000004000097882 */ /* 0x000fc60000000000 */
[----:B------:R-:W-:Y:S01]  /*6b50*/  HGMMA.64x16x16.F32 R152, gdesc[UR16].tnspA.tnspB, R152 ;  /* 0x60200000109879f0 */ /* 0x000fe20008700898 */
[----:B------:R-:W-:Y:S01]  /*6b60*/  VIADD R22, R22, 0xffff0000 ;  /* 0xffff000016167836 */ /* 0x000fe20000000000 */
[----:B------:R-:W-:Y:S02]  /*6b70*/  UMOV UR17, UR9 ;  /* 0x0000000900117c82 */ /* 0x000fe40008000000 */
[----:B------:R-:W-:Y:S01]  /*6b80*/  HGMMA.64x16x16.F32 R168, gdesc[UR20].tnspA.tnspB, R168 ;  /* 0x6020000014a879f0 */ /* 0x000fe200087008a8 */
[----:B------:R-:W-:-:S03]  /*6b90*/  UMOV UR21, UR9 ;  /* 0x0000000900157c82 */ /* 0x000fc60008000000 */
[----:B------:R-:W-:Y:S01]  /*6ba0*/  HGMMA.64x16x16.F32 R184, gdesc[UR12].tnspA.tnspB, R184 ;  /* 0x602000000cb879f0 */ /* 0x000fe200087008b8 */
[----:B------:R-:W-:-:S03]  /*6bb0*/  UMOV UR13, UR9 ;  /* 0x00000009000d7c82 */ /* 0x000fc60008000000 */
[----:B------:R-:W-:Y:S01]  /*6bc0*/  HGMMA.64x16x16.F32 R200, gdesc[UR4].tnspA.tnspB, R200, gsb0 ;  /* 0x6020000004c879f0 */ /* 0x000fe200080008c8 */
[----:B------:R0:W-:Y:S06]  /*6bd0*/  MEMBAR.ALL.CTA ;  /* 0x0000000000007992 */ /* 0x0001ec0000008000 */
[----:B0-----:R-:W0:Y:S01]  /*6be0*/  FENCE.VIEW.ASYNC.S ;  /* 0x00000000000073c6 */ /* 0x001e220000000000 */
[----:B------:R-:W-:Y:S01]  /*6bf0*/  R2UR UR4, R7 ;  /* 0x00000000070472ca */ /* 0x000fe200000e0000 */
[----:B------:R-:W-:Y:S01]  /*6c00*/  VIADD R7, R5, 0x100 ;  /* 0x0000010005077836 */ /* 0x000fe20000000000 */
[----:B------:R-:W-:Y:S01]  /*6c10*/  R2UR UR5, R10 ;  /* 0x000000000a0572ca */ /* 0x000fe200000e0000 */
[----:B------:R-:W-:Y:S01]  /*6c20*/  VIADD R10, R6, 0x100 ;  /* 0x00000100060a7836 */ /* 0x000fe20000000000 */
[----:B0-----:R-:W-:Y:S06]  /*6c30*/  BAR.SYNC.DEFER_BLOCKING 0x9, 0x100 ;  /* 0x0244000000007b1d */ /* 0x001fec0000010000 */
[----:B--2---:R-:W-:-:S06]  /*6c40*/  WARPGROUP.ARRIVE ;  /* 0x00000000000079c5 */ /* 0x004fcc0000000000 */
[----:B------:R-:W-:Y:S01]  /*6c50*/  HGMMA.64x64x16.F32 R24, gdesc[UR28].tnspA, RZ, !UPT ;  /* 0x20e000001c1879f0 */ /* 0x000fe2000c7008ff */
[----:B------:R-:W-:Y:S01]  /*6c60*/  UMOV UR28, UR4 ;  /* 0x00000004001c7c82 */ /* 0x000fe20008000000 */
[----:B------:R-:W-:Y:S01]  /*6c70*/  UMOV UR29, 0x40000040 ;  /* 0x40000040001d7882 */ /* 0x000fe20000000000 */
[----:B------:R-:W-:Y:S01]  /*6c80*/  UMOV UR30, UR5 ;  /* 0x00000005001e7c82 */ /* 0x000fe20008000000 */
[----:B------:R-:W-:Y:S01]  /*6c90*/  UMOV UR31, 0x8 ;  /* 0x00000008001f7882 */ /* 0x000fe20000000000 */
[----:B------:R-:W-:Y:S01]  /*6ca0*/  R2UR UR4, R7 ;  /* 0x00000000070472ca */ /* 0x000fe200000e0000 */
[----:B------:R-:W-:Y:S01]  /*6cb0*/  IMAD.U32 R14, RZ, RZ, UR30 ;  /* 0x0000001eff0e7e24 */ /* 0x000fe2000f8e00ff */
[----:B------:R-:W-:Y:S01]  /*6cc0*/  R2UR UR5, R10 ;  /* 0x000000000a0572ca */ /* 0x000fe200000e0000 */
[----:B------:R-:W-:Y:S02]  /*6cd0*/  IMAD.U32 R15, RZ, RZ, UR31 ;  /* 0x0000001fff0f7e24 */ /* 0x000fe4000f8e00ff */
[----:B------:R-:W-:-:S02]  /*6ce0*/  VIADD R7, R5, 0x180 ;  /* 0x0000018005077836 */ /* 0x000fc40000000000 */
[C---:B------:R-:W-:Y:S02]  /*6cf0*/  VIADD R10, R6.reuse, 0x180 ;  /* 0x00000180060a7836 */ /* 0x040fe40000000000 */
[----:B------:R-:W-:Y:S01]  /*6d00*/  VIADD R6, R6, 0x200 ;  /* 0x0000020006067836 */ /* 0x000fe20000000000 */
[----:B------:R-:W-:Y:S03]  /*6d10*/  HGMMA.64x64x16.F32 R24, gdesc[UR28].tnspA, R24 ;  /* 0x20e000001c1879f0 */ /* 0x000fe60008700818 */
[----:B------:R-:W-:Y:S01]  /*6d20*/  UMOV UR28, UR4 ;  /* 0x00000004001c7c82 */ /* 0x000fe20008000000 */
[----:B------:R-:W-:Y:S01]  /*6d30*/  UMOV UR29, 0x40000040 ;  /* 0x40000040001d7882 */ /* 0x000fe20000000000 */
[----:B------:R-:W-:Y:S01]  /*6d40*/  UMOV UR30, UR5 ;  /* 0x00000005001e7c82 */ /* 0x000fe20008000000 */
[----:B------:R-:W-:Y:S01]  /*6d50*/  UMOV UR31, 0x8 ;  /* 0x00000008001f7882 */ /* 0x000fe20000000000 */
[----:B------:R-:W-:Y:S01]  /*6d60*/  R2UR UR4, R7 ;  /* 0x00000000070472ca */ /* 0x000fe200000e0000 */
[----:B------:R-:W-:Y:S01]  /*6d70*/  IMAD.U32 R12, RZ, RZ, UR30 ;  /* 0x0000001eff0c7e24 */ /* 0x000fe2000f8e00ff */
[----:B------:R-:W-:Y:S01]  /*6d80*/  R2UR UR5, R10 ;  /* 0x000000000a0572ca */ /* 0x000fe200000e0000 */
[----:B------:R-:W-:-:S02]  /*6d90*/  IMAD.U32 R13, RZ, RZ, UR31 ;  /* 0x0000001fff0d7e24 */ /* 0x000fc4000f8e00ff */
[----:B------:R-:W-:Y:S01]  /*6da0*/  VIADD R7, R5, 0x200 ;  /* 0x0000020005077836 */ /* 0x000fe20000000000 */
[----:B------:R-:W-:Y:S07]  /*6db0*/  HGMMA.64x64x16.F32 R24, gdesc[UR28].tnspA, R24 ;  /* 0x20e000001c1879f0 */ /* 0x000fee0008700818 */
[----:B------:R-:W-:Y:S01]  /*6dc0*/  UMOV UR28, UR4 ;  /* 0x00000004001c7c82 */ /* 0x000fe20008000000 */
[----:B------:R-:W-:Y:S01]  /*6dd0*/  UMOV UR29, 0x40000040 ;  /* 0x40000040001d7882 */ /* 0x000fe20000000000 */
[----:B------:R-:W-:Y:S01]  /*6de0*/  UMOV UR30, UR5 ;  /* 0x00000005001e7c82 */ /* 0x000fe20008000000 */
[----:B------:R-:W-:Y:S01]  /*6df0*/  UMOV UR31, 0x8 ;  /* 0x00000008001f7882 */ /* 0x000fe20000000000 */
[----:B------:R-:W-:Y:S01]  /*6e00*/  R2UR UR4, R7 ;  /* 0x00000000070472ca */ /* 0x000fe200000e0000 */
[----:B------:R-:W-:Y:S01]  /*6e10*/  VIADD R7, R23, 0x400 ;  /* 0x0000040017077836 */ /* 0x000fe20000000000 */
[----:B------:R-:W-:Y:S01]  /*6e20*/  R2UR UR5, R6 ;  /* 0x00000000060572ca */ /* 0x000fe200000e0000 */
[----:B------:R-:W-:-:S02]  /*6e30*/  IMAD.U32 R10, RZ, RZ, UR30 ;  /* 0x0000001eff0a7e24 */ /* 0x000fc4000f8e00ff */
[----:B------:R-:W-:Y:S01]  /*6e40*/  IMAD.U32 R11, RZ, RZ, UR31 ;  /* 0x0000001fff0b7e24 */ /* 0x000fe2000f8e00ff */
[----:B------:R-:W-:Y:S01]  /*6e50*/  R2UR UR56, R7 ;  /* 0x00000000073872ca */ /* 0x000fe200000e0000 */
[----:B------:R-:W-:Y:S06]  /*6e60*/  HGMMA.64x64x16.F32 R24, gdesc[UR28].tnspA, R24 ;  /* 0x20e000001c1879f0 */ /* 0x000fec0008700818 */
[----:B------:R-:W-:Y:S01]  /*6e70*/  UMOV UR28, UR4 ;  /* 0x00000004001c7c82 */ /* 0x000fe20008000000 */
[----:B------:R-:W-:Y:S01]  /*6e80*/  UMOV UR29, 0x40000040 ;  /* 0x40000040001d7882 */ /* 0x000fe20000000000 */
[----:B------:R-:W-:Y:S01]  /*6e90*/  UMOV UR30, UR5 ;  /* 0x00000005001e7c82 */ /* 0x000fe20008000000 */
[----:B------:R-:W-:Y:S01]  /*6ea0*/  UMOV UR31, 0x8 ;  /* 0x00000008001f7882 */ /* 0x000fe20000000000 */
[----:B------:R-:W-:Y:S01]  /*6eb0*/  IMAD.U32 R6, RZ, RZ, UR30 ;  /* 0x0000001eff067e24 */ /* 0x000fe2000f8e00ff */
[----:B------:R-:W-:Y:S01]  /*6ec0*/  ULDC.64 UR4, c[0x0][0x2c0] ;  /* 0x0000b00000047ab9 */ /* 0x000fe20000000a00 */
[----:B------:R-:W-:Y:S01]  /*6ed0*/  IMAD.U32 R7, RZ, RZ, UR31 ;  /* 0x0000001fff077e24 */ /* 0x000fe2000f8e00ff */
[----:B------:R-:W-:Y:S01]  /*6ee0*/  HGMMA.64x64x16.F32 R24, gdesc[UR28].tnspA, R24, gsb0 ;  /* 0x20e000001c1879f0 */ /* 0x000fe20008000818 */
[----:B------:R-:W-:Y:S01]  /*6ef0*/  WARPGROUP.ARRIVE ;  /* 0x00000000000079c5 */ /* 0x000fe20000000000 */
[----:B------:R-:W-:Y:S01]  /*6f00*/  R2UR UR31, R8 ;  /* 0x00000000081f72ca */ /* 0x000fe200000e0000 */
[----:B------:R-:W-:Y:S01]  /*6f10*/  VIADD R8, R23, 0x480 ;  /* 0x0000048017087836 */ /* 0x000fe20000000000 */
[----:B------:R-:W-:Y:S01]  /*6f20*/  R2UR UR30, R9 ;  /* 0x00000000091e72ca */ /* 0x000fe200000e0000 */
[----:B------:R-:W-:Y:S01]  /*6f30*/  UMOV UR29, 0x40000040 ;  /* 0x40000040001d7882 */ /* 0x000fe20000000000 */
[----:B------:R-:W-:Y:S01]  /*6f40*/  IMAD.SHL.U32 R9, R16, 0x4000, RZ ;  /* 0x0000400010097824 */ /* 0x000fe200078e00ff */
        /* <DEDUP_REMOVED lines=18> */
[C---:B------:R-:W-:Y:S01]  /*7070*/  VIADD R8, R23.reuse, 0x500 ;  /* 0x0000050017087836 */ /* 0x040fe20000000000 */
[----:B------:R-:W-:Y:S01]  /*7080*/  UMOV UR25, UR29 ;  /* 0x0000001d00197c82 */ /* 0x000fe20008000000 */
[----:B------:R-:W-:Y:S01]  /*7090*/  VIADD R23, R23, 0x580 ;  /* 0x0000058017177836 */ /* 0x000fe20000000000 */
[----:B------:R-:W-:Y:S01]  /*70a0*/  SHF.R.U32.HI R22, RZ, 0x4, R22 ;  /* 0x00000004ff167819 */ /* 0x000fe20000011616 */
[----:B------:R-:W-:Y:S01]  /*70b0*/  ULDC.64 UR56, c[0x0][0x208] ;  /* 0x0000820000387ab9 */ /* 0x000fe20000000a00 */
[----:B------:R-:W-:-:S02]  /*70c0*/  R2UR UR28, R8 ;  /* 0x00000000081c72ca */ /* 0x000fc400000e0000 */
[----:B------:R-:W-:Y:S02]  /*70d0*/  R2UR UR8, R23 ;  /* 0x00000000170872ca */ /* 0x000fe400000e0000 */
[----:B------:R-:W-:-:S04]  /*70e0*/  IADD3 R23, P1, R9, R230, RZ ;  /* 0x000000e609177210 */ /* 0x000fc80007f3e0ff */
[----:B------:R-:W-:Y:S02]  /*70f0*/  LEA.HI.X.SX32 R218, R9, R234, 0x1, P1 ;  /* 0x000000ea09da7211 */ /* 0x000fe400008f0eff */
[----:B------:R-:W-:-:S03]  /*7100*/  LEA R8, P1, R23, UR4, 0x2 ;  /* 0x0000000417087c11 */ /* 0x000fc6000f8210ff */
[----:B------:R-:W-:Y:S01]  /*7110*/  UMOV UR40, UR28 ;  /* 0x0000001c00287c82 */ /* 0x000fe20008000000 */
[----:B------:R-:W-:Y:S01]  /*7120*/  UMOV UR36, UR28 ;  /* 0x0000001c00247c82 */ /* 0x000fe20008000000 */
[----:B------:R-:W-:Y:S01]  /*7130*/  UMOV UR32, UR28 ;  /* 0x0000001c00207c82 */ /* 0x000fe20008000000 */
[----:B------:R-:W-:Y:S01]  /*7140*/  UMOV UR24, UR28 ;  /* 0x0000001c00187c82 */ /* 0x000fe20008000000 */
[----:B------:R-:W-:Y:S01]  /*7150*/  UMOV UR16, UR8 ;  /* 0x0000000800107c82 */ /* 0x000fe20008000000 */
[----:B------:R-:W-:Y:S01]  /*7160*/  UMOV UR20, UR8 ;  /* 0x0000000800147c82 */ /* 0x000fe20008000000 */
[----:B------:R-:W-:Y:S01]  /*7170*/  LEA.HI.X R9, R23, UR5, R218, 0x2, P1 ;  /* 0x0000000517097c11 */ /* 0x000fe200088f14da */
        /* <DEDUP_REMOVED lines=11> */
[----:B------:R-:W-:Y:S01]  /*7230*/  UMOV UR53, UR49 ;  /* 0x0000003100357c82 */ /* 0x000fe20008000000 */
[----:B------:R-:W-:Y:S01]  /*7240*/  HGMMA.64x16x16.F32 R176, gdesc[UR48].tnspA.tnspB, R176 ;  /* 0x6020000030b079f0 */ /* 0x000fe200087008b0 */
[----:B------:R-:W-:-:S03]  /*7250*/  UMOV UR45, UR49 ;  /* 0x00000031002d7c82 */ /* 0x000fc60008000000 */
[----:B------:R-:W-:Y:S04]  /*7260*/  HGMMA.64x16x16.F32 R192, gdesc[UR52].tnspA.tnspB, R192 ;  /* 0x6020000034c079f0 */ /* 0x000fe800087008c0 */
[----:B------:R-:W-:Y:S04]  /*7270*/  HGMMA.64x16x16.F32 R208, gdesc[UR44].tnspA.tnspB, R208 ;  /* 0x602000002cd079f0 */ /* 0x000fe800087008d0 */
[----:B------:R-:W-:Y:S04]  /*7280*/  HGMMA.64x16x16.F32 R144, gdesc[UR28].tnspA.tnspB, R144 ;  /* 0x602000001c9079f0 */ /* 0x000fe80008700890 */
[----:B------:R-:W-:Y:S04]  /*7290*/  HGMMA.64x16x16.F32 R160, gdesc[UR40].tnspA.tnspB, R160 ;  /* 0x6020000028a079f0 */ /* 0x000fe800087008a0 */
[----:B------:R-:W-:Y:S04]  /*72a0*/  HGMMA.64x16x16.F32 R176, gdesc[UR36].tnspA.tnspB, R176 ;  /* 0x6020000024b079f0 */ /* 0x000fe800087008b0 */
[----:B------:R-:W-:Y:S04]  /*72b0*/  HGMMA.64x16x16.F32 R192, gdesc[UR32].tnspA.tnspB, R192 ;  /* 0x6020000020c079f0 */ /* 0x000fe800087008c0 */
[----:B------:R-:W-:Y:S01]  /*72c0*/  HGMMA.64x16x16.F32 R208, gdesc[UR24].tnspA.tnspB, R208 ;  /* 0x6020000018d079f0 */ /* 0x000fe200087008d0 */
[----:B------:R-:W-:-:S05]  /*72d0*/  LOP3.LUT R22, R22, 0x3fff, RZ, 0xc0, !PT ;  /* 0x00003fff16167812 */ /* 0x000fca00078ec0ff */
[----:B------:R-:W-:-:S05]  /*72e0*/  IMAD R236, R3, 0x800, R22 ;  /* 0x0000080003ec7824 */ /* 0x000fca00078e0216 */
[----:B------:R-:W-:Y:S01]  /*72f0*/  R2UR UR52, R236 ;  /* 0x00000000ec3472ca */ /* 0x000fe200000e0000 */
[----:B------:R-:W-:Y:S04]  /*7300*/  HGMMA.64x16x16.F32 R144, gdesc[UR8].tnspA.tnspB, R144 ;  /* 0x60200000089079f0 */ /* 0x000fe80008700890 */
[----:B------:R-:W-:Y:S04]  /*7310*/  HGMMA.64x16x16.F32 R160, gdesc[UR16].tnspA.tnspB, R160 ;  /* 0x6020000010a079f0 */ /* 0x000fe800087008a0 */
[----:B------:R-:W-:Y:S04]  /*7320*/  HGMMA.64x16x16.F32 R176, gdesc[UR20].tnspA.tnspB, R176 ;  /* 0x6020000014b079f0 */ /* 0x000fe800087008b0 */
[----:B------:R-:W-:Y:S04]  /*7330*/  HGMMA.64x16x16.F32 R192, gdesc[UR12].tnspA.tnspB, R192 ;  /* 0x602000000cc079f0 */ /* 0x000fe800087008c0 */
[----:B------:R-:W-:Y:S03]  /*7340*/  HGMMA.64x16x16.F32 R208, gdesc[UR4].tnspA.tnspB, R208, gsb0 ;  /* 0x6020000004d079f0 */ /* 0x000fe600080008d0 */
[----:B------:R-:W-:-:S02]  /*7350*/  WARPGROUP.DEPBAR.LE gsb0, 0x1 ;  /* 0x00008000000079c5 */ /* 0x000fc40000010100 */
[----:B------:R0:W-:Y:S01]  /*7360*/  REDG.E.ADD.F32x4.FTZ.RN.STRONG.GPU desc[UR56][R8.64], R24 ;  /* 0x00000018080079a6 */ /* 0x0001e2000c10f7b8 */
[----:B------:R-:W-:Y:S01]  /*7370*/  WARPGROUP.ARRIVE ;  /* 0x00000000000079c5 */ /* 0x000fe20000000000 */
[----:B------:R-:W-:Y:S01]  /*7380*/  UMOV UR53, 0x40000040 ;  /* 0x4000004000357882 */ /* 0x000fe20000000000 */
[----:B0-----:R-:W-:Y:S01]  /*7390*/  LOP3.LUT R24, R216, 0x80000, RZ, 0xfc, !PT ;  /* 0x00080000d8187812 */ /* 0x001fe200078efcff */
[----:B------:R-:W-:Y:S01]  /*73a0*/  UMOV UR55, 0x40 ;  /* 0x0000004000377882 */ /* 0x000fe20000000000 */
[----:B------:R-:W-:Y:S01]  /*73b0*/  UMOV UR8, UR52 ;  /* 0x0000003400087c82 */ /* 0x000fe20008000000 */
[----:B------:R-:W-:Y:S01]  /*73c0*/  UMOV UR11, 0x40 ;  /* 0x00000040000b7882 */ /* 0x000fe20000000000 */
[----:B------:R-:W-:Y:S01]  /*73d0*/  VIADD R25, R236, 0x80 ;  /* 0x00000080ec197836 */ /* 0x000fe20000000000 */
[----:B------:R-:W-:Y:S01]  /*73e0*/  UMOV UR45, 0x40000040 ;  /* 0x40000040002d7882 */ /* 0x000fe20000000000 */
[C---:B------:R-:W-:Y:S01]  /*73f0*/  VIADD R22, R24.reuse, 0x80 ;  /* 0x0000008018167836 */ /* 0x040fe20000000000 */
[----:B------:R-:W-:Y:S01]  /*7400*/  UMOV UR47, 0x40 ;  /* 0x00000040002f7882 */ /* 0x000fe20000000000 */
[C---:B------:R-:W-:Y:S01]  /*7410*/  VIADD R23, R24.reuse, 0x100 ;  /* 0x0000010018177836 */ /* 0x040fe20000000000 */
[----:B------:R-:W-:Y:S01]  /*7420*/  R2UR UR54, R24 ;  /* 0x00000000183672ca */ /* 0x000fe200000e0000 */
[----:B------:R-:W-:Y:S01]  /*7430*/  UMOV UR51, 0x40 ;  /* 0x0000004000337882 */ /* 0x000fe20000000000 */
[----:B------:R-:W-:Y:S01]  /*7440*/  R2UR UR4, R22 ;  /* 0x00000000160472ca */ /* 0x000fe200000e0000 */
[C---:B------:R-:W-:Y:S01]  /*7450*/  VIADD R22, R24.reuse, 0x180 ;  /* 0x0000018018167836 */ /* 0x040fe20000000000 */
[----:B------:R-:W-:Y:S01]  /*7460*/  R2UR UR5, R23 ;  /* 0x00000000170572ca */ /* 0x000fe200000e0000 */
[----:B------:R-:W-:Y:S01]  /*7470*/  VIADD R23, R24, 0x200 ;  /* 0x0000020018177836 */ /* 0x000fe20000000000 */
[----:B------:R-:W-:Y:S01]  /*7480*/  UMOV UR25, 0x40000040 ;  /* 0x4000004000197882 */ /* 0x000fe20000000000 */
[----:B------:R-:W-:Y:S01]  /*7490*/  UMOV UR27, 0x40 ;  /* 0x00000040001b7882 */ /* 0x000fe20000000000 */
[----:B------:R-:W-:Y:S01]  /*74a0*/  R2UR UR6, R22 ;  /* 0x00000000160672ca */ /* 0x000fe200000e0000 */
[----:B------:R-:W-:Y:S01]  /*74b0*/  UMOV UR43, 0x40 ;  /* 0x00000040002b7882 */ /* 0x000fe20000000000 */
[----:B------:R-:W-:Y:S01]  /*74c0*/  R2UR UR7, R23 ;  /* 0x00000000170772ca */ /* 0x000fe200000e0000 */
[----:B------:R-:W-:Y:S01]  /*74d0*/  UMOV UR9, UR53 ;  /* 0x0000003500097c82 */ /* 0x000fe20008000000 */
[----:B------:R-:W-:Y:S01]  /*74e0*/  IMAD.U32 R23, RZ, RZ, UR11 ;  /* 0x0000000bff177e24 */ /* 0x000fe2000f8e00ff */
[----:B------:R-:W-:Y:S01]  /*74f0*/  HGMMA.64x16x16.F32 R56, gdesc[UR52].tnspA.tnspB, R56 ;  /* 0x60200000343879f0 */ /* 0x000fe20008700838 */
[----:B------:R-:W-:Y:S01]  /*7500*/  UMOV UR39, 0x40 ;  /* 0x0000004000277882 */ /* 0x000fe20000000000 */
[----:B------:R-:W-:Y:S01]  /*7510*/  UMOV UR10, UR4 ;  /* 0x00000004000a7c82 */ /* 0x000fe20008000000 */
[----:B------:R-:W-:Y:S01]  /*7520*/  UMOV UR35, 0x40 ;  /* 0x0000004000237882 */ /* 0x000fe20000000000 */
        /* <DEDUP_REMOVED lines=20> */
[----:B------:R-:W-:Y:S01]  /*7670*/  UMOV UR31, 0x40 ;  /* 0x00000040001f7882 */ /* 0x000fe20000000000 */
[----:B------:R-:W-:Y:S01]  /*7680*/  HGMMA.64x16x16.F32 R88, gdesc[UR8].tnspA.tnspB, R88 ;  /* 0x60200000085879f0 */ /* 0x000fe20008700858 */
[----:B------:R-:W-:Y:S01]  /*7690*/  VIADD R26, R24, 0x10 ;  /* 0x00000010181a7836 */ /* 0x000fe20000000000 */
[----:B------:R-:W-:Y:S01]  /*76a0*/  R2UR UR44, R25 ;  /* 0x00000000192c72ca */ /* 0x000fe200000e0000 */
[----:B------:R-:W-:Y:S01]  /*76b0*/  UMOV UR23, 0x40 ;  /* 0x0000004000177882 */ /* 0x000fe20000000000 */
[----:B------:R-:W-:Y:S01]  /*76c0*/  UMOV UR19, 0x40 ;  /* 0x0000004000137882 */ /* 0x000fe20000000000 */
[----:B------:R0:W-:Y:S01]  /*76d0*/  REDG.E.ADD.F32x4.FTZ.RN.STRONG.GPU desc[UR56][R8.64+0x800], R28 ;  /* 0x0008001c080079a6 */ /* 0x0001e2000c10f7b8 */
[----:B------:R-:W-:Y:S01]  /*76e0*/  R2UR UR46, R26 ;  /* 0x000000001a2e72ca */ /* 0x000fe200000e0000 */
[----:B------:R-:W-:-:S02]  /*76f0*/  VIADD R26, R24, 0x90 ;  /* 0x00000090181a7836 */ /* 0x000fc40000000000 */
[----:B------:R-:W-:Y:S01]  /*7700*/  VIADD R25, R24, 0x110 ;  /* 0x0000011018197836 */ /* 0x000fe20000000000 */
[----:B------:R-:W-:Y:S01]  /*7710*/  UMOV UR9, UR45 ;  /* 0x0000002d00097c82 */ /* 0x000fe20008000000 */
[----:B------:R-:W-:Y:S01]  /*7720*/  IMAD.U32 R220, RZ, RZ, UR10 ;  /* 0x0000000affdc7e24 */ /* 0x000fe2000f8e00ff */
[----:B------:R-:W-:Y:S01]  /*7730*/  R2UR UR4, R26 ;  /* 0x000000001a0472ca */ /* 0x000fe200000e0000 */
[C---:B------:R-:W-:Y:S01]  /*7740*/  VIADD R26, R24.reuse, 0x190 ;  /* 0x00000190181a7836 */ /* 0x040fe20000000000 */
[----:B------:R-:W-:Y:S01]  /*7750*/  R2UR UR5, R25 ;  /* 0x00000000190572ca */ /* 0x000fe200000e0000 */
[----:B------:R-:W-:Y:S01]  /*7760*/  VIADD R25, R24, 0x210 ;  /* 0x0000021018197836 */ /* 0x000fe20000000000 */
[----:B------:R-:W-:Y:S01]  /*7770*/  UMOV UR8, UR44 ;  /* 0x0000002c00087c82 */ /* 0x000fe20008000000 */
[----:B------:R-:W-:Y:S01]  /*7780*/  IMAD.U32 R221, RZ, RZ, UR11 ;  /* 0x0000000bffdd7e24 */ /* 0x000fe2000f8e00ff */
[----:B------:R-:W-:Y:S01]  /*7790*/  R2UR UR6, R26 ;  /* 0x000000001a0672ca */ /* 0x000fe200000e0000 */
[----:B------:R-:W-:Y:S01]  /*77a0*/  UMOV UR48, UR44 ;  /* 0x0000002c00307c82 */ /* 0x000fe20008000000 */
[----:B------:R-:W-:Y:S01]  /*77b0*/  R2UR UR50, R25 ;  /* 0x00000000193272ca */ /* 0x000fe200000e0000 */
[----:B------:R-:W-:Y:S01]  /*77c0*/  UMOV UR11, 0x40 ;  /* 0x00000040000b7882 */ /* 0x000fe20000000000 */
[----:B------:R-:W-:Y:S01]  /*77d0*/  UMOV UR49, UR45 ;  /* 0x0000002d00317c82 */ /* 0x000fe20008000000 */
[----:B------:R-:W-:Y:S01]  /*77e0*/  IMAD.U32 R223, RZ, RZ, UR11 ;  /* 0x0000000bffdf7e24 */ /* 0x000fe2000f8e00ff */
[----:B------:R-:W-:Y:S01]  /*77f0*/  UMOV UR41, UR25 ;  /* 0x0000001900297c82 */ /* 0x000fe20008000000 */
[----:B------:R-:W-:Y:S01]  /*7800*/  UMOV UR10, UR4 ;  /* 0x00000004000a7c82 */ /* 0x000fe20008000000 */
[----:B------:R-:W-:Y:S01]  /*7810*/  UMOV UR37, UR25 ;  /* 0x0000001900257c82 */ /* 0x000fe20008000000 */
[----:B------:R-:W-:Y:S01]  /*7820*/  HGMMA.64x16x16.F32 R56, gdesc[UR44].tnspA.tnspB, R56 ;  /* 0x602000002c3879f0 */ /* 0x000fe20008700838 */
[----:B------:R-:W-:Y:S01]  /*7830*/  IMAD.U32 R222, RZ, RZ, UR10 ;  /* 0x0000000affde7e24 */ /* 0x000fe2000f8e00ff */
        /* <DEDUP_REMOVED lines=17> */
[----:B------:R0:W-:Y:S01]  /*7950*/  REDG.E.ADD.F32x4.FTZ.RN.STRONG.GPU desc[UR56][R8.64+0x1000], R32 ;  /* 0x00100020080079a6 */ /* 0x0001e2000c10f7b8 */
[----:B------:R-:W-:-:S02]  /*7960*/  VIADD R26, R24, 0x20 ;  /* 0x00000020181a7836 */ /* 0x000fc40000000000 */
[----:B------:R-:W-:Y:S01]  /*7970*/  VIADD R25, R236, 0x100 ;  /* 0x00000100ec197836 */ /* 0x000fe20000000000 */
[----:B------:R-:W-:Y:S01]  /*7980*/  UMOV UR5, 0x40000040 ;  /* 0x4000004000057882 */ /* 0x000fe20000000000 */
[----:B------:R-:W-:Y:S01]  /*7990*/  IMAD.U32 R226, RZ, RZ, UR10 ;  /* 0x0000000affe27e24 */ /* 0x000fe2000f8e00ff */
[----:B------:R-:W-:Y:S01]  /*79a0*/  HGMMA.64x16x16.F32 R88, gdesc[UR48].tnspA.tnspB, R88 ;  /* 0x60200000305879f0 */ /* 0x000fe20008700858 */
[----:B------:R-:W-:Y:S01]  /*79b0*/  R2UR UR26, R26 ;  /* 0x000000001a1a72ca */ /* 0x000fe200000e0000 */
[C---:B------:R-:W-:Y:S01]  /*79c0*/  VIADD R26, R24.reuse, 0xa0 ;  /* 0x000000a0181a7836 */ /* 0x040fe20000000000 */
[----:B------:R-:W-:Y:S01]  /*79d0*/  R2UR UR24, R25 ;  /* 0x00000000191872ca */ /* 0x000fe200000e0000 */
[----:B------:R-:W-:Y:S01]  /*79e0*/  VIADD R25, R24, 0x120 ;  /* 0x0000012018197836 */ /* 0x000fe20000000000 */
[----:B------:R0:W-:Y:S02]  /*79f0*/  REDG.E.ADD.F32x4.FTZ.RN.STRONG.GPU desc[UR56][R8.64+0x1800], R36 ;  /* 0x00180024080079a6 */ /* 0x0001e4000c10f7b8 */
[----:B------:R-:W-:Y:S01]  /*7a00*/  R2UR UR42, R26 ;  /* 0x000000001a2a72ca */ /* 0x000fe200000e0000 */
[C---:B------:R-:W-:Y:S01]  /*7a10*/  VIADD R26, R24.reuse, 0x1a0 ;  /* 0x000001a0181a7836 */ /* 0x040fe20000000000 */
[----:B------:R-:W-:Y:S01]  /*7a20*/  R2UR UR38, R25 ;  /* 0x00000000192672ca */ /* 0x000fe200000e0000 */
[----:B------:R-:W-:Y:S01]  /*7a30*/  VIADD R25, R24, 0x220 ;  /* 0x0000022018197836 */ /* 0x000fe20000000000 */
[----:B------:R-:W-:Y:S01]  /*7a40*/  UMOV UR21, UR5 ;  /* 0x0000000500157c82 */ /* 0x000fe20008000000 */
[----:B------:R-:W-:Y:S01]  /*7a50*/  UMOV UR17, UR5 ;  /* 0x0000000500117c82 */ /* 0x000fe20008000000 */
[----:B------:R-:W-:Y:S01]  /*7a60*/  R2UR UR34, R26 ;  /* 0x000000001a2272ca */ /* 0x000fe200000e0000 */
[----:B------:R-:W-:Y:S01]  /*7a70*/  IMAD.U32 R227, RZ, RZ, UR11 ;  /* 0x0000000bffe37e24 */ /* 0x000fe2000f8e00ff */
[----:B------:R-:W-:Y:S01]  /*7a80*/  R2UR UR30, R25 ;  /* 0x00000000191e72ca */ /* 0x000fe200000e0000 */
[----:B------:R-:W-:Y:S01]  /*7a90*/  UMOV UR40, UR24 ;  /* 0x0000001800287c82 */ /* 0x000fe20008000000 */
[----:B------:R-:W-:Y:S01]  /*7aa0*/  UMOV UR36, UR24 ;  /* 0x0000001800247c82 */ /* 0x000fe20008000000 */
[----:B------:R-:W-:Y:S01]  /*7ab0*/  UMOV UR32, UR24 ;  /* 0x0000001800207c82 */ /* 0x000fe20008000000 */
[----:B------:R-:W-:Y:S01]  /*7ac0*/  UMOV UR28, UR24 ;  /* 0x00000018001c7c82 */ /* 0x000fe20008000000 */
[----:B------:R-:W-:Y:S01]  /*7ad0*/  HGMMA.64x16x16.F32 R56, gdesc[UR24].tnspA.tnspB, R56 ;  /* 0x60200000183879f0 */ /* 0x000fe20008700838 */
[----:B------:R-:W-:Y:S01]  /*7ae0*/  UMOV UR13, UR5 ;  /* 0x00000005000d7c82 */ /* 0x000fe20008000000 */
[----:B------:R-:W-:Y:S01]  /*7af0*/  UMOV UR9, UR5 ;  /* 0x0000000500097c82 */ /* 0x000fe20008000000 */
[----:B------:R0:W-:Y:S01]  /*7b00*/  REDG.E.ADD.F32x4.FTZ.RN.STRONG.GPU desc[UR56][R8.64+0x2000], R40 ;  /* 0x00200028080079a6 */ /* 0x0001e2000c10f7b8 */
[----:B------:R-:W-:Y:S01]  /*7b10*/  HGMMA.64x16x16.F32 R64, gdesc[UR40].tnspA.tnspB, R64 ;  /* 0x60200000284079f0 */ /* 0x000fe20008700840 */
[----:B------:R-:W-:Y:S01]  /*7b20*/  VIADD R26, R24, 0x30 ;  /* 0x00000030181a7836 */ /* 0x000fe20000000000 */
[----:B------:R-:W-:Y:S01]  /*7b30*/  UMOV UR11, 0x40 ;  /* 0x00000040000b7882 */ /* 0x000fe20000000000 */
[----:B------:R-:W-:Y:S01]  /*7b40*/  VIADD R25, R236, 0x180 ;  /* 0x00000180ec197836 */ /* 0x000fe20000000000 */
[----:B------:R0:W-:Y:S01]  /*7b50*/  REDG.E.ADD.F32x4.FTZ.RN.STRONG.GPU desc[UR56][R8.64+0x2800], R44 ;  /* 0x0028002c080079a6 */ /* 0x0001e2000c10f7b8 */
[----:B------:R-:W-:Y:S01]  /*7b60*/  HGMMA.64x16x16.F32 R72, gdesc[UR36].tnspA.tnspB, R72 ;  /* 0x60200000244879f0 */ /* 0x000fe20008700848 */
[----:B------:R-:W-:-:S02]  /*7b70*/  R2UR UR6, R26 ;  /* 0x000000001a0672ca */ /* 0x000fc400000e0000 */
[----:B------:R0:W-:Y:S01]  /*7b80*/  REDG.E.ADD.F32x4.FTZ.RN.STRONG.GPU desc[UR56][R8.64+0x3000], R48 ;  /* 0x00300030080079a6 */ /* 0x0001e2000c10f7b8 */
[----:B------:R-:W-:Y:S01]  /*7b90*/  HGMMA.64x16x16.F32 R80, gdesc[UR32].tnspA.tnspB, R80 ;  /* 0x60200000205079f0 */ /* 0x000fe20008700850 */
[C---:B------:R-:W-:Y:S01]  /*7ba0*/  VIADD R26, R24.reuse, 0xb0 ;  /* 0x000000b0181a7836 */ /* 0x040fe20000000000 */
[----:B------:R-:W-:Y:S01]  /*7bb0*/  R2UR UR4, R25 ;  /* 0x00000000190472ca */ /* 0x000fe200000e0000 */
[----:B------:R0:W-:Y:S01]  /*7bc0*/  REDG.E.ADD.F32x4.FTZ.RN.STRONG.GPU desc[UR56][R8.64+0x3800], R52 ;  /* 0x00380034080079a6 */ /* 0x0001e2000c10f7b8 */
[----:B------:R-:W-:Y:S02]  /*7bd0*/  VIADD R25, R24, 0x130 ;  /* 0x0000013018197836 */ /* 0x000fe40000000000 */
[----:B------:R-:W-:Y:S01]  /*7be0*/  R2UR UR22, R26 ;  /* 0x000000001a1672ca */ /* 0x000fe200000e0000 */
[----:B------:R-:W-:Y:S01]  /*7bf0*/  HGMMA.64x16x16.F32 R88, gdesc[UR28].tnspA.tnspB, R88 ;  /* 0x602000001c5879f0 */ /* 0x000fe20008700858 */
[C---:B------:R-:W-:Y:S01]  /*7c00*/  VIADD R26, R24.reuse, 0x1b0 ;  /* 0x000001b0181a7836 */ /* 0x040fe20000000000 */
[----:B------:R-:W-:Y:S01]  /*7c10*/  R2UR UR18, R25 ;  /* 0x00000000191272ca */ /* 0x000fe200000e0000 */
[----:B------:R-:W-:-:S03]  /*7c20*/  VIADD R24, R24, 0x230 ;  /* 0x0000023018187836 */ /* 0x000fc60000000000 */
[----:B------:R-:W-:Y:S02]  /*7c30*/  R2UR UR14, R26 ;  /* 0x000000001a0e72ca */ /* 0x000fe400000e0000 */
[----:B------:R-:W-:Y:S01]  /*7c40*/  R2UR UR10, R24 ;  /* 0x00000000180a72ca */ /* 0x000fe200000e0000 */
[----:B------:R-:W-:Y:S01]  /*7c50*/  UMOV UR20, UR4 ;  /* 0x0000000400147c82 */ /* 0x000fe20008000000 */
[----:B------:R-:W-:Y:S01]  /*7c60*/  UMOV UR16, UR4 ;  /* 0x0000000400107c82 */ /* 0x000fe20008000000 */
[----:B------:R-:W-:Y:S01]  /*7c70*/  UMOV UR12, UR4 ;  /* 0x00000004000c7c82 */ /* 0x000fe20008000000 */
[----:B------:R-:W-:Y:S01]  /*7c80*/  UMOV UR8, UR4 ;  /* 0x0000000400087c82 */ /* 0x000fe20008000000 */
[----:B------:R-:W-:Y:S04]  /*7c90*/  HGMMA.64x16x16.F32 R56, gdesc[UR4].tnspA.tnspB, R56 ;  /* 0x60200000043879f0 */ /* 0x000fe80008700838 */
[----:B------:R-:W-:Y:S04]  /*7ca0*/  HGMMA.64x16x16.F32 R64, gdesc[UR20].tnspA.tnspB, R64 ;  /* 0x60200000144079f0 */ /* 0x000fe80008700840 */
[----:B------:R-:W-:Y:S04]  /*7cb0*/  HGMMA.64x16x16.F32 R72, gdesc[UR16].tnspA.tnspB, R72 ;  /* 0x60200000104879f0 */ /* 0x000fe80008700848 */
[----:B------:R-:W-:Y:S04]  /*7cc0*/  HGMMA.64x16x16.F32 R80, gdesc[UR12].tnspA.tnspB, R80 ;  /* 0x602000000c5079f0 */ /* 0x000fe80008700850 */
[----:B------:R-:W-:Y:S03]  /*7cd0*/  HGMMA.64x16x16.F32 R88, gdesc[UR8].tnspA.tnspB, R88, gsb0 ;  /* 0x60200000085879f0 */ /* 0x000fe60008000858 */
[----:B------:R-:W-:-:S02]  /*7ce0*/  WARPGROUP.DEPBAR.LE gsb0, 0x1 ;  /* 0x00008000000079c5 */ /* 0x000fc40000010100 */
[----:B0-----:R-:W-:Y:S05]  /*7cf0*/  @!P0 BRA `(.L_x_132) ;  /* 0x0000000000048947 */ /* 0x001fea0003800000 */
[----:B------:R-:W-:Y:S01]  /*7d00*/  BPT.TRAP 0x1 ;  /* 0x000000040000795c */ /* 0x000fe20000300000 */
.L_x_132:
[----:B------:R-:W-:Y:S01]  /*7d10*/  VIADD R24, R5, 0x500 ;  /* 0x0000050005187836 */ /* 0x000fe20000000000 */
[----:B------:R-:W-:Y:S01]  /*7d20*/  R2UR UR58, R20 ;  /* 0x00000000143a72ca */ /* 0x000fe200000e0000 */
[----:B------:R-:W-:Y:S01]  /*7d30*/  UMOV UR57, 0x40000040 ;  /* 0x4000004000397882 */ /* 0x000fe20000000000 */
[----:B------:R-:W-:Y:S01]  /*7d40*/  R2UR UR59, R21 ;  /* 0x00000000153b72ca */ /* 0x000fe200000e0000 */
[----:B------:R-:W-:Y:S01]  /*7d50*/  VIADD R20, R5, 0x580 ;  /* 0x0000058005147836 */ /* 0x000fe20000000000 */
[----:B------:R-:W-:Y:S01]  /*7d60*/  R2UR UR56, R24 ;  /* 0x00000000183872ca */ /* 0x000fe200000e0000 */
[----:B------:R-:W-:Y:S01]  /*7d70*/  VIADD R24, R18, 0x31638 ;  /* 0x0003163812187836 */ /* 0x000fe20000000000 */
[----:B------:R-:W-:-:S04]  /*7d80*/  ULDC.64 UR4, c[0x0][0x208] ;  /* 0x0000820000047ab9 */ /* 0x000fc80000000a00 */
[----:B------:R-:W-:-:S04]  /*7d90*/  PRMT R24, RZ, 0x654, R24 ;  /* 0x00000654ff187816 */ /* 0x000fc80000000018 */
[----:B------:R0:W-:Y:S02]  /*7da0*/  SYNCS.ARRIVE.TRANS64.RED.A1T0 RZ, [R24+URZ], RZ ;  /* 0x000000ff18ff79a7 */ /* 0x0001e4000810043f */
[----:B0-----:R-:W-:-:S06]  /*7db0*/  WARPGROUP.ARRIVE ;  /* 0x00000000000079c5 */ /* 0x001fcc0000000000 */
        /* <DEDUP_REMOVED lines=34> */
[----:B------:R0:W-:Y:S02]  /*7fe0*/  REDG.E.ADD.F32x4.FTZ.RN.STRONG.GPU desc[UR4][R8.64+0x4000], R24 ;  /* 0x00400018080079a6 */ /* 0x0001e4000c10f784 */
[----:B------:R-:W-:Y:S01]  /*7ff0*/  HGMMA.64x16x16.F32 R96, gdesc[UR52].tnspA.tnspB, R96 ;  /* 0x60200000346079f0 */ /* 0x000fe20008700860 */
[----:B------:R-:W-:-:S02]  /*8000*/  R2UR UR54, R22 ;  /* 0x00000000163672ca */ /* 0x000fc400000e0000 */
[----:B------:R-:W-:Y:S01]  /*8010*/  R2UR UR24, R5 ;  /* 0x00000000051872ca */ /* 0x000fe200000e0000 */
[----:B------:R-:W-:Y:S01]  /*8020*/  UMOV UR41, UR25 ;  /* 0x0000001900297c82 */ /* 0x000fe20008000000 */
[----:B------:R-:W-:Y:S01]  /*8030*/  R2UR UR55, R23 ;  /* 0x00000000173772ca */ /* 0x000fe200000e0000 */
[----:B------:R-:W-:Y:S01]  /*8040*/  UMOV UR37, UR25 ;  /* 0x0000001900257c82 */ /* 0x000fe20008000000 */
[----:B------:R-:W-:Y:S01]  /*8050*/  UMOV UR33, UR25 ;  /* 0x0000001900217c82 */ /* 0x000fe20008000000 */
[----:B------:R0:W-:Y:S01]  /*8060*/  REDG.E.ADD.F32x4.FTZ.RN.STRONG.GPU desc[UR4][R8.64+0x4800], R28 ;  /* 0x0048001c080079a6 */ /* 0x0001e2000c10f784 */
[----:B------:R-:W-:-:S03]  /*8070*/  VIADD R236, R236, 0x580 ;  /* 0x00000580ecec7836 */ /* 0x000fc60000000000 */
[----:B------:R0:W-:Y:S04]  /*8080*/  REDG.E.ADD.F32x4.FTZ.RN.STRONG.GPU desc[UR4][R8.64+0x5000], R32 ;  /* 0x00500020080079a6 */ /* 0x0001e8000c10f784 */
[----:B------:R-:W-:Y:S01]  /*8090*/  UMOV UR40, UR24 ;  /* 0x0000001800287c82 */ /* 0x000fe20008000000 */
[----:B------:R-:W-:Y:S01]  /*80a0*/  UMOV UR36, UR24 ;  /* 0x0000001800247c82 */ /* 0x000fe20008000000 */
[----:B------:R-:W-:Y:S01]  /*80b0*/  HGMMA.64x16x16.F32 R104, gdesc[UR52].tnspA.tnspB, R104 ;  /* 0x60200000346879f0 */ /* 0x000fe20008700868 */
[----:B------:R-:W-:Y:S01]  /*80c0*/  R2UR UR54, R216 ;  /* 0x00000000d83672ca */ /* 0x000fe200000e0000 */
[----:B------:R-:W-:Y:S01]  /*80d0*/  UMOV UR32, UR24 ;  /* 0x0000001800207c82 */ /* 0x000fe20008000000 */
[----:B------:R-:W-:Y:S01]  /*80e0*/  R2UR UR55, R217 ;  /* 0x00000000d93772ca */ /* 0x000fe200000e0000 */
[----:B------:R0:W-:Y:S04]  /*80f0*/  REDG.E.ADD.F32x4.FTZ.RN.STRONG.GPU desc[UR4][R8.64+0x5800], R36 ;  /* 0x00580024080079a6 */ /* 0x0001e8000c10f784 */
[----:B------:R0:W-:Y:S04]  /*8100*/  REDG.E.ADD.F32x4.FTZ.RN.STRONG.GPU desc[UR4][R8.64+0x6000], R40 ;  /* 0x00600028080079a6 */ /* 0x0001e8000c10f784 */
[----:B------:R0:W-:Y:S04]  /*8110*/  REDG.E.ADD.F32x4.FTZ.RN.STRONG.GPU desc[UR4][R8.64+0x6800], R44 ;  /* 0x0068002c080079a6 */ /* 0x0001e8000c10f784 */
[----:B------:R-:W-:Y:S01]  /*8120*/  HGMMA.64x16x16.F32 R112, gdesc[UR52].tnspA.tnspB, R112 ;  /* 0x60200000347079f0 */ /* 0x000fe20008700870 */
[----:B------:R-:W-:Y:S01]  /*8130*/  R2UR UR54, R218 ;  /* 0x00000000da3672ca */ /* 0x000fe200000e0000 */
[----:B------:R0:W-:Y:S01]  /*8140*/  REDG.E.ADD.F32x4.FTZ.RN.STRONG.GPU desc[UR4][R8.64+0x7000], R48 ;  /* 0x00700030080079a6 */ /* 0x0001e2000c10f784 */
[----:B------:R-:W-:-:S03]  /*8150*/  R2UR UR55, R219 ;  /* 0x00000000db3772ca */ /* 0x000fc600000e0000 */
[----:B------:R0:W-:Y:S01]  /*8160*/  REDG.E.ADD.F32x4.FTZ.RN.STRONG.GPU desc[UR4][R8.64+0x7800], R52 ;  /* 0x00780034080079a6 */ /* 0x0001e2000c10f784 */
[----:B------:R-:W-:Y:S01]  /*8170*/  R2UR UR4, R236 ;  /* 0x00000000ec0472ca */ /* 0x000fe200000e0000 */
[----:B------:R-:W-:Y:S02]  /*8180*/  UMOV UR5, 0x40000040 ;  /* 0x4000004000057882 */ /* 0x000fe40000000000 */
[----:B------:R-:W-:Y:S01]  /*8190*/  UMOV UR21, UR5 ;  /* 0x0000000500157c82 */ /* 0x000fe20008000000 */
[----:B------:R-:W-:Y:S01]  /*81a0*/  UMOV UR17, UR5 ;  /* 0x0000000500117c82 */ /* 0x000fe20008000000 */
[----:B------:R-:W-:-:S04]  /*81b0*/  UMOV UR13, UR5 ;  /* 0x00000005000d7c82 */ /* 0x000fc80008000000 */
[----:B------:R-:W-:Y:S01]  /*81c0*/  HGMMA.64x16x16.F32 R120, gdesc[UR52].tnspA.tnspB, R120 ;  /* 0x60200000347879f0 */ /* 0x000fe20008700878 */
[----:B------:R-:W-:Y:S02]  /*81d0*/  R2UR UR54, R220 ;  /* 0x00000000dc3672ca */ /* 0x000fe400000e0000 */
[----:B------:R-:W-:Y:S01]  /*81e0*/  R2UR UR55, R221 ;  /* 0x00000000dd3772ca */ /* 0x000fe200000e0000 */
[----:B------:R-:W-:Y:S01]  /*81f0*/  UMOV UR20, UR4 ;  /* 0x0000000400147c82 */ /* 0x000fe20008000000 */
[----:B------:R-:W-:Y:S01]  /*8200*/  UMOV UR16, UR4 ;  /* 0x0000000400107c82 */ /* 0x000fe20008000000 */
[----:B------:R-:W-:-:S10]  /*8210*/  UMOV UR12, UR4 ;  /* 0x00000004000c7c82 */ /* 0x000fd40008000000 */
        /* <DEDUP_REMOVED lines=29> */
[----:B0-----:R-:W-:Y:S05]  /*83f0*/  @!P0 BRA `(.L_x_133) ;  /* 0x0000000000048947 */ /* 0x001fea0003800000 */
[----:B------:R-:W-:Y:S01]  /*8400*/  BPT.TRAP 0x1 ;  /* 0x000000040000795c */ /* 0x000fe20000300000 */
.L_x_133:
[----:B------:R-:W-:Y:S01]  /*8410*/  VIADD R16, R16, 0x1 ;  /* 0x0000000110107836 */ /* 0x000fe20000000000 */
[----:B------:R-:W-:Y:S01]  /*8420*/  LOP3.LUT R19, R19, 0x1, RZ, 0x3c, !PT ;  /* 0x0000000113137812 */ /* 0x000fe200078e3cff */
[----:B------:R-:W-:Y:S02]  /*8430*/  VIADD R3, R3, 0x1 ;  /* 0x0000000103037836 */ /* 0x000fe40000000000 */
[----:B------:R-:W-:Y:S01]  /*8440*/  VIADD R17, R17, 0x31620 ;  /* 0x0003162011117836 */ /* 0x000fe20000000000 */
[----:B------:R-:W-:Y:S02]  /*8450*/  ISETP.GE.AND P1, PT, R16, R235, PT ;  /* 0x000000eb1000720c */ /* 0x000fe40003f26270 */
[----:B------:R-:W-:Y:S02]  /*8460*/  ISETP.NE.AND P0, PT, R3, 0x2, PT ;  /* 0x000000020300780c */ /* 0x000fe40003f05270 */
[----:B------:R-:W-:Y:S02]  /*8470*/  PRMT R17, RZ, 0x654, R17 ;  /* 0x00000654ff117816 */ /* 0x000fe40000000011 */
[----:B------:R-:W-:-:S02]  /*8480*/  SEL R5, RZ, 0x1, P0 ;  /* 0x00000001ff057807 */ /* 0x000fc40000000000 */
[----:B------:R0:W-:Y:S01]  /*8490*/  SYNCS.ARRIVE.TRANS64.RED.A1T0 RZ, [R17+URZ], RZ ;  /* 0x000000ff11ff79a7 */ /* 0x0001e2000810043f */
[----:B------:R-:W-:Y:S02]  /*84a0*/  SEL R3, R3, RZ, P0 ;  /* 0x000000ff03037207 */ /* 0x000fe40000000000 */
[----:B------:R-:W-:Y:S02]  /*84b0*/  LOP3.LUT R228, R228, R5, RZ, 0x3c, !PT ;  /* 0x00000005e4e47212 */ /* 0x000fe400078e3cff */
[----:B------:R-:W-:Y:S05]  /*84c0*/  @!P1 BRA `(.L_x_134) ;  /* 0xffffff94002c9947 */ /* 0x000fea000383ffff */
[----:B------:R-:W-:Y:S01]  /*84d0*/  ULDC UR4, c[0x0][0x740] ;  /* 0x0001d00000047ab9 */ /* 0x000fe20000000800 */
[----:B------:R-:W-:Y:S01]  /*84e0*/  PLOP3.LUT P0, PT, PT, PT, PT, 0x8, 0x0 ;  /* 0x000000000000781c */ /* 0x000fe20003f0e170 */
        /* <DEDUP_REMOVED lines=79> */
[----:B------:R-:W-:-:S07]  /*89e0*/  FMUL.FTZ R135, R135, UR4 ;  /* 0x0000000487877c20 */ /* 0x000fce0008410000 */
.L_x_121:
[----:B------:R-:W-:Y:S05]  /*89f0*/  @P0 BRA `(.L_x_135) ;  /* 0x0000002400900947 */ /* 0x000fea0003800000 */
[----:B0-----:R-:W0:Y:S01]  /*8a00*/  S2R R2, SR_TID.X ;  /* 0x0000000000027919 */ /* 0x001e220000002100 */
[----:B------:R-:W1:Y:S01]  /*8a10*/  S2UR UR5, SR_CgaCtaId ;  /* 0x00000000000579c3 */ /* 0x000e620000008800 */
[----:B------:R-:W-:Y:S01]  /*8a20*/  UMOV UR4, 0x400 ;  /* 0x0000040000047882 */ /* 0x000fe20000000000 */
[----:B------:R-:W-:-:S06]  /*8a30*/  F2FP.F16.F32.PACK_AB R136, R137, R136 ;  /* 0x000000888988723e */ /* 0x000fcc00000000ff */
[----:B------:R-:W-:Y:S01]  /*8a40*/  BAR.SYNC.DEFER_BLOCKING 0x1, 0x100 ;  /* 0x0044000000007b1d */ /* 0x000fe20000010000 */
[----:B------:R-:W-:Y:S02]  /*8a50*/  F2FP.F16.F32.PACK_AB R137, R139, R138 ;  /* 0x0000008a8b89723e */ /* 0x000fe400000000ff */
[----:B------:R-:W-:Y:S02]  /*8a60*/  F2FP.F16.F32.PACK_AB R144, R145, R144 ;  /* 0x000000909190723e */ /* 0x000fe400000000ff */
[----:B------:R-:W-:Y:S01]  /*8a70*/  F2FP.F16.F32.PACK_AB R138, R141, R140 ;  /* 0x0000008c8d8a723e */ /* 0x000fe200000000ff */
[----:B------:R-:W-:Y:S01]  /*8a80*/  ULDC.64 UR8, c[0x0][0x208] ;  /* 0x0000820000087ab9 */ /* 0x000fe20000000a00 */
[----:B------:R-:W-:Y:S02]  /*8a90*/  F2FP.F16.F32.PACK_AB R139, R143, R142 ;  /* 0x0000008e8f8b723e */ /* 0x000fe400000000ff */
[----:B------:R-:W-:Y:S02]  /*8aa0*/  F2FP.F16.F32.PACK_AB R152, R153, R152 ;  /* 0x000000989998723e */ /* 0x000fe400000000ff */
[----:B------:R-:W-:-:S02]  /*8ab0*/  F2FP.F16.F32.PACK_AB R160, R161, R160 ;  /* 0x000000a0a1a0723e */ /* 0x000fc400000000ff */
[----:B------:R-:W-:Y:S02]  /*8ac0*/  F2FP.F16.F32.PACK_AB R168, R169, R168 ;  /* 0x000000a8a9a8723e */ /* 0x000fe400000000ff */
[----:B------:R-:W-:Y:S02]  /*8ad0*/  F2FP.F16.F32.PACK_AB R176, R177, R176 ;  /* 0x000000b0b1b0723e */ /* 0x000fe400000000ff */
[----:B------:R-:W-:Y:S02]  /*8ae0*/  F2FP.F16.F32.PACK_AB R184, R185, R184 ;  /* 0x000000b8b9b8723e */ /* 0x000fe400000000ff */
[----:B------:R-:W-:Y:S02]  /*8af0*/  F2FP.F16.F32.PACK_AB R192, R193, R192 ;  /* 0x000000c0c1c0723e */ /* 0x000fe400000000ff */
[----:B------:R-:W-:Y:S01]  /*8b00*/  F2FP.F16.F32.PACK_AB R200, R201, R200 ;  /* 0x000000c8c9c8723e */ /* 0x000fe200000000ff */
[----:B-1----:R-:W-:Y:S01]  /*8b10*/  ULEA UR4, UR5, UR4, 0x18 ;  /* 0x0000000405047291 */ /* 0x002fe2000f8ec03f */
[----:B------:R-:W-:-:S02]  /*8b20*/  F2FP.F16.F32.PACK_AB R145, R147, R146 ;  /* 0x000000929391723e */ /* 0x000fc400000000ff */
[----:B------:R-:W-:Y:S02]  /*8b30*/  F2FP.F16.F32.PACK_AB R208, R209, R208 ;  /* 0x000000d0d1d0723e */ /* 0x000fe400000000ff */
[----:B------:R-:W-:Y:S01]  /*8b40*/  F2FP.F16.F32.PACK_AB R56, R57, R56 ;  /* 0x000000383938723e */ /* 0x000fe200000000ff */
[----:B0-----:R-:W-:Y:S01]  /*8b50*/  VIADD R2, R2, 0xffffff80 ;  /* 0xffffff8002027836 */ /* 0x001fe20000000000 */
[----:B------:R-:W-:Y:S02]  /*8b60*/  F2FP.F16.F32.PACK_AB R146, R149, R148 ;  /* 0x000000949592723e */ /* 0x000fe400000000ff */
[----:B------:R-:W-:Y:S01]  /*8b70*/  F2FP.F16.F32.PACK_AB R96, R97, R96 ;  /* 0x000000606160723e */ /* 0x000fe200000000ff */
[----:B------:R-:W-:Y:S01]  /*8b80*/  IMAD.SHL.U32 R3, R2, 0x40, RZ ;  /* 0x0000004002037824 */ /* 0x000fe200078e00ff */
[----:B------:R-:W-:Y:S02]  /*8b90*/  SHF.R.S32.HI R9, RZ, 0x1f, R2 ;  /* 0x0000001fff097819 */ /* 0x000fe40000011402 */
        /* <DEDUP_REMOVED lines=8> */
[----:B------:R-:W0:Y:S01]  /*8c20*/  S2R R39, SR_CTAID.X ;  /* 0x0000000000277919 */ /* 0x000e220000002500 */
[CC--:B------:R-:W-:Y:S01]  /*8c30*/  LEA.HI R11, R9.reuse, R2.reuse, RZ, 0x5 ;  /* 0x00000002090b7211 */ /* 0x0c0fe200078f28ff */
[----:B------:R-:W1:Y:S01]  /*8c40*/  LDC.64 R36, c[0x0][0x850] ;  /* 0x00021400ff247b82 */ /* 0x000e620000000a00 */
[----:B------:R-:W-:Y:S02]  /*8c50*/  LEA.HI R8, R9, R2, RZ, 0x4 ;  /* 0x0000000209087211 */ /* 0x000fe400078f20ff */
[----:B------:R-:W-:Y:S02]  /*8c60*/  SHF.R.S32.HI R0, RZ, 0x5, R11 ;  /* 0x00000005ff007819 */ /* 0x000fe4000001140b */
[----:B------:R-:W-:Y:S02]  /*8c70*/  SHF.R.S32.HI R7, RZ, 0x4, R8 ;  /* 0x00000004ff077819 */ /* 0x000fe40000011408 */
[----:B------:R-:W-:Y:S01]  /*8c80*/  LOP3.LUT R3, R3, 0x1c0, RZ, 0xc0, !PT ;  /* 0x000001c003037812 */ /* 0x000fe200078ec0ff */
[----:B------:R-:W-:Y:S01]  /*8c90*/  IMAD.SHL.U32 R6, R0, 0x10, RZ ;  /* 0x0000001000067824 */ /* 0x000fe200078e00ff */
[----:B------:R-:W-:-:S02]  /*8ca0*/  LEA.HI R8, R8, R7, RZ, 0x1 ;  /* 0x0000000708087211 */ /* 0x000fc400078f08ff */
[-C--:B------:R-:W-:Y:S02]  /*8cb0*/  LEA.HI R4, R9, R2.reuse, RZ, 0x3 ;  /* 0x0000000209047211 */ /* 0x080fe400078f18ff */
[----:B------:R-:W-:Y:S02]  /*8cc0*/  LOP3.LUT R5, R3, 0x30, R6, 0xf8, !PT ;  /* 0x0000003003057812 */ /* 0x000fe400078ef806 */
[----:B------:R-:W-:Y:S02]  /*8cd0*/  LOP3.LUT R8, R8, 0x7ffffe, RZ, 0xc0, !PT ;  /* 0x007ffffe08087812 */ /* 0x000fe400078ec0ff */
[----:B------:R-:W-:Y:S02]  /*8ce0*/  LEA.HI R9, R9, R2, RZ, 0x7 ;  /* 0x0000000209097211 */ /* 0x000fe400078f38ff */
[----:B------:R-:W-:Y:S01]  /*8cf0*/  LOP3.LUT R4, R5, 0x8, R4, 0xf8, !PT ;  /* 0x0000000805047812 */ /* 0x000fe200078ef804 */
[----:B------:R-:W-:Y:S01]  /*8d00*/  IMAD.IADD R8, R7, 0x1, -R8 ;  /* 0x0000000107087824 */ /* 0x000fe200078e0a08 */
[----:B------:R-:W-:Y:S01]  /*8d10*/  SHF.R.U32.HI R3, RZ, 0x3, R3 ;  /* 0x00000003ff037819 */ /* 0x000fe20000011603 */
[----:B------:R-:W2:Y:S01]  /*8d20*/  LDC.64 R6, c[0x0][0x870] ;  /* 0x00021c00ff067b82 */ /* 0x000ea20000000a00 */
[----:B------:R-:W-:-:S02]  /*8d30*/  SHF.R.S32.HI R9, RZ, 0x7, R9 ;  /* 0x00000007ff097819 */ /* 0x000fc40000011409 */
[----:B------:R-:W-:Y:S02]  /*8d40*/  LOP3.LUT R3, R4, R3, RZ, 0x3c, !PT ;  /* 0x0000000304037212 */ /* 0x000fe400078e3cff */
[----:B------:R-:W-:Y:S01]  /*8d50*/  F2FP.F16.F32.PACK_AB R147, R151, R150 ;  /* 0x000000969793723e */ /* 0x000fe200000000ff */
[----:B------:R-:W-:Y:S01]  /*8d60*/  IMAD R8, R9, 0xa, R8 ;  /* 0x0000000a09087824 */ /* 0x000fe200078e0208 */
[----:B------:R-:W-:Y:S01]  /*8d70*/  F2FP.F16.F32.PACK_AB R153, R155, R154 ;  /* 0x0000009a9b99723e */ /* 0x000fe200000000ff */
[----:B------:R-:W3:Y:S01]  /*8d80*/  LDC.64 R4, c[0x0][0x870] ;  /* 0x00021c00ff047b82 */ /* 0x000ee20000000a00 */
[----:B------:R-:W-:Y:S01]  /*8d90*/  F2FP.F16.F32.PACK_AB R154, R157, R156 ;  /* 0x0000009c9d9a723e */ /* 0x000fe200000000ff */
[----:B------:R-:W-:Y:S01]  /*8da0*/  IMAD.U32 R3, R8, 0x200, R3 ;  /* 0x0000020008037824 */ /* 0x000fe200078e0003 */
[----:B------:R-:W-:Y:S02]  /*8db0*/  F2FP.F16.F32.PACK_AB R155, R159, R158 ;  /* 0x0000009e9f9b723e */ /* 0x000fe400000000ff */
[----:B------:R-:W-:-:S02]  /*8dc0*/  F2FP.F16.F32.PACK_AB R161, R163, R162 ;  /* 0x000000a2a3a1723e */ /* 0x000fc400000000ff */
[----:B------:R-:W-:Y:S02]  /*8dd0*/  LEA R3, R3, UR4, 0x1 ;  /* 0x0000000403037c11 */ /* 0x000fe4000f8e08ff */
[----:B------:R-:W-:Y:S02]  /*8de0*/  F2FP.F16.F32.PACK_AB R162, R165, R164 ;  /* 0x000000a4a5a2723e */ /* 0x000fe400000000ff */
[----:B------:R-:W-:Y:S01]  /*8df0*/  F2FP.F16.F32.PACK_AB R163, R167, R166 ;  /* 0x000000a6a7a3723e */ /* 0x000fe200000000ff */
[----:B------:R-:W-:Y:S01]  /*8e00*/  STSM.16.MT88.4 [R3+0xa000], R136 ;  /* 0x00a0008803007844 */ /* 0x000fe20000004200 */
[----:B------:R-:W-:Y:S02]  /*8e10*/  F2FP.F16.F32.PACK_AB R169, R171, R170 ;  /* 0x000000aaaba9723e */ /* 0x000fe400000000ff */
[----:B------:R-:W-:Y:S01]  /*8e20*/  F2FP.F16.F32.PACK_AB R170, R173, R172 ;  /* 0x000000acadaa723e */ /* 0x000fe200000000ff */
[----:B------:R-:W-:Y:S01]  /*8e30*/  STSM.16.MT88.4 [R3+0xf000], R144 ;  /* 0x00f0009003007844 */ /* 0x000fe20000004200 */
[----:B------:R-:W-:-:S02]  /*8e40*/  F2FP.F16.F32.PACK_AB R171, R175, R174 ;  /* 0x000000aeafab723e */ /* 0x000fc400000000ff */
[----:B------:R-:W-:Y:S01]  /*8e50*/  F2FP.F16.F32.PACK_AB R177, R179, R178 ;  /* 0x000000b2b3b1723e */ /* 0x000fe200000000ff */
[----:B------:R-:W-:Y:S01]  /*8e60*/  STSM.16.MT88.4 [R3+0xa800], R152 ;  /* 0x00a8009803007844 */ /* 0x000fe20000004200 */
        /* <DEDUP_REMOVED lines=16> */
[----:B------:R-:W-:Y:S02]  /*8f70*/  F2FP.F16.F32.PACK_AB R209, R211, R210 ;  /* 0x000000d2d3d1723e */ /* 0x000fe400000000ff */
[----:B------:R-:W-:Y:S01]  /*8f80*/  F2FP.F16.F32.PACK_AB R210, R213, R212 ;  /* 0x000000d4d5d2723e */ /* 0x000fe200000000ff */
[----:B------:R-:W-:Y:S01]  /*8f90*/  STSM.16.MT88.4 [R3+0xc000], R200 ;  /* 0x00c000c803007844 */ /* 0x000fe20000004200 */
[----:B------:R-:W-:Y:S02]  /*8fa0*/  F2FP.F16.F32.PACK_AB R211, R215, R214 ;  /* 0x000000d6d7d3723e */ /* 0x000fe400000000ff */
[----:B------:R-:W-:Y:S02]  /*8fb0*/  F2FP.F16.F32.PACK_AB R57, R59, R58 ;  /* 0x0000003a3b39723e */ /* 0x000fe400000000ff */
[----:B------:R-:W-:Y:S01]  /*8fc0*/  F2FP.F16.F32.PACK_AB R58, R61, R60 ;  /* 0x0000003c3d3a723e */ /* 0x000fe200000000ff */
[----:B------:R-:W-:Y:S01]  /*8fd0*/  STSM.16.MT88.4 [R3+0x11000], R208 ;  /* 0x011000d003007844 */ /* 0x000fe20000004200 */
[----:B------:R-:W-:-:S02]  /*8fe0*/  F2FP.F16.F32.PACK_AB R59, R63, R62 ;  /* 0x0000003e3f3b723e */ /* 0x000fc400000000ff */
[----:B------:R-:W-:Y:S02]  /*8ff0*/  F2FP.F16.F32.PACK_AB R97, R99, R98 ;  /* 0x000000626361723e */ /* 0x000fe400000000ff */
[----:B------:R-:W-:Y:S01]  /*9000*/  F2FP.F16.F32.PACK_AB R98, R101, R100 ;  /* 0x000000646562723e */ /* 0x000fe200000000ff */
[----:B------:R-:W-:Y:S01]  /*9010*/  STSM.16.MT88.4 [R3], R56 ;  /* 0x0000003803007844 */ /* 0x000fe20000004200 */
[----:B------:R-:W-:Y:S02]  /*9020*/  F2FP.F16.F32.PACK_AB R99, R103, R102 ;  /* 0x000000666763723e */ /* 0x000fe400000000ff */
        /* <DEDUP_REMOVED lines=32> */
[----:B--2---:R-:W-:-:S03]  /*9230*/  ISETP.NE.U32.AND P0, PT, R6, RZ, PT ;  /* 0x000000ff0600720c */ /* 0x004fc60003f05070 */
[----:B------:R2:W-:Y:S01]  /*9240*/  STSM.16.MT88.4 [R3+0x7000], R128 ;  /* 0x0070008003007844 */ /* 0x0005e20000004200 */
[----:B------:R-:W-:Y:S01]  /*9250*/  BAR.SYNC.DEFER_BLOCKING 0x1, 0x100 ;  /* 0x0044000000007b1d */ /* 0x000fe20000010000 */
[----:B------:R-:W-:Y:S01]  /*9260*/  ISETP.NE.AND.EX P0, PT, R7, RZ, PT, P0 ;  /* 0x000000ff0700720c */ /* 0x000fe20003f05300 */
[----:B---3--:R-:W-:-:S06]  /*9270*/  IMAD.WIDE R6, R233, 0x4, R4 ;  /* 0x00000004e9067825 */ /* 0x008fcc00078e0204 */
[----:B------:R-:W3:Y:S06]  /*9280*/  LDC.64 R4, c[0x0][0x878] ;  /* 0x00021e00ff047b82 */ /* 0x000eec0000000a00 */
[----:B------:R-:W4:Y:S01]  /*9290*/  @P0 LDG.E R9, desc[UR8][R6.64] ;  /* 0x0000000806090981 */ /* 0x000f22000c1e1900 */
[----:B------:R-:W-:Y:S01]  /*92a0*/  LOP3.LUT R11, R11, 0xffffffe0, RZ, 0xc0, !PT ;  /* 0xffffffe00b0b7812 */ /* 0x000fe200078ec0ff */
[----:B------:R-:W-:Y:S01]  /*92b0*/  ULDC UR5, c[0x0][0x808] ;  /* 0x0002020000057ab9 */ /* 0x000fe20000000800 */
[----:B------:R-:W0:Y:S01]  /*92c0*/  S2UR UR7, SR_CTAID.Y ;  /* 0x00000000000779c3 */ /* 0x000e220000002600 */
[----:B------:R-:W-:Y:S01]  /*92d0*/  IMAD.U32 R8, RZ, RZ, UR5 ;  /* 0x00000005ff087e24 */ /* 0x000fe2000f8e00ff */
[----:B---3--:R-:W-:Y:S01]  /*92e0*/  ISETP.NE.U32.AND P1, PT, R4, RZ, PT ;  /* 0x000000ff0400720c */ /* 0x008fe20003f25070 */
[----:B------:R-:W-:-:S02]  /*92f0*/  IMAD.IADD R11, R2, 0x1, -R11 ;  /* 0x00000001020b7824 */ /* 0x000fc400078e0a0b */
[----:B------:R-:W-:Y:S01]  /*9300*/  IMAD.SHL.U32 R2, R0, 0x40, RZ ;  /* 0x0000004000027824 */ /* 0x000fe200078e00ff */
[----:B------:R-:W-:Y:S01]  /*9310*/  ISETP.NE.AND.EX P1, PT, R5, RZ, PT, P1 ;  /* 0x000000ff0500720c */ /* 0x000fe20003f25310 */
[----:B------:R-:W-:Y:S01]  /*9320*/  IMAD.SHL.U32 R28, R11, 0x8, RZ ;  /* 0x000000080b1c7824 */ /* 0x000fe200078e00ff */
[----:B------:R-:W-:Y:S02]  /*9330*/  SHF.R.S32.HI R10, RZ, 0x1f, R11 ;  /* 0x0000001fff0a7819 */ /* 0x000fe4000001140b */
[----:B--2---:R-:W-:Y:S02]  /*9340*/  LOP3.LUT R3, R2, 0x1c0, RZ, 0xc0, !PT ;  /* 0x000001c002037812 */ /* 0x004fe400078ec0ff */
[----:B------:R-:W-:Y:S02]  /*9350*/  LEA.HI R10, R10, R11, RZ, 0x3 ;  /* 0x0000000b0a0a7211 */ /* 0x000fe400078f18ff */
[----:B------:R-:W-:Y:S02]  /*9360*/  LOP3.LUT R2, R3, 0x38, R28, 0xf8, !PT ;  /* 0x0000003803027812 */ /* 0x000fe400078ef81c */
[----:B------:R-:W-:-:S03]  /*9370*/  SHF.R.U32.HI R3, RZ, 0x3, R3 ;  /* 0x00000003ff037819 */ /* 0x000fc60000011603 */
[----:B------:R-:W2:Y:S01]  /*9380*/  @P1 LDC.64 R4, c[0x0][0x878] ;  /* 0x00021e00ff041b82 */ /* 0x000ea20000000a00 */
[----:B------:R-:W-:Y:S02]  /*9390*/  LOP3.LUT R3, R2, R3, RZ, 0x3c, !PT ;  /* 0x0000000302037212 */ /* 0x000fe400078e3cff */
[----:B------:R-:W-:-:S05]  /*93a0*/  SHF.R.S32.HI R10, RZ, 0x3, R10 ;  /* 0x00000003ff0a7819 */ /* 0x000fca000001140a */
[----:B------:R-:W-:Y:S01]  /*93b0*/  IMAD R10, R10, 0x1400, R3 ;  /* 0x000014000a0a7824 */ /* 0x000fe200078e0203 */
[----:B------:R-:W-:Y:S01]  /*93c0*/  CS2R R2, SRZ ;  /* 0x0000000000027805 */ /* 0x000fe2000001ff00 */
[----:B--2---:R-:W-:-:S05]  /*93d0*/  @P1 IMAD.WIDE R4, R233, 0x4, R4 ;  /* 0x00000004e9041825 */ /* 0x004fca00078e0204 */
[----:B------:R2:W5:Y:S01]  /*93e0*/  @P1 LDG.E R8, desc[UR8][R4.64] ;  /* 0x0000000804081981 */ /* 0x000562000c1e1900 */
[----:B----4-:R-:W-:Y:S01]  /*93f0*/  @P0 SHF.R.S32.HI R12, RZ, 0x1f, R9 ;  /* 0x0000001fff0c0819 */ /* 0x010fe20000011409 */
[----:B012---:R-:W-:Y:S06]  /*9400*/  @P1 BRA `(.L_x_136) ;  /* 0x0000000000141947 */ /* 0x007fec0003800000 */
[----:B------:R-:W-:Y:S05]  /*9410*/  @!P0 BRA `(.L_x_136) ;  /* 0x0000000000108947 */ /* 0x000fea0003800000 */
[----:B------:R-:W-:Y:S02]  /*9420*/  ULDC.64 UR8, c[0x0][0x208] ;  /* 0x0000820000087ab9 */ /* 0x000fe40000000a00 */
[----:B------:R-:W2:Y:S04]  /*9430*/  LDG.E R5, desc[UR8][R6.64] ;  /* 0x0000000806057981 */ /* 0x000ea8000c1e1900 */
[----:B-----5:R-:W2:Y:S02]  /*9440*/  LDG.E R8, desc[UR8][R6.64+0x4] ;  /* 0x0000040806087981 */ /* 0x020ea4000c1e1900 */
[----:B--2---:R-:W-:-:S07]  /*9450*/  IMAD.IADD R8, R8, 0x1, -R5 ;  /* 0x0000000108087824 */ /* 0x004fce00078e0a05 */
.L_x_136:
[----:B-----5:R-:W-:Y:S01]  /*9460*/  IMAD R8, R39, -0x50, R8 ;  /* 0xffffffb027087824 */ /* 0x020fe200078e0208 */
[----:B------:R-:W-:Y:S01]  /*9470*/  LEA R30, R10, UR4, 0x1 ;  /* 0x000000040a1e7c11 */ /* 0x000fe2000f8e08ff */
[----:B------:R-:W-:Y:S01]  /*9480*/  @P0 IMAD.MOV.U32 R2, RZ, RZ, R9 ;  /* 0x000000ffff020224 */ /* 0x000fe200078e0009 */
[----:B------:R-:W-:Y:S01]  /*9490*/  USHF.R.S32.HI UR8, URZ, 0x1f, UR7 ;  /* 0x0000001f3f087899 */ /* 0x000fe20008011407 */
[----:B------:R-:W-:Y:S01]  /*94a0*/  @P0 IMAD.MOV.U32 R3, RZ, RZ, R12 ;  /* 0x000000ffff030224 */ /* 0x000fe200078e000c */
[----:B------:R-:W-:Y:S01]  /*94b0*/  VIMNMX R52, R8, 0x50, PT ;  /* 0x0000005008347848 */ /* 0x000fe20003fe0100 */
[----:B------:R0:W1:Y:S01]  /*94c0*/  LDS.128 R40, [R30+0xa400] ;  /* 0x00a400001e287984 */ /* 0x0000620000000c00 */
[C---:B------:R-:W-:Y:S01]  /*94d0*/  VIADD R32, R0.reuse, 0x18 ;  /* 0x0000001800207836 */ /* 0x040fe20000000000 */
[C---:B------:R-:W-:Y:S01]  /*94e0*/  IADD3 R2, P1, R0.reuse, R2, RZ ;  /* 0x0000000200027210 */ /* 0x040fe20007f3e0ff */
[C---:B------:R-:W-:Y:S01]  /*94f0*/  VIADD R29, R0.reuse, 0x8 ;  /* 0x00000008001d7836 */ /* 0x040fe20000000000 */
[----:B------:R0:W2:Y:S01]  /*9500*/  LDS.128 R4, [R30+0x1000] ;  /* 0x001000001e047984 */ /* 0x0000a20000000c00 */
[----:B------:R-:W-:Y:S01]  /*9510*/  VIADD R31, R0, 0x10 ;  /* 0x00000010001f7836 */ /* 0x000fe20000000000 */
[-C--:B------:R-:W-:Y:S01]  /*9520*/  ISETP.GE.AND P2, PT, R32, R52.reuse, PT ;  /* 0x000000342000720c */ /* 0x080fe20003f46270 */
[----:B------:R-:W-:Y:S01]  /*9530*/  IMAD R34, R36, UR8, RZ ;  /* 0x0000000824227c24 */ /* 0x000fe2000f8e02ff */
[----:B------:R0:W3:Y:S01]  /*9540*/  LDS.128 R8, [R30+0x1400] ;  /* 0x001400001e087984 */ /* 0x0000e20000000c00 */
[----:B------:R-:W4:Y:S01]  /*9550*/  LDC.64 R32, c[0x0][0x820] ;  /* 0x00020800ff207b82 */ /* 0x000f220000000a00 */
[CC--:B------:R-:W-:Y:S01]  /*9560*/  ISETP.GE.AND P4, PT, R0.reuse, R52.reuse, PT ;  /* 0x000000340000720c */ /* 0x0c0fe20003f86270 */
[----:B------:R-:W-:Y:S01]  /*9570*/  ULDC UR6, c[0x0][0x83c] ;  /* 0x00020f0000067ab9 */ /* 0x000fe20000000800 */
[----:B------:R0:W0:Y:S01]  /*9580*/  LDS.128 R12, [R30+0x1800] ;  /* 0x001800001e0c7984 */ /* 0x0000220000000c00 */
[-C--:B------:R-:W-:Y:S01]  /*9590*/  ISETP.GE.AND P6, PT, R29, R52.reuse, PT ;  /* 0x000000341d00720c */ /* 0x080fe20003fc6270 */
[----:B------:R-:W-:Y:S01]  /*95a0*/  IMAD R37, R37, UR7, R34 ;  /* 0x0000000725257c24 */ /* 0x000fe2000f8e0222 */
[--C-:B------:R-:W-:Y:S01]  /*95b0*/  SHF.R.S32.HI R29, RZ, 0x1f, R28.reuse ;  /* 0x0000001fff1d7819 */ /* 0x100fe2000001141c */
[----:B------:R0:W0:Y:S01]  /*95c0*/  LDS.128 R16, [R30+0x1c00] ;  /* 0x001c00001e107984 */ /* 0x0000220000000c00 */
[----:B------:R-:W-:Y:S01]  /*95d0*/  SHF.R.S32.HI R50, RZ, 0x1f, R233 ;  /* 0x0000001fff327819 */ /* 0x000fe200000114e9 */
[----:B------:R-:W-:Y:S01]  /*95e0*/  ULDC.64 UR4, c[0x0][0x858] ;  /* 0x0002160000047ab9 */ /* 0x000fe20000000a00 */
[C---:B------:R-:W-:Y:S01]  /*95f0*/  LEA.HI.X.SX32 R3, R0.reuse, R3, 0x1, P1 ;  /* 0x0000000300037211 */ /* 0x040fe200008f0eff */
[----:B------:R0:W0:Y:S01]  /*9600*/  LDS.128 R20, [R30+0x2000] ;  /* 0x002000001e147984 */ /* 0x0000220000000c00 */
[-C--:B------:R-:W-:Y:S01]  /*9610*/  ISETP.GE.AND P3, PT, R31, R52.reuse, PT ;  /* 0x000000341f00720c */ /* 0x080fe20003f66270 */
[----:B------:R-:W-:Y:S01]  /*9620*/  VIADD R31, R0, 0x20 ;  /* 0x00000020001f7836 */ /* 0x000fe20000000000 */
[----:B------:R-:W-:Y:S01]  /*9630*/  ISETP.GE.OR P1, PT, R28, UR6, P4 ;  /* 0x000000061c007c0c */ /* 0x000fe2000a726670 */
[----:B------:R0:W0:Y:S01]  /*9640*/  LDS.128 R24, [R30+0x2400] ;  /* 0x002400001e187984 */ /* 0x0000220000000c00 */
[----:B------:R-:W-:Y:S01]  /*9650*/  SEL R50, R50, RZ, !P0 ;  /* 0x000000ff32327207 */ /* 0x000fe20004000000 */
[----:B------:R-:W-:Y:S01]  /*9660*/  IMAD.WIDE.U32 R34, R36, UR7, R28 ;  /* 0x0000000724227c25 */ /* 0x000fe2000f8e001c */
[----:B------:R-:W-:Y:S01]  /*9670*/  ISETP.GE.AND P5, PT, R31, R52, PT ;  /* 0x000000341f00720c */ /* 0x000fe20003fa6270 */
[----:B------:R-:W-:Y:S01]  /*9680*/  BSSY B1, `(.L_x_137) ;  /* 0x0000019000017945 */ /* 0x000fe20003800000 */
[----:B------:R-:W-:Y:S01]  /*9690*/  SEL R233, R233, RZ, !P0 ;  /* 0x000000ffe9e97207 */ /* 0x000fe20004000000 */
[----:B------:R-:W-:Y:S01]  /*96a0*/  IMAD.IADD R35, R35, 0x1, R37 ;  /* 0x0000000123237824 */ /* 0x000fe200078e0225 */
[----:B------:R-:W-:Y:S01]  /*96b0*/  P2R R51, PR, RZ, 0x40 ;  /* 0x00000040ff337803 */ /* 0x000fe20000000000 */
[----:B------:R-:W-:Y:S01]  /*96c0*/  IMAD R31, R50, UR4, RZ ;  /* 0x00000004321f7c24 */ /* 0x000fe2000f8e02ff */
[----:B------:R-:W-:Y:S01]  /*96d0*/  P2R R53, PR, RZ, 0x8 ;  /* 0x00000008ff357803 */ /* 0x000fe20000000000 */
[----:B------:R-:W-:Y:S01]  /*96e0*/  IMAD.WIDE.U32 R34, R233, UR4, R34 ;  /* 0x00000004e9227c25 */ /* 0x000fe2000f8e0022 */
[----:B------:R-:W-:-:S02]  /*96f0*/  P2R R54, PR, RZ, 0x4 ;  /* 0x00000004ff367803 */ /* 0x000fc40000000000 */
[----:B------:R-:W-:Y:S01]  /*9700*/  ISETP.GE.OR P0, PT, R28, UR6, P6 ;  /* 0x000000061c007c0c */ /* 0x000fe2000b706670 */
[----:B------:R-:W-:Y:S02]  /*9710*/  IMAD R31, R233, UR5, R31 ;  /* 0x00000005e91f7c24 */ /* 0x000fe4000f8e021f */
[----:B------:R-:W-:-:S04]  /*9720*/  IMAD.WIDE R2, R39, 0x50, R2 ;  /* 0x0000005027027825 */ /* 0x000fc800078e0202 */
[----:B------:R-:W-:Y:S01]  /*9730*/  IMAD.IADD R37, R35, 0x1, R31 ;  /* 0x0000000123257824 */ /* 0x000fe200078e021f */
[----:B-12---:R-:W-:Y:S06]  /*9740*/  @P1 BRA `(.L_x_138) ;  /* 0x0000000000301947 */ /* 0x006fec0003800000 */
[----:B------:R-:W1:Y:S01]  /*9750*/  LDS.128 R44, [R30+0xa000] ;  /* 0x00a000001e2c7984 */ /* 0x000e620000000c00 */
[----:B------:R-:W-:Y:S01]  /*9760*/  ULDC.64 UR4, c[0x0][0x848] ;  /* 0x0002120000047ab9 */ /* 0x000fe20000000a00 */
[----:B------:R-:W-:Y:S01]  /*9770*/  IMAD.MOV.U32 R36, RZ, RZ, R34 ;  /* 0x000000ffff247224 */ /* 0x000fe200078e0022 */
[----:B------:R-:W-:Y:S01]  /*9780*/  ULDC.64 UR10, c[0x0][0x208] ;  /* 0x00008200000a7ab9 */ /* 0x000fe20000000a00 */
[----:B------:R-:W-:Y:S02]  /*9790*/  IMAD R31, R3, UR4, RZ ;  /* 0x00000004031f7c24 */ /* 0x000fe4000f8e02ff */
[----:B------:R-:W-:-:S04]  /*97a0*/  IMAD.WIDE.U32 R38, R2, UR4, R36 ;  /* 0x0000000402267c25 */ /* 0x000fc8000f8e0024 */
[----:B------:R-:W-:Y:S01]  /*97b0*/  IMAD R31, R2, UR5, R31 ;  /* 0x00000005021f7c24 */ /* 0x000fe2000f8e021f */
[----:B------:R-:W-:Y:S02]  /*97c0*/  ULDC.64 UR4, c[0x0][0x830] ;  /* 0x00020c0000047ab9 */ /* 0x000fe40000000a00 */
[----:B------:R-:W-:Y:S01]  /*97d0*/  LEA R48, P1, R38, UR4, 0x1 ;  /* 0x0000000426307c11 */ /* 0x000fe2000f8208ff */
[----:B------:R-:W-:-:S05]  /*97e0*/  IMAD.IADD R31, R39, 0x1, R31 ;  /* 0x00000001271f7824 */ /* 0x000fca00078e021f */
[----:B------:R-:W-:-:S05]  /*97f0*/  LEA.HI.X R49, R38, UR5, R31, 0x1, P1 ;  /* 0x0000000526317c11 */ /* 0x000fca00088f0c1f */
[----:B-1----:R1:W-:Y:S02]  /*9800*/  STG.E.128 desc[UR10][R48.64], R44 ;  /* 0x0000002c30007986 */ /* 0x0023e4000c101d0a */
.L_x_138:
[----:B------:R-:W-:Y:S05]  /*9810*/  BSYNC B1 ;  /* 0x0000000000017941 */ /* 0x000fea0003800000 */
.L_x_137:
[----:B------:R-:W-:Y:S04]  /*9820*/  BSSY B1, `(.L_x_139) ;  /* 0x0000010000017945 */ /* 0x000fe80003800000 */
[----:B------:R-:W-:Y:S05]  /*9830*/  @P0 BRA `(.L_x_140) ;  /* 0x0000000000380947 */ /* 0x000fea0003800000 */
[----:B------:R-:W-:Y:S01]  /*9840*/  IADD3 R31, P0, R2, 0x8, RZ ;  /* 0x00000008021f7810 */ /* 0x000fe20007f1e0ff */
[----:B------:R-:W-:Y:S01]  /*9850*/  ULDC.64 UR4, c[0x0][0x848] ;  /* 0x0002120000047ab9 */ /* 0x000fe20000000a00 */
[----:B------:R-:W-:Y:S01]  /*9860*/  IMAD.MOV.U32 R39, RZ, RZ, R37 ;  /* 0x000000ffff277224 */ /* 0x000fe200078e0025 */
[----:B------:R-:W-:Y:S02]  /*9870*/  ULDC.64 UR10, c[0x0][0x208] ;  /* 0x00008200000a7ab9 */ /* 0x000fe40000000a00 */
[----:B------:R-:W-:-:S04]  /*9880*/  IMAD.X R38, RZ, RZ, R3, P0 ;  /* 0x000000ffff267224 */ /* 0x000fc800000e0603 */
[----:B-1----:R-:W-:Y:S02]  /*9890*/  IMAD R44, R38, UR4, RZ ;  /* 0x00000004262c7c24 */ /* 0x002fe4000f8e02ff */
[----:B------:R-:W-:-:S04]  /*98a0*/  IMAD.MOV.U32 R38, RZ, RZ, R34 ;  /* 0x000000ffff267224 */ /* 0x000fc800078e0022 */
[----:B------:R-:W-:-:S04]  /*98b0*/  IMAD.WIDE.U32 R38, R31, UR4, R38 ;  /* 0x000000041f267c25 */ /* 0x000fc8000f8e0026 */
[----:B------:R-:W-:Y:S01]  /*98c0*/  IMAD R31, R31, UR5, R44 ;  /* 0x000000051f1f7c24 */ /* 0x000fe2000f8e022c */
[----:B------:R-:W-:Y:S02]  /*98d0*/  ULDC.64 UR4, c[0x0][0x830] ;  /* 0x00020c0000047ab9 */ /* 0x000fe40000000a00 */
[----:B------:R-:W-:Y:S01]  /*98e0*/  LEA R44, P0, R38, UR4, 0x1 ;  /* 0x00000004262c7c11 */ /* 0x000fe2000f8008ff */
[----:B------:R-:W-:-:S05]  /*98f0*/  IMAD.IADD R31, R39, 0x1, R31 ;  /* 0x00000001271f7824 */ /* 0x000fca00078e021f */
[----:B------:R-:W-:-:S05]  /*9900*/  LEA.HI.X R45, R38, UR5, R31, 0x1, P0 ;  /* 0x00000005262d7c11 */ /* 0x000fca00080f0c1f */
[----:B------:R2:W-:Y:S02]  /*9910*/  STG.E.128 desc[UR10][R44.64], R40 ;  /* 0x000000282c007986 */ /* 0x0005e4000c101d0a */
.L_x_140:
[----:B------:R-:W-:Y:S05]  /*9920*/  BSYNC B1 ;  /* 0x0000000000017941 */ /* 0x000fea0003800000 */
.L_x_139:
[----:B--2---:R2:W0:Y:S01]  /*9930*/  LDS.128 R40, [R30+0xa800] ;  /* 0x00a800001e287984 */ /* 0x0044220000000c00 */
[C---:B------:R-:W-:Y:S01]  /*9940*/  ISETP.GE.OR P1, PT, R28.reuse, UR6, P3 ;  /* 0x000000061c007c0c */ /* 0x040fe20009f26670 */
[----:B------:R-:W-:Y:S01]  /*9950*/  BSSY B1, `(.L_x_141) ;  /* 0x0000011000017945 */ /* 0x000fe20003800000 */
[----:B------:R-:W-:-:S11]  /*9960*/  ISETP.GE.OR P0, PT, R28, UR6, P2 ;  /* 0x000000061c007c0c */ /* 0x000fd60009706670 */
[----:B--2---:R-:W-:Y:S05]  /*9970*/  @P1 BRA `(.L_x_142) ;  /* 0x0000000000381947 */ /* 0x004fea0003800000 */
        /* <DEDUP_REMOVED lines=13> */
[----:B0-----:R2:W-:Y:S02]  /*9a50*/  STG.E.128 desc[UR10][R44.64], R40 ;  /* 0x000000282c007986 */ /* 0x0015e4000c101d0a */
.L_x_142:
[----:B------:R-:W-:Y:S05]  /*9a60*/  BSYNC B1 ;  /* 0x0000000000017941 */ /* 0x000fea0003800000 */
.L_x_141:
[----:B0-2---:R0:W2:Y:S01]  /*9a70*/  LDS.128 R40, [R30+0xac00] ;  /* 0x00ac00001e287984 */ /* 0x0050a20000000c00 */
[----:B------:R-:W-:Y:S01]  /*9a80*/  BSSY B1, `(.L_x_143) ;  /* 0x0000011000017945 */ /* 0x000fe20003800000 */
[----:B------:R-:W-:-:S03]  /*9a90*/  VIADD R31, R0, 0x28 ;  /* 0x00000028001f7836 */ /* 0x000fc60000000000 */
[----:B------:R-:W-:Y:S05]  /*9aa0*/  @P0 BRA `(.L_x_144) ;  /* 0x0000000000380947 */ /* 0x000fea0003800000 */
[----:B-1----:R-:W-:Y:S01]  /*9ab0*/  IADD3 R45, P0, R2, 0x18, RZ ;  /* 0x00000018022d7810 */ /* 0x002fe20007f1e0ff */
[----:B------:R-:W-:Y:S01]  /*9ac0*/  ULDC.64 UR4, c[0x0][0x848] ;  /* 0x0002120000047ab9 */ /* 0x000fe20000000a00 */
[----:B------:R-:W-:Y:S01]  /*9ad0*/  IMAD.MOV.U32 R39, RZ, RZ, R37 ;  /* 0x000000ffff277224 */ /* 0x000fe200078e0025 */
[----:B------:R-:W-:Y:S02]  /*9ae0*/  ULDC.64 UR10, c[0x0][0x208] ;  /* 0x00008200000a7ab9 */ /* 0x000fe40000000a00 */
[----:B------:R-:W-:-:S04]  /*9af0*/  IMAD.X R38, RZ, RZ, R3, P0 ;  /* 0x000000ffff267224 */ /* 0x000fc800000e0603 */
[----:B------:R-:W-:Y:S02]  /*9b00*/  IMAD R44, R38, UR4, RZ ;  /* 0x00000004262c7c24 */ /* 0x000fe4000f8e02ff */
[----:B------:R-:W-:-:S04]  /*9b10*/  IMAD.MOV.U32 R38, RZ, RZ, R34 ;  /* 0x000000ffff267224 */ /* 0x000fc800078e0022 */
[----:B------:R-:W-:-:S04]  /*9b20*/  IMAD.WIDE.U32 R38, R45, UR4, R38 ;  /* 0x000000042d267c25 */ /* 0x000fc8000f8e0026 */
[----:B------:R-:W-:Y:S01]  /*9b30*/  IMAD R45, R45, UR5, R44 ;  /* 0x000000052d2d7c24 */ /* 0x000fe2000f8e022c */
[----:B------:R-:W-:Y:S02]  /*9b40*/  ULDC.64 UR4, c[0x0][0x830] ;  /* 0x00020c0000047ab9 */ /* 0x000fe40000000a00 */
[----:B------:R-:W-:Y:S01]  /*9b50*/  LEA R44, P0, R38, UR4, 0x1 ;  /* 0x00000004262c7c11 */ /* 0x000fe2000f8008ff */
[----:B------:R-:W-:-:S05]  /*9b60*/  IMAD.IADD R39, R39, 0x1, R45 ;  /* 0x0000000127277824 */ /* 0x000fca00078e022d */
[----:B------:R-:W-:-:S05]  /*9b70*/  LEA.HI.X R45, R38, UR5, R39, 0x1, P0 ;  /* 0x00000005262d7c11 */ /* 0x000fca00080f0c27 */
[----:B--2---:R1:W-:Y:S02]  /*9b80*/  STG.E.128 desc[UR10][R44.64], R40 ;  /* 0x000000282c007986 */ /* 0x0043e4000c101d0a */
.L_x_144:
[----:B------:R-:W-:Y:S05]  /*9b90*/  BSYNC B1 ;  /* 0x0000000000017941 */ /* 0x000fea0003800000 */
.L_x_143:
[----:B-12---:R1:W2:Y:S01]  /*9ba0*/  LDS.128 R40, [R30+0xb000] ;  /* 0x00b000001e287984 */ /* 0x0062a20000000c00 */
[----:B------:R-:W-:Y:S01]  /*9bb0*/  ISETP.GE.OR P0, PT, R28, UR6, P5 ;  /* 0x000000061c007c0c */ /* 0x000fe2000af06670 */
[----:B------:R-:W-:Y:S01]  /*9bc0*/  BSSY B1, `(.L_x_145) ;  /* 0x0000011000017945 */ /* 0x000fe20003800000 */
[----:B------:R-:W-:-:S11]  /*9bd0*/  ISETP.GE.AND P3, PT, R31, R52, PT ;  /* 0x000000341f00720c */ /* 0x000fd60003f66270 */
[----:B-1----:R-:W-:Y:S05]  /*9be0*/  @P0 BRA `(.L_x_146) ;  /* 0x0000000000380947 */ /* 0x002fea0003800000 */
[----:B------:R-:W-:Y:S01]  /*9bf0*/  IADD3 R31, P0, R2, 0x20, RZ ;  /* 0x00000020021f7810 */ /* 0x000fe20007f1e0ff */
        /* <DEDUP_REMOVED lines=13> */
.L_x_146:
[----:B------:R-:W-:Y:S05]  /*9cd0*/  BSYNC B1 ;  /* 0x0000000000017941 */ /* 0x000fea0003800000 */
.L_x_145:
[----:B-12---:R1:W2:Y:S01]  /*9ce0*/  LDS.128 R40, [R30+0xb400] ;  /* 0x00b400001e287984 */ /* 0x0062a20000000c00 */
[----:B------:R-:W-:Y:S01]  /*9cf0*/  ISETP.GE.OR P0, PT, R28, UR6, P3 ;  /* 0x000000061c007c0c */ /* 0x000fe20009f06670 */
[----:B------:R-:W-:Y:S01]  /*9d00*/  BSSY B1, `(.L_x_147) ;  /* 0x0000011000017945 */ /* 0x000fe20003800000 */
[----:B------:R-:W-:-:S11]  /*9d10*/  VIADD R31, R0, 0x30 ;  /* 0x00000030001f7836 */ /* 0x000fd60000000000 */
        /* <DEDUP_REMOVED lines=15> */
.L_x_148:
[----:B------:R-:W-:Y:S05]  /*9e10*/  BSYNC B1 ;  /* 0x0000000000017941 */ /* 0x000fea0003800000 */
.L_x_147:
[----:B-12---:R1:W2:Y:S01]  /*9e20*/  LDS.128 R40, [R30+0xb800] ;  /* 0x00b800001e287984 */ /* 0x0062a20000000c00 */
[----:B------:R-:W-:Y:S01]  /*9e30*/  ISETP.GE.AND P2, PT, R31, R52, PT ;  /* 0x000000341f00720c */ /* 0x000fe20003f46270 */
[----:B------:R-:W-:Y:S01]  /*9e40*/  BSSY B1, `(.L_x_149) ;  /* 0x0000012000017945 */ /* 0x000fe20003800000 */
[----:B------:R-:W-:Y:S02]  /*9e50*/  VIADD R31, R0, 0x38 ;  /* 0x00000038001f7836 */ /* 0x000fe40000000000 */
[----:B------:R-:W-:-:S13]  /*9e60*/  ISETP.GE.OR P0, PT, R28, UR6, P2 ;  /* 0x000000061c007c0c */ /* 0x000fda0009706670 */
        /* <DEDUP_REMOVED lines=15> */
.L_x_150:
[----:B------:R-:W-:Y:S05]  /*9f60*/  BSYNC B1 ;  /* 0x0000000000017941 */ /* 0x000fea0003800000 */
.L_x_149:
        /* <DEDUP_REMOVED lines=20> */
.L_x_152:
[----:B------:R-:W-:Y:S05]  /*a0b0*/  BSYNC B1 ;  /* 0x0000000000017941 */ /* 0x000fea0003800000 */
.L_x_151:
[----:B-12---:R1:W2:Y:S01]  /*a0c0*/  LDS.128 R40, [R30+0xc000] ;  /* 0x00c000001e287984 */ /* 0x0062a20000000c00 */
[----:B------:R-:W-:Y:S01]  /*a0d0*/  ISETP.GE.AND P0, PT, R46, R52, PT ;  /* 0x000000342e00720c */ /* 0x000fe20003f06270 */
[----:B------:R-:W-:Y:S01]  /*a0e0*/  BSSY B1, `(.L_x_153) ;  /* 0x0000012000017945 */ /* 0x000fe20003800000 */
[----:B----4-:R-:W-:Y:S02]  /*a0f0*/  IMAD R48, R32, UR8, RZ ;  /* 0x0000000820307c24 */ /* 0x010fe4000f8e02ff */
        /* <DEDUP_REMOVED lines=16> */
.L_x_154:
[----:B------:R-:W-:Y:S05]  /*a200*/  BSYNC B1 ;  /* 0x0000000000017941 */ /* 0x000fea0003800000 */
.L_x_153:
[----:B-12---:R1:W2:Y:S01]  /*a210*/  LDS.128 R40, [R30+0xc400] ;  /* 0x00c400001e287984 */ /* 0x0062a20000000c00 */
[----:B------:R-:W-:Y:S01]  /*a220*/  VIADD R0, R0, 0x48 ;  /* 0x0000004800007836 */ /* 0x000fe20000000000 */
[----:B------:R-:W-:Y:S01]  /*a230*/  BSSY B1, `(.L_x_155) ;  /* 0x0000015000017945 */ /* 0x000fe20003800000 */
[----:B------:R-:W-:Y:S02]  /*a240*/  IMAD R45, R33, UR7, R48 ;  /* 0x00000007212d7c24 */ /* 0x000fe4000f8e0230 */
[----:B------:R-:W-:Y:S01]  /*a250*/  IMAD.WIDE.U32 R38, R32, UR7, R28 ;  /* 0x0000000720267c25 */ /* 0x000fe2000f8e001c */
[----:B------:R-:W-:-:S04]  /*a260*/  ISETP.GE.AND P6, PT, R0, R52, PT ;  /* 0x000000340000720c */ /* 0x000fc80003fc6270 */
[----:B------:R-:W-:Y:S02]  /*a270*/  P2R R44, PR, RZ, 0x40 ;  /* 0x00000040ff2c7803 */ /* 0x000fe40000000000 */
[----:B------:R-:W-:-:S13]  /*a280*/  ISETP.GE.OR P6, PT, R28, UR6, P6 ;  /* 0x000000061c007c0c */ /* 0x000fda000b7c6670 */
[----:B-1----:R-:W-:Y:S05]  /*a290*/  @P6 BRA `(.L_x_156) ;  /* 0x0000000000386947 */ /* 0x002fea0003800000 */
[----:B------:R-:W-:Y:S01]  /*a2a0*/  IADD3 R31, P6, R2, 0x48, RZ ;  /* 0x00000048021f7810 */ /* 0x000fe20007fde0ff */
[----:B------:R-:W-:Y:S01]  /*a2b0*/  ULDC.64 UR4, c[0x0][0x848] ;  /* 0x0002120000047ab9 */ /* 0x000fe20000000a00 */
[----:B------:R-:W-:Y:S01]  /*a2c0*/  IMAD.MOV.U32 R32, RZ, RZ, R34 ;  /* 0x000000ffff207224 */ /* 0x000fe200078e0022 */
[----:B------:R-:W-:Y:S01]  /*a2d0*/  ULDC.64 UR10, c[0x0][0x208] ;  /* 0x00008200000a7ab9 */ /* 0x000fe20000000a00 */
[----:B------:R-:W-:Y:S02]  /*a2e0*/  IMAD.MOV.U32 R33, RZ, RZ, R37 ;  /* 0x000000ffff217224 */ /* 0x000fe400078e0025 */
[----:B------:R-:W-:Y:S02]  /*a2f0*/  IMAD.X R0, RZ, RZ, R3, P6 ;  /* 0x000000ffff007224 */ /* 0x000fe400030e0603 */
[----:B------:R-:W-:-:S04]  /*a300*/  IMAD.WIDE.U32 R32, R31, UR4, R32 ;  /* 0x000000041f207c25 */ /* 0x000fc8000f8e0020 */
[----:B------:R-:W-:-:S04]  /*a310*/  IMAD R0, R0, UR4, RZ ;  /* 0x0000000400007c24 */ /* 0x000fc8000f8e02ff */
[----:B------:R-:W-:Y:S01]  /*a320*/  IMAD R31, R31, UR5, R0 ;  /* 0x000000051f1f7c24 */ /* 0x000fe2000f8e0200 */
[----:B------:R-:W-:Y:S02]  /*a330*/  ULDC.64 UR4, c[0x0][0x830] ;  /* 0x00020c0000047ab9 */ /* 0x000fe40000000a00 */
[----:B------:R-:W-:Y:S01]  /*a340*/  LEA R34, P6, R32, UR4, 0x1 ;  /* 0x0000000420227c11 */ /* 0x000fe2000f8c08ff */
[----:B------:R-:W-:-:S05]  /*a350*/  IMAD.IADD R31, R33, 0x1, R31 ;  /* 0x00000001211f7824 */ /* 0x000fca00078e021f */
[----:B------:R-:W-:-:S05]  /*a360*/  LEA.HI.X R35, R32, UR5, R31, 0x1, P6 ;  /* 0x0000000520237c11 */ /* 0x000fca000b0f0c1f */
[----:B--2---:R1:W-:Y:S02]  /*a370*/  STG.E.128 desc[UR10][R34.64], R40 ;  /* 0x0000002822007986 */ /* 0x0043e4000c101d0a */
.L_x_156:
[----:B------:R-:W-:Y:S05]  /*a380*/  BSYNC B1 ;  /* 0x0000000000017941 */ /* 0x000fea0003800000 */
.L_x_155:
[----:B-1----:R1:W4:Y:S01]  /*a390*/  LDS.128 R32, [R30] ;  /* 0x000000001e207984 */ /* 0x0023220000000c00 */
[----:B------:R-:W-:Y:S01]  /*a3a0*/  P2R R0, PR, RZ, 0x4 ;  /* 0x00000004ff007803 */ /* 0x000fe20000000000 */
[----:B------:R-:W-:Y:S01]  /*a3b0*/  ULDC UR6, c[0x0][0x80c] ;  /* 0x0002030000067ab9 */ /* 0x000fe20000000800 */
[----:B------:R-:W-:Y:S01]  /*a3c0*/  ISETP.NE.AND P2, PT, R51, RZ, PT ;  /* 0x000000ff3300720c */ /* 0x000fe20003f45270 */
[----:B------:R-:W-:Y:S01]  /*a3d0*/  ULDC.64 UR4, c[0x0][0x828] ;  /* 0x00020a0000047ab9 */ /* 0x000fe20000000a00 */
[C---:B------:R-:W-:Y:S01]  /*a3e0*/  ISETP.GE.OR P4, PT, R28.reuse, UR6, P4 ;  /* 0x000000061c007c0c */ /* 0x040fe2000a786670 */
[----:B------:R-:W-:Y:S01]  /*a3f0*/  IMAD.IADD R39, R39, 0x1, R45 ;  /* 0x0000000127277824 */ /* 0x000fe200078e022d */
[----:B------:R-:W-:Y:S01]  /*a400*/  P2R R29, PR, RZ, 0x2 ;  /* 0x00000002ff1d7803 */ /* 0x000fe20000000000 */
[----:B------:R-:W-:Y:S01]  /*a410*/  BSSY B1, `(.L_x_157) ;  /* 0x0000024000017945 */ /* 0x000fe20003800000 */
[----:B------:R-:W-:Y:S01]  /*a420*/  P2R R31, PR, RZ, 0x1 ;  /* 0x00000001ff1f7803 */ /* 0x000fe20000000000 */
[----:B--2---:R-:W-:Y:S01]  /*a430*/  IMAD.WIDE.U32 R40, R233, UR4, R38 ;  /* 0x00000004e9287c25 */ /* 0x004fe2000f8e0026 */
[----:B------:R-:W-:-:S02]  /*a440*/  ISETP.GE.OR P2, PT, R28, UR6, P2 ;  /* 0x000000061c007c0c */ /* 0x000fc40009746670 */
[----:B------:R-:W-:Y:S02]  /*a450*/  ISETP.NE.AND P1, PT, R53, RZ, PT ;  /* 0x000000ff3500720c */ /* 0x000fe40003f25270 */
[----:B------:R-:W-:Y:S02]  /*a460*/  ISETP.NE.AND P0, PT, R54, RZ, PT ;  /* 0x000000ff3600720c */ /* 0x000fe40003f05270 */
[----:B------:R-:W-:Y:S02]  /*a470*/  P2R R42, PR, RZ, 0x4 ;  /* 0x00000004ff2a7803 */ /* 0x000fe40000000000 */
[----:B------:R-:W-:Y:S01]  /*a480*/  ISETP.NE.AND P2, PT, R0, RZ, PT ;  /* 0x000000ff0000720c */ /* 0x000fe20003f45270 */
[----:B------:R-:W-:Y:S01]  /*a490*/  IMAD R0, R50, UR4, RZ ;  /* 0x0000000432007c24 */ /* 0x000fe2000f8e02ff */
[C---:B------:R-:W-:Y:S02]  /*a4a0*/  ISETP.GE.OR P1, PT, R28.reuse, UR6, P1 ;  /* 0x000000061c007c0c */ /* 0x040fe40008f26670 */
[----:B------:R-:W-:Y:S01]  /*a4b0*/  ISETP.GE.OR P0, PT, R28, UR6, P0 ;  /* 0x000000061c007c0c */ /* 0x000fe20008706670 */
[----:B------:R-:W-:Y:S01]  /*a4c0*/  IMAD R37, R233, UR5, R0 ;  /* 0x00000005e9257c24 */ /* 0x000fe2000f8e0200 */
[----:B------:R-:W-:-:S02]  /*a4d0*/  ISETP.NE.AND P6, PT, R44, RZ, PT ;  /* 0x000000ff2c00720c */ /* 0x000fc40003fc5270 */
[----:B------:R-:W-:Y:S01]  /*a4e0*/  P2R R43, PR, RZ, 0x2 ;  /* 0x00000002ff2b7803 */ /* 0x000fe20000000000 */
[----:B------:R-:W-:Y:S01]  /*a4f0*/  IMAD.IADD R37, R41, 0x1, R37 ;  /* 0x0000000129257824 */ /* 0x000fe200078e0225 */
[----:B------:R-:W-:Y:S02]  /*a500*/  P2R R44, PR, RZ, 0x1 ;  /* 0x00000001ff2c7803 */ /* 0x000fe40000000000 */
[----:B------:R-:W-:Y:S02]  /*a510*/  ISETP.NE.AND P1, PT, R29, RZ, PT ;  /* 0x000000ff1d00720c */ /* 0x000fe40003f25270 */
[----:B------:R-:W-:Y:S02]  /*a520*/  ISETP.NE.AND P0, PT, R31, RZ, PT ;  /* 0x000000ff1f00720c */ /* 0x000fe40003f05270 */
[C---:B------:R-:W-:Y:S02]  /*a530*/  ISETP.GE.OR P5, PT, R28.reuse, UR6, P5 ;  /* 0x000000061c007c0c */ /* 0x040fe4000afa6670 */
[----:B------:R-:W-:-:S02]  /*a540*/  ISETP.GE.OR P3, PT, R28, UR6, P3 ;  /* 0x000000061c007c0c */ /* 0x000fc40009f66670 */
[C---:B------:R-:W-:Y:S02]  /*a550*/  ISETP.GE.OR P2, PT, R28.reuse, UR6, P2 ;  /* 0x000000061c007c0c */ /* 0x040fe40009746670 */
[C---:B------:R-:W-:Y:S02]  /*a560*/  ISETP.GE.OR P1, PT, R28.reuse, UR6, P1 ;  /* 0x000000061c007c0c */ /* 0x040fe40008f26670 */
[C---:B------:R-:W-:Y:S02]  /*a570*/  ISETP.GE.OR P0, PT, R28.reuse, UR6, P0 ;  /* 0x000000061c007c0c */ /* 0x040fe40008706670 */
[----:B------:R-:W-:Y:S01]  /*a580*/  ISETP.GE.OR P6, PT, R28, UR6, P6 ;  /* 0x000000061c007c0c */ /* 0x000fe2000b7c6670 */
[----:B-1--4-:R-:W-:-:S12]  /*a590*/  @P4 BRA `(.L_x_158) ;  /* 0x00000000002c4947 */ /* 0x012fd80003800000 */
        /* <DEDUP_REMOVED lines=10> */
[----:B------:R1:W-:Y:S02]  /*a640*/  STG.E.128 desc[UR8][R38.64], R32 ;  /* 0x0000002026007986 */ /* 0x0003e4000c101d08 */
.L_x_158:
[----:B------:R-:W-:Y:S05]  /*a650*/  BSYNC B1 ;  /* 0x0000000000017941 */ /* 0x000fea0003800000 */
.L_x_157:
[----:B-1----:R1:W2:Y:S01]  /*a660*/  LDS.128 R32, [R30+0x400] ;  /* 0x000400001e207984 */ /* 0x0022a20000000c00 */
[----:B------:R-:W-:Y:S01]  /*a670*/  ISETP.NE.AND P4, PT, R42, RZ, PT ;  /* 0x000000ff2a00720c */ /* 0x000fe20003f85270 */
[----:B------:R-:W-:-:S12]  /*a680*/  BSSY B1, `(.L_x_159) ;  /* 0x0000010000017945 */ /* 0x000fd80003800000 */
        /* <DEDUP_REMOVED lines=15> */
.L_x_160:
[----:B------:R-:W-:Y:S05]  /*a780*/  BSYNC B1 ;  /* 0x0000000000017941 */ /* 0x000fea0003800000 */
.L_x_159:
[----:B-12---:R1:W2:Y:S01]  /*a790*/  LDS.128 R32, [R30+0x800] ;  /* 0x000800001e207984 */ /* 0x0062a20000000c00 */
        /* <DEDUP_REMOVED lines=17> */
.L_x_162:
[----:B------:R-:W-:Y:S05]  /*a8b0*/  BSYNC B1 ;  /* 0x0000000000017941 */ /* 0x000fea0003800000 */
.L_x_161:
[----:B0-----:R-:W0:Y:S01]  /*a8c0*/  LDS.128 R28, [R30+0xc00] ;  /* 0x000c00001e1c7984 */ /* 0x001e220000000c00 */
[----:B------:R-:W-:Y:S01]  /*a8d0*/  ISETP.NE.AND P4, PT, R44, RZ, PT ;  /* 0x000000ff2c00720c */ /* 0x000fe20003f85270 */
[----:B------:R-:W-:-:S12]  /*a8e0*/  BSSY B1, `(.L_x_163) ;  /* 0x0000010000017945 */ /* 0x000fd80003800000 */
[----:B------:R-:W-:Y:S05]  /*a8f0*/  @P4 BRA `(.L_x_164) ;  /* 0x0000000000384947 */ /* 0x000fea0003800000 */
[----:B-12---:R-:W-:Y:S01]  /*a900*/  IADD3 R35, P4, R2, 0x18, RZ ;  /* 0x0000001802237810 */ /* 0x006fe20007f9e0ff */
        /* <DEDUP_REMOVED lines=12> */
[----:B0-----:R4:W-:Y:S02]  /*a9d0*/  STG.E.128 desc[UR8][R34.64], R28 ;  /* 0x0000001c22007986 */ /* 0x0019e4000c101d08 */
.L_x_164:
[----:B------:R-:W-:Y:S05]  /*a9e0*/  BSYNC B1 ;  /* 0x0000000000017941 */ /* 0x000fea0003800000 */
.L_x_163:
[----:B------:R-:W-:Y:S04]  /*a9f0*/  BSSY B1, `(.L_x_165) ;  /* 0x0000010000017945 */ /* 0x000fe80003800000 */
[----:B------:R-:W-:Y:S05]  /*aa00*/  @P5 BRA `(.L_x_166) ;  /* 0x0000000000385947 */ /* 0x000fea0003800000 */
[----:B0---4-:R-:W-:Y:S01]  /*aa10*/  IADD3 R31, P4, R2, 0x20, RZ ;  /* 0x00000020021f7810 */ /* 0x011fe20007f9e0ff */
        /* <DEDUP_REMOVED lines=12> */
[----:B------:R0:W-:Y:S02]  /*aae0*/  STG.E.128 desc[UR8][R30.64], R4 ;  /* 0x000000041e007986 */ /* 0x0001e4000c101d08 */
.L_x_166:
[----:B------:R-:W-:Y:S05]  /*aaf0*/  BSYNC B1 ;  /* 0x0000000000017941 */ /* 0x000fea0003800000 */
.L_x_165:
[----:B------:R-:W-:Y:S04]  /*ab00*/  BSSY B1, `(.L_x_167) ;  /* 0x0000010000017945 */ /* 0x000fe80003800000 */
[----:B------:R-:W-:Y:S05]  /*ab10*/  @P3 BRA `(.L_x_168) ;  /* 0x0000000000383947 */ /* 0x000fea0003800000 */
[----:B0-----:R-:W-:Y:S01]  /*ab20*/  IADD3 R7, P3, R2, 0x28, RZ ;  /* 0x0000002802077810 */ /* 0x001fe20007f7e0ff */
        /* <DEDUP_REMOVED lines=12> */
[----:B---3--:R0:W-:Y:S02]  /*abf0*/  STG.E.128 desc[UR8][R6.64], R8 ;  /* 0x0000000806007986 */ /* 0x0081e4000c101d08 */
.L_x_168:
[----:B------:R-:W-:Y:S05]  /*ac00*/  BSYNC B1 ;  /* 0x0000000000017941 */ /* 0x000fea0003800000 */
.L_x_167:
        /* <DEDUP_REMOVED lines=16> */
.L_x_170:
[----:B------:R-:W-:Y:S05]  /*ad10*/  BSYNC B1 ;  /* 0x0000000000017941 */ /* 0x000fea0003800000 */
.L_x_169:
        /* <DEDUP_REMOVED lines=16> */
.L_x_172:
[----:B------:R-:W-:Y:S05]  /*ae20*/  BSYNC B1 ;  /* 0x0000000000017941 */ /* 0x000fea0003800000 */
.L_x_171:
        /* <DEDUP_REMOVED lines=16> */
.L_x_174:
[----:B------:R-:W-:Y:S05]  /*af30*/  BSYNC B1 ;  /* 0x0000000000017941 */ /* 0x000fea0003800000 */
.L_x_173:
[----:B------:R-:W-:Y:S05]  /*af40*/  @P6 BRA `(.L_x_117) ;  /* 0x0000003c00486947 */ /* 0x000fea0003800000 */
[----:B0-----:R-:W-:Y:S01]  /*af50*/  IADD3 R5, P0, R2, 0x48, RZ ;  /* 0x0000004802057810 */ /* 0x001fe20007f1e0ff */
[----:B------:R-:W-:Y:S01]  /*af60*/  ULDC.64 UR4, c[0x0][0x818] ;  /* 0x0002060000047ab9 */ /* 0x000fe20000000a00 */
[----:B------:R-:W-:Y:S01]  /*af70*/  IMAD.MOV.U32 R2, RZ, RZ, R40 ;  /* 0x000000ffff027224 */ /* 0x000fe200078e0028 */
[----:B------:R-:W-:Y:S02]  /*af80*/  ULDC.64 UR6, c[0x0][0x208] ;  /* 0x0000820000067ab9 */ /* 0x000fe40000000a00 */
[----:B------:R-:W-:Y:S02]  /*af90*/  IMAD.X R0, RZ, RZ, R3, P0 ;  /* 0x000000ffff007224 */ /* 0x000fe400000e0603 */
[----:B------:R-:W-:Y:S02]  /*afa0*/  IMAD.MOV.U32 R3, RZ, RZ, R37 ;  /* 0x000000ffff037224 */ /* 0x000fe400078e0025 */
[----:B------:R-:W-:Y:S02]  /*afb0*/  IMAD R0, R0, UR4, RZ ;  /* 0x0000000400007c24 */ /* 0x000fe4000f8e02ff */
[----:B------:R-:W-:-:S04]  /*afc0*/  IMAD.WIDE.U32 R2, R5, UR4, R2 ;  /* 0x0000000405027c25 */ /* 0x000fc8000f8e0002 */
[----:B------:R-:W-:Y:S01]  /*afd0*/  IMAD R5, R5, UR5, R0 ;  /* 0x0000000505057c24 */ /* 0x000fe2000f8e0200 */
[----:B------:R-:W-:Y:S02]  /*afe0*/  ULDC.64 UR4, c[0x0][0x800] ;  /* 0x0002000000047ab9 */ /* 0x000fe40000000a00 */
[----:B------:R-:W-:Y:S01]  /*aff0*/  LEA R4, P0, R2, UR4, 0x1 ;  /* 0x0000000402047c11 */ /* 0x000fe2000f8008ff */
[----:B------:R-:W-:-:S05]  /*b000*/  IMAD.IADD R3, R3, 0x1, R5 ;  /* 0x0000000103037824 */ /* 0x000fca00078e0205 */
[----:B------:R-:W-:-:S05]  /*b010*/  LEA.HI.X R5, R2, UR5, R3, 0x1, P0 ;  /* 0x0000000502057c11 */ /* 0x000fca00080f0c03 */
[----:B------:R0:W-:Y:S01]  /*b020*/  STG.E.128 desc[UR6][R4.64], R24 ;  /* 0x0000001804007986 */ /* 0x0001e2000c101d06 */
[----:B------:R-:W-:Y:S05]  /*b030*/  BRA `(.L_x_117) ;  /* 0x0000003c000c7947 */ /* 0x000fea0003800000 */
.L_x_135:
[----:B------:R-:W1:Y:S01]  /*b040*/  LDC.64 R4, c[0x0][0x870] ;  /* 0x00021c00ff047b82 */ /* 0x000e620000000a00 */
[----:B------:R-:W-:-:S07]  /*b050*/  ULDC.64 UR6, c[0x0][0x208] ;  /* 0x0000820000067ab9 */ /* 0x000fce0000000a00 */
[----:B0-----:R-:W0:Y:S01]  /*b060*/  LDC.64 R2, c[0x0][0x870] ;  /* 0x00021c00ff027b82 */ /* 0x001e220000000a00 */
[----:B------:R-:W2:Y:S01]  /*b070*/  S2R R8, SR_TID.X ;  /* 0x0000000000087919 */ /* 0x000ea20000002100 */
[----:B------:R-:W3:Y:S06]  /*b080*/  S2R R13, SR_CTAID.X ;  /* 0x00000000000d7919 */ /* 0x000eec0000002500 */
[----:B------:R-:W4:Y:S01]  /*b090*/  LDC.64 R16, c[0x0][0x820] ;  /* 0x00020800ff107b82 */ /* 0x000f220000000a00 */
[----:B-1----:R-:W-:-:S04]  /*b0a0*/  ISETP.NE.U32.AND P1, PT, R4, RZ, PT ;  /* 0x000000ff0400720c */ /* 0x002fc80003f25070 */
[----:B------:R-:W-:Y:S01]  /*b0b0*/  ISETP.NE.AND.EX P1, PT, R5, RZ, PT, P1 ;  /* 0x000000ff0500720c */ /* 0x000fe20003f25310 */
[----:B0-----:R-:W-:Y:S02]  /*b0c0*/  IMAD.WIDE R4, R233, 0x4, R2 ;  /* 0x00000004e9047825 */ /* 0x001fe400078e0202 */
[----:B------:R-:W0:Y:S10]  /*b0d0*/  LDC.64 R2, c[0x0][0x878] ;  /* 0x00021e00ff027b82 */ /* 0x000e340000000a00 */
[----:B------:R-:W3:Y:S01]  /*b0e0*/  @P1 LDG.E R9, desc[UR6][R4.64] ;  /* 0x0000000604091981 */ /* 0x000ee2000c1e1900 */
[----:B------:R-:W-:Y:S01]  /*b0f0*/  ULDC UR4, c[0x0][0x808] ;  /* 0x0002020000047ab9 */ /* 0x000fe20000000800 */
[----:B--2---:R-:W-:Y:S01]  /*b100*/  VIADD R11, R8, 0xffffff80 ;  /* 0xffffff80080b7836 */ /* 0x004fe20000000000 */
[----:B------:R-:W1:Y:S01]  /*b110*/  S2UR UR5, SR_CTAID.Y ;  /* 0x00000000000579c3 */ /* 0x000e620000002600 */
[----:B------:R-:W-:Y:S01]  /*b120*/  IMAD.U32 R0, RZ, RZ, UR4 ;  /* 0x00000004ff007e24 */ /* 0x000fe2000f8e00ff */
[----:B0-----:R-:W-:-:S04]  /*b130*/  ISETP.NE.U32.AND P0, PT, R2, RZ, PT ;  /* 0x000000ff0200720c */ /* 0x001fc80003f05070 */
[----:B------:R-:W-:-:S13]  /*b140*/  ISETP.NE.AND.EX P0, PT, R3, RZ, PT, P0 ;  /* 0x000000ff0300720c */ /* 0x000fda0003f05300 */
[----:B------:R-:W0:Y:S01]  /*b150*/  @P0 LDC.64 R2, c[0x0][0x878] ;  /* 0x00021e00ff020b82 */ /* 0x000e220000000a00 */
[----:B------:R-:W-:-:S04]  /*b160*/  SHF.R.S32.HI R8, RZ, 0x1f, R11 ;  /* 0x0000001fff087819 */ /* 0x000fc8000001140b */
[----:B------:R-:W-:-:S04]  /*b170*/  LEA.HI R8, R8, R11, RZ, 0x5 ;  /* 0x0000000b08087211 */ /* 0x000fc800078f28ff */
[----:B------:R-:W-:Y:S01]  /*b180*/  SHF.R.S32.HI R15, RZ, 0x5, R8 ;  /* 0x00000005ff0f7819 */ /* 0x000fe20000011408 */
[----:B0-----:R-:W-:Y:S01]  /*b190*/  @P0 IMAD.WIDE R6, R233, 0x4, R2 ;  /* 0x00000004e9060825 */ /* 0x001fe200078e0202 */
[----:B------:R-:W-:-:S04]  /*b1a0*/  CS2R R2, SRZ ;  /* 0x0000000000027805 */ /* 0x000fc8000001ff00 */
[----:B------:R0:W5:Y:S01]  /*b1b0*/  @P0 LDG.E R0, desc[UR6][R6.64] ;  /* 0x0000000606000981 */ /* 0x000162000c1e1900 */
[--C-:B---3--:R-:W-:Y:S01]  /*b1c0*/  @P1 SHF.R.S32.HI R3, RZ, 0x1f, R9.reuse ;  /* 0x0000001fff031819 */ /* 0x108fe20000011409 */
[----:B------:R-:W-:Y:S01]  /*b1d0*/  @P1 IMAD.MOV.U32 R2, RZ, RZ, R9 ;  /* 0x000000ffff021224 */ /* 0x000fe200078e0009 */
[----:B01--4-:R-:W-:Y:S06]  /*b1e0*/  @P0 BRA `(.L_x_175) ;  /* 0x0000000000140947 */ /* 0x013fec0003800000 */
[----:B------:R-:W-:Y:S05]  /*b1f0*/  @!P1 BRA `(.L_x_175) ;  /* 0x0000000000109947 */ /* 0x000fea0003800000 */
[----:B------:R-:W-:Y:S02]  /*b200*/  ULDC.64 UR6, c[0x0][0x208] ;  /* 0x0000820000067ab9 */ /* 0x000fe40000000a00 */
[----:B------:R-:W2:Y:S04]  /*b210*/  LDG.E R7, desc[UR6][R4.64] ;  /* 0x0000000604077981 */ /* 0x000ea8000c1e1900 */
[----:B-----5:R-:W2:Y:S02]  /*b220*/  LDG.E R0, desc[UR6][R4.64+0x4] ;  /* 0x0000040604007981 */ /* 0x020ea4000c1e1900 */
[----:B--2---:R-:W-:-:S07]  /*b230*/  IMAD.IADD R0, R0, 0x1, -R7 ;  /* 0x0000000100007824 */ /* 0x004fce00078e0a07 */
.L_x_175:
[----:B------:R-:W-:Y:S01]  /*b240*/  LOP3.LUT R4, R8, 0x1fffffe0, RZ, 0xc0, !PT ;  /* 0x1fffffe008047812 */ /* 0x000fe200078ec0ff */
[----:B------:R-:W-:Y:S01]  /*b250*/  USHF.R.S32.HI UR6, URZ, 0x1f, UR5 ;  /* 0x0000001f3f067899 */ /* 0x000fe20008011405 */
[----:B------:R-:W-:Y:S01]  /*b260*/  IADD3 R2, P0, R15, R2, RZ ;  /* 0x000000020f027210 */ /* 0x000fe20007f1e0ff */
[----:B-----5:R-:W-:Y:S01]  /*b270*/  IMAD R12, R13, -0x50, R0 ;  /* 0xffffffb00d0c7824 */ /* 0x020fe200078e0200 */
[----:B------:R-:W0:Y:S01]  /*b280*/  LDC.64 R18, c[0x0][0x850] ;  /* 0x00021400ff127b82 */ /* 0x000e220000000a00 */
[----:B------:R-:W-:Y:S01]  /*b290*/  IMAD.IADD R4, R11, 0x1, -R4 ;  /* 0x000000010b047824 */ /* 0x000fe200078e0a04 */
[C---:B------:R-:W-:Y:S01]  /*b2a0*/  LEA.HI.X.SX32 R3, R15.reuse, R3, 0x1, P0 ;  /* 0x000000030f037211 */ /* 0x040fe200000f0eff */
[C---:B------:R-:W-:Y:S01]  /*b2b0*/  VIADD R5, R15.reuse, 0x8 ;  /* 0x000000080f057836 */ /* 0x040fe20000000000 */
[-C--:B------:R-:W-:Y:S01]  /*b2c0*/  ISETP.GE.AND P0, PT, R15, R12.reuse, PT ;  /* 0x0000000c0f00720c */ /* 0x080fe20003f06270 */
[----:B------:R-:W-:Y:S01]  /*b2d0*/  IMAD.SHL.U32 R4, R4, 0x8, RZ ;  /* 0x0000000804047824 */ /* 0x000fe200078e00ff */
[----:B------:R-:W-:Y:S01]  /*b2e0*/  ULDC UR7, c[0x0][0x80c] ;  /* 0x0002030000077ab9 */ /* 0x000fe20000000800 */
[----:B------:R-:W-:Y:S01]  /*b2f0*/  IMAD R0, R16, UR6, RZ ;  /* 0x0000000610007c24 */ /* 0x000fe2000f8e02ff */
[-C--:B------:R-:W-:Y:S01]  /*b300*/  ISETP.GE.AND P6, PT, R5, R12.reuse, PT ;  /* 0x0000000c0500720c */ /* 0x080fe20003fc6270 */
[----:B------:R-:W-:Y:S01]  /*b310*/  VIADD R7, R15, 0x10 ;  /* 0x000000100f077836 */ /* 0x000fe20000000000 */
[----:B------:R-:W-:Y:S01]  /*b320*/  SHF.R.S32.HI R5, RZ, 0x1f, R4 ;  /* 0x0000001fff057819 */ /* 0x000fe20000011404 */
[----:B------:R-:W-:Y:S01]  /*b330*/  IMAD R17, R17, UR5, R0 ;  /* 0x0000000511117c24 */ /* 0x000fe2000f8e0200 */
[----:B------:R-:W-:Y:S01]  /*b340*/  SHF.R.S32.HI R0, RZ, 0x1f, R233 ;  /* 0x0000001fff007819 */ /* 0x000fe200000114e9 */
[----:B------:R-:W-:Y:S01]  /*b350*/  VIADD R9, R15, 0x18 ;  /* 0x000000180f097836 */ /* 0x000fe20000000000 */
[----:B------:R-:W-:Y:S01]  /*b360*/  ISETP.GE.OR P2, PT, R4, UR7, P0 ;  /* 0x0000000704007c0c */ /* 0x000fe20008746670 */
[----:B------:R-:W-:Y:S01]  /*b370*/  ULDC.64 UR8, c[0x0][0x828] ;  /* 0x00020a0000087ab9 */ /* 0x000fe20000000a00 */
[-C--:B------:R-:W-:Y:S01]  /*b380*/  ISETP.GE.AND P5, PT, R7, R12.reuse, PT ;  /* 0x0000000c0700720c */ /* 0x080fe20003fa6270 */
[----:B------:R-:W-:Y:S01]  /*b390*/  IMAD.WIDE.U32 R6, R16, UR5, R4 ;  /* 0x0000000510067c25 */ /* 0x000fe2000f8e0004 */
[----:B------:R-:W-:Y:S01]  /*b3a0*/  SEL R14, R0, RZ, !P1 ;  /* 0x000000ff000e7207 */ /* 0x000fe20004800000 */
[----:B------:R-:W-:Y:S01]  /*b3b0*/  BSSY B1, `(.L_x_176) ;  /* 0x000001c000017945 */ /* 0x000fe20003800000 */
[-C--:B------:R-:W-:Y:S01]  /*b3c0*/  ISETP.GE.AND P4, PT, R9, R12.reuse, PT ;  /* 0x0000000c0900720c */ /* 0x080fe20003f86270 */
[----:B------:R-:W-:Y:S01]  /*b3d0*/  VIADD R9, R15, 0x20 ;  /* 0x000000200f097836 */ /* 0x000fe20000000000 */
[----:B------:R-:W-:Y:S01]  /*b3e0*/  SEL R233, R233, RZ, !P1 ;  /* 0x000000ffe9e97207 */ /* 0x000fe20004800000 */
[----:B------:R-:W-:Y:S01]  /*b3f0*/  IMAD.IADD R7, R17, 0x1, R7 ;  /* 0x0000000111077824 */ /* 0x000fe200078e0207 */
[----:B------:R-:W-:Y:S01]  /*b400*/  P2R R20, PR, RZ, 0x40 ;  /* 0x00000040ff147803 */ /* 0x000fe20000000000 */
[----:B------:R-:W-:Y:S01]  /*b410*/  IMAD R0, R14, UR8, RZ ;  /* 0x000000080e007c24 */ /* 0x000fe2000f8e02ff */
[----:B------:R-:W-:Y:S01]  /*b420*/  ISETP.GE.AND P3, PT, R9, R12, PT ;  /* 0x0000000c0900720c */ /* 0x000fe20003f66270 */
[----:B------:R-:W-:Y:S01]  /*b430*/  IMAD.WIDE.U32 R10, R233, UR8, R6 ;  /* 0x00000008e90a7c25 */ /* 0x000fe2000f8e0006 */
[----:B------:R-:W-:-:S02]  /*b440*/  P2R R22, PR, RZ, 0x20 ;  /* 0x00000020ff167803 */ /* 0x000fc40000000000 */
[----:B------:R-:W-:Y:S01]  /*b450*/  P2R R16, PR, RZ, 0x10 ;  /* 0x00000010ff107803 */ /* 0x000fe20000000000 */
[----:B------:R-:W-:Y:S01]  /*b460*/  IMAD R9, R233, UR9, R0 ;  /* 0x00000009e9097c24 */ /* 0x000fe2000f8e0200 */
[----:B------:R-:W-:Y:S01]  /*b470*/  P2R R23, PR, RZ, 0x8 ;  /* 0x00000008ff177803 */ /* 0x000fe20000000000 */
[----:B------:R-:W-:Y:S01]  /*b480*/  IMAD.WIDE R2, R13, 0x50, R2 ;  /* 0x000000500d027825 */ /* 0x000fe200078e0202 */
[----:B------:R-:W-:-:S03]  /*b490*/  ISETP.GE.OR P1, PT, R4, UR7, P6 ;  /* 0x0000000704007c0c */ /* 0x000fc6000b726670 */
[----:B------:R-:W-:Y:S01]  /*b4a0*/  IMAD.IADD R9, R11, 0x1, R9 ;  /* 0x000000010b097824 */ /* 0x000fe200078e0209 */
[----:B------:R-:W-:Y:S09]  /*b4b0*/  @P2 BRA `(.L_x_177) ;  /* 0x00000000002c2947 */ /* 0x000ff20003800000 */
        /* <DEDUP_REMOVED lines=10> */
[----:B------:R1:W-:Y:S02]  /*b560*/  STG.E.128 desc[UR10][R24.64], RZ ;  /* 0x000000ff18007986 */ /* 0x0003e4000c101d0a */
.L_x_177:
[----:B------:R-:W-:Y:S05]  /*b570*/  BSYNC B1 ;  /* 0x0000000000017941 */ /* 0x000fea0003800000 */
.L_x_176:
[----:B------:R-:W-:Y:S01]  /*b580*/  BSSY B1, `(.L_x_178) ;  /* 0x0000011000017945 */ /* 0x000fe20003800000 */
[----:B------:R-:W-:-:S03]  /*b590*/  ISETP.GE.OR P2, PT, R4, UR7, P5 ;  /* 0x0000000704007c0c */ /* 0x000fc6000af46670 */
[----:B------:R-:W-:Y:S10]  /*b5a0*/  @P1 BRA `(.L_x_179) ;  /* 0x0000000000381947 */ /* 0x000ff40003800000 */
        /* <DEDUP_REMOVED lines=10> */
[----:B-1----:R-:W-:Y:S01]  /*b650*/  LEA R24, P1, R6, UR8, 0x1 ;  /* 0x0000000806187c11 */ /* 0x002fe2000f8208ff */
[----:B------:R-:W-:-:S05]  /*b660*/  IMAD.IADD R7, R7, 0x1, R13 ;  /* 0x0000000107077824 */ /* 0x000fca00078e020d */
[----:B------:R-:W-:-:S05]  /*b670*/  LEA.HI.X R25, R6, UR9, R7, 0x1, P1 ;  /* 0x0000000906197c11 */ /* 0x000fca00088f0c07 */
[----:B------:R2:W-:Y:S02]  /*b680*/  STG.E.128 desc[UR10][R24.64], RZ ;  /* 0x000000ff18007986 */ /* 0x0005e4000c101d0a */
.L_x_179:
[----:B------:R-:W-:Y:S05]  /*b690*/  BSYNC B1 ;  /* 0x0000000000017941 */ /* 0x000fea0003800000 */
.L_x_178:
        /* <DEDUP_REMOVED lines=13> */
[----:B-12---:R-:W-:Y:S01]  /*b770*/  LEA R24, P2, R6, UR8, 0x1 ;  /* 0x0000000806187c11 */ /* 0x006fe2000f8408ff */
[----:B------:R-:W-:-:S05]  /*b780*/  IMAD.IADD R7, R7, 0x1, R13 ;  /* 0x0000000107077824 */ /* 0x000fca00078e020d */
[----:B------:R-:W-:-:S05]  /*b790*/  LEA.HI.X R25, R6, UR9, R7, 0x1, P2 ;  /* 0x0000000906197c11 */ /* 0x000fca00090f0c07 */
[----:B------:R3:W-:Y:S02]  /*b7a0*/  STG.E.128 desc[UR10][R24.64], RZ ;  /* 0x000000ff18007986 */ /* 0x0007e4000c101d0a */
.L_x_181:
[----:B------:R-:W-:Y:S05]  /*b7b0*/  BSYNC B1 ;  /* 0x0000000000017941 */ /* 0x000fea0003800000 */
.L_x_180:
[----:B------:R-:W-:Y:S01]  /*b7c0*/  BSSY B1, `(.L_x_182) ;  /* 0x0000012000017945 */ /* 0x000fe20003800000 */
[----:B------:R-:W-:Y:S01]  /*b7d0*/  ISETP.GE.OR P2, PT, R4, UR7, P3 ;  /* 0x0000000704007c0c */ /* 0x000fe20009f46670 */
[----:B------:R-:W-:Y:S02]  /*b7e0*/  VIADD R17, R15, 0x28 ;  /* 0x000000280f117836 */ /* 0x000fe40000000000 */
        /* <DEDUP_REMOVED lines=11> */
[----:B-123--:R-:W-:Y:S01]  /*b8a0*/  LEA R24, P1, R6, UR8, 0x1 ;  /* 0x0000000806187c11 */ /* 0x00efe2000f8208ff */
[----:B------:R-:W-:-:S05]  /*b8b0*/  IMAD.IADD R7, R7, 0x1, R13 ;  /* 0x0000000107077824 */ /* 0x000fca00078e020d */
[----:B------:R-:W-:-:S05]  /*b8c0*/  LEA.HI.X R25, R6, UR9, R7, 0x1, P1 ;  /* 0x0000000906197c11 */ /* 0x000fca00088f0c07 */
[----:B------:R4:W-:Y:S02]  /*b8d0*/  STG.E.128 desc[UR10][R24.64], RZ ;  /* 0x000000ff18007986 */ /* 0x0009e4000c101d0a */
.L_x_183:
[----:B------:R-:W-:Y:S05]  /*b8e0*/  BSYNC B1 ;  /* 0x0000000000017941 */ /* 0x000fea0003800000 */
.L_x_182:
[----:B------:R-:W-:Y:S01]  /*b8f0*/  BSSY B1, `(.L_x_184) ;  /* 0x0000011000017945 */ /* 0x000fe20003800000 */
[----:B------:R-:W-:-:S03]  /*b900*/  ISETP.GE.AND P1, PT, R17, R12, PT ;  /* 0x0000000c1100720c */ /* 0x000fc60003f26270 */
        /* <DEDUP_REMOVED lines=11> */
[----:B-1234-:R-:W-:Y:S01]  /*b9c0*/  LEA R24, P2, R6, UR8, 0x1 ;  /* 0x0000000806187c11 */ /* 0x01efe2000f8408ff */
[----:B------:R-:W-:-:S05]  /*b9d0*/  IMAD.IADD R7, R7, 0x1, R13 ;  /* 0x0000000107077824 */ /* 0x000fca00078e020d */
[----:B------:R-:W-:-:S05]  /*b9e0*/  LEA.HI.X R25, R6, UR9, R7, 0x1, P2 ;  /* 0x0000000906197c11 */ /* 0x000fca00090f0c07 */
[----:B------:R1:W-:Y:S02]  /*b9f0*/  STG.E.128 desc[UR10][R24.64], RZ ;  /* 0x000000ff18007986 */ /* 0x0003e4000c101d0a */
.L_x_185:
[----:B------:R-:W-:Y:S05]  /*ba00*/  BSYNC B1 ;  /* 0x0000000000017941 */ /* 0x000fea0003800000 */
.L_x_184:
[----:B------:R-:W-:Y:S01]  /*ba10*/  ISETP.GE.OR P2, PT, R4, UR7, P1 ;  /* 0x0000000704007c0c */ /* 0x000fe20008f46670 */
[----:B0-----:R-:W-:Y:S01]  /*ba20*/  IMAD R0, R18, UR6, RZ ;  /* 0x0000000612007c24 */ /* 0x001fe2000f8e02ff */
[----:B------:R-:W-:Y:S01]  /*ba30*/  BSSY B1, `(.L_x_186) ;  /* 0x0000012000017945 */ /* 0x000fe20003800000 */
[----:B------:R-:W-:Y:S02]  /*ba40*/  VIADD R17, R15, 0x30 ;  /* 0x000000300f117836 */ /* 0x000fe40000000000 */
[----:B------:R-:W-:-:S08]  /*ba50*/  IMAD R21, R19, UR5, R0 ;  /* 0x0000000513157c24 */ /* 0x000fd0000f8e0200 */
[----:B------:R-:W-:Y:S05]  /*ba60*/  @P2 BRA `(.L_x_187) ;  /* 0x0000000000382947 */ /* 0x000fea0003800000 */
        /* <DEDUP_REMOVED lines=14> */
.L_x_187:
[----:B------:R-:W-:Y:S05]  /*bb50*/  BSYNC B1 ;  /* 0x0000000000017941 */ /* 0x000fea0003800000 */
.L_x_186:
[----:B------:R-:W-:Y:S01]  /*bb60*/  ISETP.GE.AND P2, PT, R17, R12, PT ;  /* 0x0000000c1100720c */ /* 0x000fe20003f46270 */
[----:B------:R-:W-:Y:S01]  /*bb70*/  ULDC UR4, c[0x0][0x83c] ;  /* 0x00020f0000047ab9 */ /* 0x000fe20000000800 */
[----:B------:R-:W-:Y:S01]  /*bb80*/  BSSY B1, `(.L_x_188) ;  /* 0x0000014000017945 */ /* 0x000fe20003800000 */
[C---:B------:R-:W-:Y:S01]  /*bb90*/  VIADD R17, R15.reuse, 0x38 ;  /* 0x000000380f117836 */ /* 0x040fe20000000000 */
[----:B------:R-:W-:Y:S01]  /*bba0*/  ISETP.GE.OR P3, PT, R4, UR7, P2 ;  /* 0x0000000704007c0c */ /* 0x000fe20009766670 */
[C---:B------:R-:W-:Y:S02]  /*bbb0*/  VIADD R19, R15.reuse, 0x40 ;  /* 0x000000400f137836 */ /* 0x040fe40000000000 */
[----:B------:R-:W-:-:S10]  /*bbc0*/  VIADD R15, R15, 0x48 ;  /* 0x000000480f0f7836 */ /* 0x000fd40000000000 */
        /* <DEDUP_REMOVED lines=11> */
[----:B01234-:R-:W-:Y:S01]  /*bc80*/  LEA R24, P3, R6, UR8, 0x1 ;  /* 0x0000000806187c11 */ /* 0x01ffe2000f8608ff */
[----:B------:R-:W-:-:S05]  /*bc90*/  IMAD.IADD R7, R7, 0x1, R13 ;  /* 0x0000000107077824 */ /* 0x000fca00078e020d */
[----:B------:R-:W-:-:S05]  /*bca0*/  LEA.HI.X R25, R6, UR9, R7, 0x1, P3 ;  /* 0x0000000906197c11 */ /* 0x000fca00098f0c07 */
[----:B------:R0:W-:Y:S02]  /*bcb0*/  STG.E.128 desc[UR10][R24.64], RZ ;  /* 0x000000ff18007986 */ /* 0x0001e4000c101d0a */
.L_x_189:
[----:B------:R-:W-:Y:S05]  /*bcc0*/  BSYNC B1 ;  /* 0x0000000000017941 */ /* 0x000fea0003800000 */
.L_x_188:
[----:B------:R-:W-:Y:S01]  /*bcd0*/  ISETP.GE.AND P3, PT, R17, R12, PT ;  /* 0x0000000c1100720c */ /* 0x000fe20003f66270 */
[----:B------:R-:W-:Y:S03]  /*bce0*/  BSSY B1, `(.L_x_190) ;  /* 0x0000011000017945 */ /* 0x000fe60003800000 */
[----:B------:R-:W-:-:S13]  /*bcf0*/  ISETP.GE.OR P4, PT, R4, UR7, P3 ;  /* 0x0000000704007c0c */ /* 0x000fda0009f86670 */
        /* <DEDUP_REMOVED lines=15> */
.L_x_191:
[----:B------:R-:W-:Y:S05]  /*bdf0*/  BSYNC B1 ;  /* 0x0000000000017941 */ /* 0x000fea0003800000 */
.L_x_190:
        /* <DEDUP_REMOVED lines=18> */
.L_x_193:
[----:B------:R-:W-:Y:S05]  /*bf20*/  BSYNC B1 ;  /* 0x0000000000017941 */ /* 0x000fea0003800000 */
.L_x_192:
        /* <DEDUP_REMOVED lines=17> */
[----:B------:R0:W-:Y:S02]  /*c040*/  STG.E.128 desc[UR10][R8.64], RZ ;  /* 0x000000ff08007986 */ /* 0x0001e4000c101d0a */
.L_x_195:
[----:B------:R-:W-:Y:S05]  /*c050*/  BSYNC B1 ;  /* 0x0000000000017941 */ /* 0x000fea0003800000 */
.L_x_194:
[----:B------:R-:W-:Y:S01]  /*c060*/  P2R R0, PR, RZ, 0x8 ;  /* 0x00000008ff007803 */ /* 0x000fe20000000000 */
[----:B------:R-:W-:Y:S01]  /*c070*/  IMAD.WIDE.U32 R6, R18, UR5, R4 ;  /* 0x0000000512067c25 */ /* 0x000fe2000f8e0004 */
[----:B------:R-:W-:Y:S01]  /*c080*/  ISETP.NE.AND P3, PT, R20, RZ, PT ;  /* 0x000000ff1400720c */ /* 0x000fe20003f65270 */
[----:B------:R-:W-:Y:S01]  /*c090*/  ULDC.64 UR6, c[0x0][0x858] ;  /* 0x0002160000067ab9 */ /* 0x000fe20000000a00 */
[----:B0-----:R-:W-:Y:S01]  /*c0a0*/  P2R R8, PR, RZ, 0x10 ;  /* 0x00000010ff087803 */ /* 0x001fe20000000000 */
[----:B------:R-:W-:Y:S01]  /*c0b0*/  IMAD.IADD R7, R21, 0x1, R7 ;  /* 0x0000000115077824 */ /* 0x000fe200078e0207 */
[----:B------:R-:W-:Y:S01]  /*c0c0*/  P2R R9, PR, RZ, 0x20 ;  /* 0x00000020ff097803 */ /* 0x000fe20000000000 */
[----:B------:R-:W-:Y:S01]  /*c0d0*/  BSSY B1, `(.L_x_196) ;  /* 0x0000024000017945 */ /* 0x000fe20003800000 */
[----:B------:R-:W-:Y:S02]  /*c0e0*/  ISETP.GE.OR P0, PT, R4, UR4, P0 ;  /* 0x0000000404007c0c */ /* 0x000fe40008706670 */
[----:B------:R-:W-:-:S02]  /*c0f0*/  ISETP.NE.AND P4, PT, R22, RZ, PT ;  /* 0x000000ff1600720c */ /* 0x000fc40003f85270 */
[----:B------:R-:W-:Y:S02]  /*c100*/  ISETP.NE.AND P5, PT, R16, RZ, PT ;  /* 0x000000ff1000720c */ /* 0x000fe40003fa5270 */
[C---:B------:R-:W-:Y:S02]  /*c110*/  ISETP.GE.OR P3, PT, R4.reuse, UR4, P3 ;  /* 0x0000000404007c0c */ /* 0x040fe40009f66670 */
[C---:B------:R-:W-:Y:S02]  /*c120*/  ISETP.GE.OR P4, PT, R4.reuse, UR4, P4 ;  /* 0x0000000404007c0c */ /* 0x040fe4000a786670 */
[----:B------:R-:W-:Y:S02]  /*c130*/  P2R R10, PR, RZ, 0x8 ;  /* 0x00000008ff0a7803 */ /* 0x000fe40000000000 */
[----:B------:R-:W-:Y:S02]  /*c140*/  ISETP.GE.OR P5, PT, R4, UR4, P5 ;  /* 0x0000000404007c0c */ /* 0x000fe4000afa6670 */
[----:B------:R-:W-:Y:S01]  /*c150*/  ISETP.NE.AND P3, PT, R0, RZ, PT ;  /* 0x000000ff0000720c */ /* 0x000fe20003f65270 */
[----:B------:R-:W-:Y:S01]  /*c160*/  IMAD R0, R14, UR6, RZ ;  /* 0x000000060e007c24 */ /* 0x000fe2000f8e02ff */
[----:B------:R-:W-:-:S02]  /*c170*/  P2R R12, PR, RZ, 0x10 ;  /* 0x00000010ff0c7803 */ /* 0x000fc40000000000 */
[----:B------:R-:W-:Y:S01]  /*c180*/  P2R R13, PR, RZ, 0x20 ;  /* 0x00000020ff0d7803 */ /* 0x000fe20000000000 */
[----:B------:R-:W-:Y:S01]  /*c190*/  IMAD R5, R233, UR7, R0 ;  /* 0x00000007e9057c24 */ /* 0x000fe2000f8e0200 */
[----:B------:R-:W-:Y:S02]  /*c1a0*/  ISETP.NE.AND P4, PT, R8, RZ, PT ;  /* 0x000000ff0800720c */ /* 0x000fe40003f85270 */
[----:B------:R-:W-:Y:S01]  /*c1b0*/  ISETP.NE.AND P5, PT, R9, RZ, PT ;  /* 0x000000ff0900720c */ /* 0x000fe20003fa5270 */
[----:B------:R-:W-:Y:S01]  /*c1c0*/  IMAD.WIDE.U32 R8, R233, UR6, R6 ;  /* 0x00000006e9087c25 */ /* 0x000fe2000f8e0006 */
[----:B------:R-:W-:Y:S02]  /*c1d0*/  ISETP.NE.AND P6, PT, R23, RZ, PT ;  /* 0x000000ff1700720c */ /* 0x000fe40003fc5270 */
[C---:B------:R-:W-:Y:S01]  /*c1e0*/  ISETP.GE.OR P1, PT, R4.reuse, UR4, P1 ;  /* 0x0000000404007c0c */ /* 0x040fe20008f26670 */
[----:B------:R-:W-:Y:S01]  /*c1f0*/  IMAD.IADD R7, R9, 0x1, R5 ;  /* 0x0000000109077824 */ /* 0x000fe200078e0205 */
[----:B------:R-:W-:-:S02]  /*c200*/  ISETP.GE.OR P6, PT, R4, UR4, P6 ;  /* 0x0000000404007c0c */ /* 0x000fc4000b7c6670 */
[C---:B------:R-:W-:Y:S02]  /*c210*/  ISETP.GE.OR P2, PT, R4.reuse, UR4, P2 ;  /* 0x0000000404007c0c */ /* 0x040fe40009746670 */
[C---:B------:R-:W-:Y:S02]  /*c220*/  ISETP.GE.OR P3, PT, R4.reuse, UR4, P3 ;  /* 0x0000000404007c0c */ /* 0x040fe40009f66670 */
[C---:B------:R-:W-:Y:S02]  /*c230*/  ISETP.GE.OR P4, PT, R4.reuse, UR4, P4 ;  /* 0x0000000404007c0c */ /* 0x040fe4000a786670 */
[----:B------:R-:W-:Y:S01]  /*c240*/  ISETP.GE.OR P5, PT, R4, UR4, P5 ;  /* 0x0000000404007c0c */ /* 0x000fe2000afa6670 */
[----:B------:R-:W-:-:S12]  /*c250*/  @P0 BRA `(.L_x_197) ;  /* 0x00000000002c0947 */ /* 0x000fd80003800000 */
        /* <DEDUP_REMOVED lines=11> */
.L_x_197:
[----:B------:R-:W-:Y:S05]  /*c310*/  BSYNC B1 ;  /* 0x0000000000017941 */ /* 0x000fea0003800000 */
.L_x_196:
[----:B------:R-:W-:Y:S01]  /*c320*/  ISETP.NE.AND P0, PT, R10, RZ, PT ;  /* 0x000000ff0a00720c */ /* 0x000fe20003f05270 */
[----:B------:R-:W-:-:S12]  /*c330*/  BSSY B1, `(.L_x_198) ;  /* 0x0000010000017945 */ /* 0x000fd80003800000 */
        /* <DEDUP_REMOVED lines=15> */
.L_x_199:
[----:B------:R-:W-:Y:S05]  /*c430*/  BSYNC B1 ;  /* 0x0000000000017941 */ /* 0x000fea0003800000 */
.L_x_198:
[----:B------:R-:W-:Y:S01]  /*c440*/  ISETP.NE.AND P0, PT, R12, RZ, PT ;  /* 0x000000ff0c00720c */ /* 0x000fe20003f05270 */
[----:B------:R-:W-:-:S12]  /*c450*/  BSSY B1, `(.L_x_200) ;  /* 0x0000010000017945 */ /* 0x000fd80003800000 */
        /* <DEDUP_REMOVED lines=15> */
.L_x_201:
[----:B------:R-:W-:Y:S05]  /*c550*/  BSYNC B1 ;  /* 0x0000000000017941 */ /* 0x000fea0003800000 */
.L_x_200:
        /* <DEDUP_REMOVED lines=17> */
.L_x_203:
[----:B------:R-:W-:Y:S05]  /*c670*/  BSYNC B1 ;  /* 0x0000000000017941 */ /* 0x000fea0003800000 */
.L_x_202:
        /* <DEDUP_REMOVED lines=16> */
.L_x_205:
[----:B------:R-:W-:Y:S05]  /*c780*/  BSYNC B1 ;  /* 0x0000000000017941 */ /* 0x000fea0003800000 */
.L_x_204:
        /* <DEDUP_REMOVED lines=16> */
.L_x_207:
[----:B------:R-:W-:Y:S05]  /*c890*/  BSYNC B1 ;  /* 0x0000000000017941 */ /* 0x000fea0003800000 */
.L_x_206:
        /* <DEDUP_REMOVED lines=16> */
.L_x_209:
[----:B------:R-:W-:Y:S05]  /*c9a0*/  BSYNC B1 ;  /* 0x0000000000017941 */ /* 0x000fea0003800000 */
.L_x_208:
        /* <DEDUP_REMOVED lines=16> */
.L_x_211:
[----:B------:R-:W-:Y:S05]  /*cab0*/  BSYNC B1 ;  /* 0x0000000000017941 */ /* 0x000fea0003800000 */
.L_x_210:
        /* <DEDUP_REMOVED lines=16> */
.L_x_213:
[----:B------:R-:W-:Y:S05]  /*cbc0*/  BSYNC B1 ;  /* 0x0000000000017941 */ /* 0x000fea0003800000 */
.L_x_212:
[----:B------:R-:W-:Y:S05]  /*cbd0*/  @P5 BRA `(.L_x_117) ;  /* 0x0000002000245947 */ /* 0x000fea0003800000 */
[----:B------:R-:W-:Y:S01]  /*cbe0*/  IADD3 R5, P0, R2, 0x48, RZ ;  /* 0x0000004802057810 */ /* 0x000fe20007f1e0ff */
        /* <DEDUP_REMOVED lines=12> */
[----:B------:R0:W-:Y:S01]  /*ccb0*/  STG.E.128 desc[UR6][R4.64], RZ ;  /* 0x000000ff04007986 */ /* 0x0001e2000c101d06 */
[----:B------:R-:W-:Y:S05]  /*ccc0*/  BRA `(.L_x_117) ;  /* 0x0000001c00e87947 */ /* 0x000fea0003800000 */
.L_x_112:
[----:B------:R-:W-:-:S08]  /*ccd0*/  NOP ;  /* 0x0000000000007918 */ /* 0x000fd00000000000 */
[----:B------:R-:W0:-:S00]  /*cce0*/  USETMAXREG.DEALLOC.CTAPOOL 0x18 ;  /* 0x00000018000079c8 */ /* 0x000e0000080e0500 */
[----:B0-----:R-:W-:-:S06]  /*ccf0*/  LOP3.LUT R0, R0, 0x3, RZ, 0xc0, !PT ;  /* 0x0000000300007812 */ /* 0x001fcc00078ec0ff */
[----:B------:R-:W0:Y:S02]  /*cd00*/  SHFL.IDX PT, R0, R0, RZ, 0x1f ;  /* 0x00001fff00007589 */ /* 0x000e2400000e0000 */
[----:B0-----:R-:W-:-:S13]  /*cd10*/  ISETP.NE.AND P0, PT, R0, RZ, PT ;  /* 0x000000ff0000720c */ /* 0x001fda0003f05270 */
[----:B------:R-:W-:Y:S05]  /*cd20*/  @P0 BRA `(.L_x_117) ;  /* 0x0000001c00d00947 */ /* 0x000fea0003800000 */
[----:B------:R-:W-:Y:S01]  /*cd30*/  ULDC.64 UR4, c[0x0][0x8d8] ;  /* 0x0002360000047ab9 */ /* 0x000fe20000000a00 */
[----:B------:R-:W0:Y:S01]  /*cd40*/  S2R R9, SR_CTAID.Z ;  /* 0x0000000000097919 */ /* 0x000e220000002700 */
[----:B------:R-:W-:Y:S01]  /*cd50*/  ISETP.NE.U32.AND P0, PT, RZ, UR4, PT ;  /* 0x00000004ff007c0c */ /* 0x000fe2000bf05070 */
[----:B------:R-:W1:Y:S03]  /*cd60*/  S2UR UR20, SR_CTAID.Y ;  /* 0x00000000001479c3 */ /* 0x000e660000002600 */
[----:B------:R-:W-:-:S13]  /*cd70*/  ISETP.NE.AND.EX P0, PT, RZ, UR5, PT, P0 ;  /* 0x00000005ff007c0c */ /* 0x000fda000bf05300 */
[----:B------:R-:W-:Y:S05]  /*cd80*/  @!P0 BRA `(.L_x_214) ;  /* 0x0000000000148947 */ /* 0x000fea0003800000 */
[----:B------:R-:W0:Y:S01]  /*cd90*/  LDC.64 R2, c[0x0][0x8d8] ;  /* 0x00023600ff027b82 */ /* 0x000e220000000a00 */
[----:B------:R-:W-:Y:S01]  /*cda0*/  ULDC.64 UR4, c[0x0][0x208] ;  /* 0x0000820000047ab9 */ /* 0x000fe20000000a00 */
[----:B0-----:R-:W-:-:S05]  /*cdb0*/  IMAD.WIDE R2, R9, 0x4, R2 ;  /* 0x0000000409027825 */ /* 0x001fca00078e0202 */
[----:B------:R0:W5:Y:S01]  /*cdc0*/  LDG.E R5, desc[UR4][R2.64] ;  /* 0x0000000402057981 */ /* 0x000162000c1e1900 */
[----:B------:R-:W-:Y:S05]  /*cdd0*/  BRA `(.L_x_215) ;  /* 0x0000000000307947 */ /* 0x000fea0003800000 */
.L_x_214:
        /* <DEDUP_REMOVED lines=9> */
[----:B--2---:R-:W-:Y:S01]  /*ce70*/  IMAD.IADD R5, R0, 0x1, -R5 ;  /* 0x0000000100057824 */ /* 0x004fe200078e0a05 */
[----:B------:R-:W-:Y:S06]  /*ce80*/  BRA `(.L_x_215) ;  /* 0x0000000000047947 */ /* 0x000fec0003800000 */
.L_x_216:
[----:B------:R-:W2:Y:S02]  /*ce90*/  LDC R5, c[0x0][0x8bc] ;  /* 0x00022f00ff057b82 */ /* 0x000ea40000000800 */
.L_x_215:
[----:B------:R-:W3:Y:S01]  /*cea0*/  S2R R12, SR_CTAID.X ;  /* 0x00000000000c7919 */ /* 0x000ee20000002500 */
[----:B------:R-:W-:Y:S02]  /*ceb0*/  IMAD.MOV.U32 R0, RZ, RZ, 0x1 ;  /* 0x00000001ff007424 */ /* 0x000fe400078e00ff */
[----:B------:R-:W-:Y:S02]  /*cec0*/  IMAD.MOV.U32 R4, RZ, RZ, 0x1 ;  /* 0x00000001ff047424 */ /* 0x000fe400078e00ff */
[----:B---3--:R-:W-:-:S05]  /*ced0*/  IMAD R12, R12, 0x50, RZ ;  /* 0x000000500c0c7824 */ /* 0x008fca00078e02ff */
[----:B--2--5:R-:W-:Y:S01]  /*cee0*/  ISETP.GE.AND P0, PT, R12, R5, PT ;  /* 0x000000050c00720c */ /* 0x024fe20003f06270 */
[----:B------:R-:W-:-:S03]  /*cef0*/  IMAD.MOV.U32 R5, RZ, RZ, RZ ;  /* 0x000000ffff057224 */ /* 0x000fc600078e00ff */
[----:B0-----:R-:W-:-:S04]  /*cf00*/  SEL R9, R9, 0xffffffff, !P0 ;  /* 0xffffffff09097807 */ /* 0x001fc80004000000 */
[----:B------:R-:W-:-:S13]  /*cf10*/  ISETP.GE.AND P0, PT, R9, RZ, PT ;  /* 0x000000ff0900720c */ /* 0x000fda0003f06270 */
[----:B------:R-:W-:Y:S05]  /*cf20*/  @!P0 BRA `(.L_x_217) ;  /* 0x0000001800d48947 */ /* 0x000fea0003800000 */
[----:B------:R-:W0:Y:S01]  /*cf30*/  LDC.64 R10, c[0x0][0x770] ;  /* 0x0001dc00ff0a7b82 */ /* 0x000e220000000a00 */
[----:B------:R-:W-:-:S07]  /*cf40*/  ULDC.64 UR6, c[0x0][0x208] ;  /* 0x0000820000067ab9 */ /* 0x000fce0000000a00 */
[----:B------:R-:W2:Y:S08]  /*cf50*/  LDC.64 R4, c[0x0][0x770] ;  /* 0x0001dc00ff047b82 */ /* 0x000eb00000000a00 */
[----:B------:R-:W3:Y:S01]  /*cf60*/  LDC.64 R6, c[0x0][0x778] ;  /* 0x0001de00ff067b82 */ /* 0x000ee20000000a00 */
[----:B0-----:R-:W-:-:S07]  /*cf70*/  ISETP.NE.U32.AND P1, PT, R10, RZ, PT ;  /* 0x000000ff0a00720c */ /* 0x001fce0003f25070 */
[----:B------:R-:W0:Y:S01]  /*cf80*/  LDC.64 R2, c[0x0][0x780] ;  /* 0x0001e000ff027b82 */ /* 0x000e220000000a00 */
[----:B------:R-:W-:Y:S01]  /*cf90*/  ISETP.NE.AND.EX P1, PT, R11, RZ, PT, P1 ;  /* 0x000000ff0b00720c */ /* 0x000fe20003f25310 */
[----:B--2---:R-:W-:Y:S01]  /*cfa0*/  IMAD.WIDE R4, R9, 0x4, R4 ;  /* 0x0000000409047825 */ /* 0x004fe200078e0204 */
[----:B---3--:R-:W-:-:S11]  /*cfb0*/  ISETP.NE.U32.AND P0, PT, R6, RZ, PT ;  /* 0x000000ff0600720c */ /* 0x008fd60003f05070 */
[----:B------:R-:W2:Y:S01]  /*cfc0*/  @P1 LDG.E R14, desc[UR6][R4.64] ;  /* 0x00000006040e1981 */ /* 0x000ea2000c1e1900 */
[----:B------:R-:W-:-:S03]  /*cfd0*/  ISETP.NE.AND.EX P0, PT, R7, RZ, PT, P0 ;  /* 0x000000ff0700720c */ /* 0x000fc60003f05300 */
[----:B------:R-:W3:Y:S01]  /*cfe0*/  @P1 LDG.E R15, desc[UR6][R4.64] ;  /* 0x00000006040f1981 */ /* 0x000ee2000c1e1900 */
[----:B0-----:R-:W-:-:S04]  /*cff0*/  ISETP.NE.U32.AND P2, PT, R2, RZ, PT ;  /* 0x000000ff0200720c */ /* 0x001fc80003f45070 */
[----:B------:R-:W-:-:S05]  /*d000*/  ISETP.NE.AND.EX P2, PT, R3, RZ, PT, P2 ;  /* 0x000000ff0300720c */ /* 0x000fca0003f45320 */
[----:B------:R-:W0:Y:S08]  /*d010*/  @P0 LDC.64 R2, c[0x0][0x778] ;  /* 0x0001de00ff020b82 */ /* 0x000e300000000a00 */
[----:B------:R-:W4:Y:S01]  /*d020*/  @P2 LDC.64 R6, c[0x0][0x780] ;  /* 0x0001e000ff062b82 */ /* 0x000f220000000a00 */
[----:B------:R-:W-:Y:S01]  /*d030*/  IMAD.MOV.U32 R13, RZ, RZ, RZ ;  /* 0x000000ffff0d7224 */ /* 0x000fe200078e00ff */
[----:B------:R-:W-:Y:S01]  /*d040*/  ULDC UR4, c[0x0][0x280] ;  /* 0x0000a00000047ab9 */ /* 0x000fe20000000800 */
[----:B0-----:R-:W-:-:S05]  /*d050*/  @P0 IMAD.WIDE R2, R9, 0x4, R2 ;  /* 0x0000000409020825 */ /* 0x001fca00078e0202 */
[----:B------:R4:W5:Y:S01]  /*d060*/  @P0 LDG.E R13, desc[UR6][R2.64] ;  /* 0x00000006020d0981 */ /* 0x000962000c1e1900 */
[----:B------:R-:W-:Y:S02]  /*d070*/  IMAD.U32 R8, RZ, RZ, UR4 ;  /* 0x00000004ff087e24 */ /* 0x000fe4000f8e00ff */
[----:B----4-:R-:W-:Y:S01]  /*d080*/  @P2 IMAD.WIDE R2, R9, 0x4, R6 ;  /* 0x0000000409022825 */ /* 0x010fe200078e0206 */
[----:B------:R-:W-:-:S04]  /*d090*/  VOTEU.ANY UP0, P1 ;  /* 0x00000000003f7886 */ /* 0x000fc80000800100 */
[----:B------:R0:W5:Y:S02]  /*d0a0*/  @P2 LDG.E R8, desc[UR6][R2.64] ;  /* 0x0000000602082981 */ /* 0x000164000c1e1900 */
[----:B0-----:R-:W-:Y:S01]  /*d0b0*/  CS2R R2, SRZ ;  /* 0x0000000000027805 */ /* 0x001fe2000001ff00 */
[----:B--2---:R-:W-:-:S05]  /*d0c0*/  @P1 IMAD R14, R9, 0x40, R14 ;  /* 0x00000040090e1824 */ /* 0x004fca00078e020e */
[----:B------:R-:W-:-:S04]  /*d0d0*/  @P1 SHF.R.S32.HI R7, RZ, 0x1f, R14 ;  /* 0x0000001fff071819 */ /* 0x000fc8000001140e */
[----:B------:R-:W-:-:S04]  /*d0e0*/  @P1 LEA.HI R7, R7, R14, RZ, 0x6 ;  /* 0x0000000e07071211 */ /* 0x000fc800078f30ff */
[----:B------:R-:W-:Y:S02]  /*d0f0*/  @P1 LOP3.LUT R7, R7, 0xffffffc0, RZ, 0xc0, !PT ;  /* 0xffffffc007071812 */ /* 0x000fe400078ec0ff */
[----:B---3--:R-:W-:Y:S02]  /*d100*/  @P1 R2UR UR4, R15 ;  /* 0x000000000f0412ca */ /* 0x008fe400000e0000 */
[--C-:B------:R-:W-:Y:S01]  /*d110*/  @P1 SHF.R.S32.HI R6, RZ, 0x1f, R7.reuse ;  /* 0x0000001fff061819 */ /* 0x100fe20000011407 */
[----:B------:R-:W-:-:S04]  /*d120*/  @P1 IMAD.MOV.U32 R2, RZ, RZ, R7 ;  /* 0x000000ffff021224 */ /* 0x000fc800078e0007 */
[----:B------:R-:W-:Y:S01]  /*d130*/  @P1 IMAD.MOV.U32 R3, RZ, RZ, R6 ;  /* 0x000000ffff031224 */ /* 0x000fe200078e0006 */
[----:B------:R-:W-:Y:S07]  /*d140*/  @P2 BRA `(.L_x_218) ;  /* 0x0000000000142947 */ /* 0x000fee0003800000 */
[----:B------:R-:W-:Y:S05]  /*d150*/  @!P1 BRA `(.L_x_218) ;  /* 0x0000000000109947 */ /* 0x000fea0003800000 */
[----:B------:R-:W-:Y:S02]  /*d160*/  ULDC.64 UR6, c[0x0][0x208] ;  /* 0x0000820000067ab9 */ /* 0x000fe40000000a00 */
[----:B------:R-:W2:Y:S04]  /*d170*/  LDG.E R7, desc[UR6][R4.64] ;  /* 0x0000000604077981 */ /* 0x000ea8000c1e1900 */
[----:B-----5:R-:W2:Y:S02]  /*d180*/  LDG.E R8, desc[UR6][R4.64+0x4] ;  /* 0x0000040604087981 */ /* 0x020ea4000c1e1900 */
[----:B--2---:R-:W-:-:S07]  /*d190*/  IMAD.IADD R8, R8, 0x1, -R7 ;  /* 0x0000000108087824 */ /* 0x004fce00078e0a07 */
.L_x_218:
[----:B-----5:R-:W-:Y:S01]  /*d1a0*/  ISETP.GE.AND P1, PT, R8, 0x1, PT ;  /* 0x000000010800780c */ /* 0x020fe20003f26270 */
[----:B------:R-:W-:Y:S01]  /*d1b0*/  UMOV UR51, URZ ;  /* 0x0000003f00337c82 */ /* 0x000fe20008000000 */
[----:B------:R-:W-:Y:S01]  /*d1c0*/  @UP0 UMOV UR51, UR4 ;  /* 0x0000000400330c82 */ /* 0x000fe20008000000 */
[----:B------:R-:W-:Y:S02]  /*d1d0*/  IMAD.MOV.U32 R5, RZ, RZ, RZ ;  /* 0x000000ffff057224 */ /* 0x000fe400078e00ff */
[----:B------:R-:W-:-:S08]  /*d1e0*/  IMAD.MOV.U32 R4, RZ, RZ, 0x1 ;  /* 0x00000001ff047424 */ /* 0x000fd000078e00ff */
[----:B------:R-:W-:Y:S05]  /*d1f0*/  @!P1 BRA `(.L_x_217) ;  /* 0x0000001800209947 */ /* 0x000fea0003800000 */
[----:B------:R-:W-:Y:S01]  /*d200*/  R2UR UR11, R12 ;  /* 0x000000000c0b72ca */ /* 0x000fe200000e0000 */
[----:B------:R-:W-:Y:S01]  /*d210*/  ULDC UR5, c[0x0][0x2e8] ;  /* 0x0000ba0000057ab9 */ /* 0x000fe20000000800 */
[----:B------:R-:W-:Y:S01]  /*d220*/  R2UR UR4, R13 ;  /* 0x000000000d0472ca */ /* 0x000fe200000e0000 */
[----:B------:R-:W-:Y:S01]  /*d230*/  UISETP.NE.AND UP0, UPT, UR5, 0x1, UPT ;  /* 0x000000010500788c */ /* 0x000fe2000bf05270 */
[----:B------:R-:W0:Y:S01]  /*d240*/  LDC.64 R12, c[0x0][0x720] ;  /* 0x0001c800ff0c7b82 */ /* 0x000e220000000a00 */
[----:B------:R-:W-:Y:S01]  /*d250*/  ISETP.NE.U32.AND P1, PT, R10, RZ, PT ;  /* 0x000000ff0a00720c */ /* 0x000fe20003f25070 */
[----:B------:R-:W-:Y:S01]  /*d260*/  VOTEU.ANY UP1, P0 ;  /* 0x00000000003f7886 */ /* 0x000fe20000020100 */
[----:B------:R-:W-:Y:S02]  /*d270*/  R2UR UR21, R9 ;  /* 0x00000000091572ca */ /* 0x000fe400000e0000 */
[----:B------:R-:W-:Y:S02]  /*d280*/  ELECT P0, URZ, PT ;  /* 0x00000000003f782f */ /* 0x000fe40003800000 */
[----:B------:R-:W-:Y:S01]  /*d290*/  ISETP.NE.AND.EX P1, PT, R11, RZ, PT, P1 ;  /* 0x000000ff0b00720c */ /* 0x000fe20003f25310 */
[----:B-1----:R-:W-:Y:S01]  /*d2a0*/  UMOV UR12, UR20 ;  /* 0x00000014000c7c82 */ /* 0x002fe20008000000 */
[----:B------:R-:W-:Y:S01]  /*d2b0*/  SHF.R.S32.HI R15, RZ, 0x1f, R9 ;  /* 0x0000001fff0f7819 */ /* 0x000fe20000011409 */
[----:B------:R-:W-:Y:S01]  /*d2c0*/  IMAD.MOV.U32 R5, RZ, RZ, RZ ;  /* 0x000000ffff057224 */ /* 0x000fe200078e00ff */
[----:B------:R-:W-:Y:S01]  /*d2d0*/  @UP0 ULDC UR6, c[0x0][0x2f0] ;  /* 0x0000bc0000060ab9 */ /* 0x000fe20000000800 */
[----:B------:R-:W-:Y:S01]  /*d2e0*/  UIADD3 UR11, UR11, UR4, URZ ;  /* 0x000000040b0b7290 */ /* 0x000fe2000fffe03f */
[----:B------:R-:W-:Y:S01]  /*d2f0*/  SEL R15, R15, RZ, !P1 ;  /* 0x000000ff0f0f7207 */ /* 0x000fe20004800000 */
[----:B------:R-:W-:Y:S01]  /*d300*/  IMAD.MOV.U32 R4, RZ, RZ, 0x1 ;  /* 0x00000001ff047424 */ /* 0x000fe200078e00ff */
[----:B------:R-:W-:Y:S01]  /*d310*/  @UP0 ULDC UR4, c[0x0][0x2ec] ;  /* 0x0000bb0000040ab9 */ /* 0x000fe20000000800 */
[----:B------:R-:W-:-:S02]  /*d320*/  USEL UR13, UR21, URZ, !UP1 ;  /* 0x0000003f150d7287 */ /* 0x000fc4000c800000 */
[----:B------:R-:W-:Y:S02]  /*d330*/  UIMAD.WIDE.U32 UR4, UR20, UR4, URZ ;  /* 0x00000004140472a5 */ /* 0x000fe4000f8e003f */
[----:B------:R-:W-:Y:S01]  /*d340*/  VOTEU.ANY UP1, P1 ;  /* 0x00000000003f7886 */ /* 0x000fe20000820100 */
[----:B------:R-:W-:Y:S02]  /*d350*/  USEL UR21, UR21, URZ, !UP1 ;  /* 0x0000003f15157287 */ /* 0x000fe4000c800000 */
[----:B------:R-:W-:Y:S01]  /*d360*/  @UP0 USHF.R.U32.HI UR12, URZ, UR6, UR5 ;  /* 0x000000063f0c0299 */ /* 0x000fe20008011605 */
[----:B0-----:R-:W-:-:S04]  /*d370*/  IMAD R14, R15, R12, RZ ;  /* 0x0000000c0f0e7224 */ /* 0x001fc800078e02ff */
[----:B------:R-:W-:Y:S01]  /*d380*/  IMAD R14, R13, UR21, R14 ;  /* 0x000000150d0e7c24 */ /* 0x000fe2000f8e020e */
[----:B------:R-:W-:Y:S06]  /*d390*/  @!P0 BRA `(.L_x_217) ;  /* 0x0000001400b88947 */ /* 0x000fec0003800000 */
[----:B------:R-:W0:Y:S01]  /*d3a0*/  S2R R5, SR_CgaCtaId ;  /* 0x0000000000057919 */ /* 0x000e220000008800 */
[----:B------:R-:W-:Y:S01]  /*d3b0*/  MOV R0, 0x400 ;  /* 0x0000040000007802 */ /* 0x000fe20000000f00 */
[----:B------:R-:W1:Y:S03]  /*d3c0*/  S2R R4, SR_CTAID.Y ;  /* 0x0000000000047919 */ /* 0x000e660000002600 */
[----:B0-----:R-:W-:Y:S01]  /*d3d0*/  LEA R0, R5, R0, 0x18 ;  /* 0x0000000005007211 */ /* 0x001fe200078ec0ff */
[----:B------:R-:W-:-:S05]  /*d3e0*/  IMAD.MOV.U32 R5, RZ, RZ, 0x1 ;  /* 0x00000001ff057424 */ /* 0x000fca00078e00ff */
[----:B------:R-:W-:-:S04]  /*d3f0*/  SHF.L.U32 R5, R5, 0x1f, RZ ;  /* 0x0000001f05057819 */ /* 0x000fc800000006ff */
[----:B------:R-:W0:Y:S02]  /*d400*/  SYNCS.PHASECHK.TRANS64.TRYWAIT P0, [R0+URZ+0x31620], R5 ;  /* 0x03162005000075a7 */ /* 0x000e24000800017f */
[----:B01----:R-:W-:Y:S05]  /*d410*/  @!P0 BRA `(.L_x_219) ;  /* 0x0000001800588947 */ /* 0x003fea0003800000 */
.L_x_234:
[----:B------:R-:W1:Y:S01]  /*d420*/  S2R R6, SR_TID.X ;  /* 0x0000000000067919 */ /* 0x000e620000002100 */
[----:B------:R-:W-:Y:S01]  /*d430*/  IMAD.WIDE.U32 R18, R12, UR21, RZ ;  /* 0x000000150c127c25 */ /* 0x000fe2000f8e00ff */
[----:B------:R-:W-:-:S03]  /*d440*/  SHF.R.S32.HI R4, RZ, 0x1f, R4 ;  /* 0x0000001fff047819 */ /* 0x000fc60000011404 */
[----:B------:R-:W-:Y:S01]  /*d450*/  IMAD.IADD R7, R19, 0x1, R14 ;  /* 0x0000000113077824 */ /* 0x000fe200078e020e */
[----:B-1----:R-:W-:-:S04]  /*d460*/  LOP3.LUT R6, R6, 0x7f, RZ, 0xc0, !PT ;  /* 0x0000007f06067812 */ /* 0x002fc800078ec0ff */
[----:B------:R-:W-:Y:S01]  /*d470*/  ISETP.NE.AND P0, PT, R6, RZ, PT ;  /* 0x000000ff0600720c */ /* 0x000fe20003f05270 */
[----:B------:R-:W-:-:S12]  /*d480*/  IMAD.MOV.U32 R6, RZ, RZ, 0x1 ;  /* 0x00000001ff067424 */ /* 0x000fd800078e00ff */
[----:B------:R-:W-:Y:S05]  /*d490*/  @P0 BRA `(.L_x_220) ;  /* 0x0000000000180947 */ /* 0x000fea0003800000 */
[----:B------:R-:W1:Y:S01]  /*d4a0*/  S2R R9, SR_TID.X ;  /* 0x0000000000097919 */ /* 0x000e620000002100 */
[----:B0-----:R-:W-:-:S04]  /*d4b0*/  IMAD.MOV.U32 R5, RZ, RZ, 0x8100 ;  /* 0x00008100ff057424 */ /* 0x001fc800078e00ff */
[----:B------:R2:W-:Y:S01]  /*d4c0*/  SYNCS.ARRIVE.TRANS64 RZ, [R0+URZ+0x31610], R5 ;  /* 0x0316100500ff79a7 */ /* 0x0005e2000800003f */
[----:B-1----:R-:W-:-:S13]  /*d4d0*/  LOP3.LUT P1, RZ, R9, 0x1f, RZ, 0xc0, !PT ;  /* 0x0000001f09ff7812 */ /* 0x002fda000782c0ff */
[----:B--2---:R-:W-:Y:S05]  /*d4e0*/  @!P1 BRA `(.L_x_220) ;  /* 0x0000000000049947 */ /* 0x004fea0003800000 */
[----:B------:R-:W-:Y:S01]  /*d4f0*/  BPT.TRAP 0x1 ;  /* 0x000000040000795c */ /* 0x000fe20000300000 */
.L_x_220:
[----:B------:R-:W1:Y:S01]  /*d500*/  LDC.64 R16, c[0x0][0x198] ;  /* 0x00006600ff107b82 */ /* 0x000e620000000a00 */
[----:B------:R-:W-:Y:S01]  /*d510*/  R2UR UR8, R0 ;  /* 0x00000000000872ca */ /* 0x000fe200000e0000 */
[----:B------:R-:W-:Y:S01]  /*d520*/  UMOV UR6, 0x0 ;  /* 0x0000000000067882 */ /* 0x000fe20000000000 */
[----:B------:R-:W-:Y:S01]  /*d530*/  UMOV UR7, 0x14f00000 ;  /* 0x14f0000000077882 */ /* 0x000fe20000000000 */
[----:B------:R-:W-:Y:S01]  /*d540*/  UMOV UR50, URZ ;  /* 0x0000003f00327c82 */ /* 0x000fe20008000000 */
[----:B------:R-:W-:Y:S01]  /*d550*/  UMOV UR52, UR20 ;  /* 0x0000001400347c82 */ /* 0x000fe20008000000 */
[----:B------:R-:W-:Y:S01]  /*d560*/  UMOV UR53, UR21 ;  /* 0x0000001500357c82 */ /* 0x000fe20008000000 */
[----:B------:R-:W-:Y:S01]  /*d570*/  UMOV UR34, 0x40 ;  /* 0x0000004000227882 */ /* 0x000fe20000000000 */
[----:B------:R-:W2:Y:S01]  /*d580*/  LDC.64 R10, c[0x0][0x718] ;  /* 0x0001c600ff0a7b82 */ /* 0x000ea20000000a00 */
[----:B------:R-:W-:Y:S01]  /*d590*/  UMOV UR35, UR51 ;  /* 0x0000003300237c82 */ /* 0x000fe20008000000 */
[----:B------:R-:W-:Y:S01]  /*d5a0*/  UMOV UR36, UR20 ;  /* 0x0000001400247c82 */ /* 0x000fe20008000000 */
[----:B------:R-:W-:Y:S01]  /*d5b0*/  UMOV UR37, UR21 ;  /* 0x0000001500257c82 */ /* 0x000fe20008000000 */
[----:B------:R-:W-:Y:S01]  /*d5c0*/  UMOV UR26, 0x80 ;  /* 0x00000080001a7882 */ /* 0x000fe20000000000 */
[----:B------:R-:W-:Y:S01]  /*d5d0*/  UMOV UR27, UR51 ;  /* 0x00000033001b7c82 */ /* 0x000fe20008000000 */
[----:B------:R-:W-:-:S02]  /*d5e0*/  UIADD3 UR48, UR8, 0x14100, URZ ;  /* 0x0001410008307890 */ /* 0x000fc4000fffe03f */
[----:B------:R-:W-:Y:S02]  /*d5f0*/  UIADD3 UR49, UR8, 0x31610, URZ ;  /* 0x0003161008317890 */ /* 0x000fe4000fffe03f */
[----:B------:R-:W-:Y:S02]  /*d600*/  UIADD3 UR32, UR8, 0x16100, URZ ;  /* 0x0001610008207890 */ /* 0x000fe4000fffe03f */
[----:B------:R-:W-:Y:S02]  /*d610*/  UIADD3 UR24, UR8, 0x18100, URZ ;  /* 0x0001810008187890 */ /* 0x000fe4000fffe03f */
[----:B------:R-:W-:Y:S01]  /*d620*/  UIADD3 UR16, UR8, 0x1a100, URZ ;  /* 0x0001a10008107890 */ /* 0x000fe2000fffe03f */
[----:B-1----:R-:W-:Y:S01]  /*d630*/  IMAD.MOV.U32 R9, RZ, RZ, R16 ;  /* 0x000000ffff097224 */ /* 0x002fe200078e0010 */
[----:B------:R-:W-:Y:S01]  /*d640*/  UIADD3 UR30, UR8, 0x2c100, URZ ;  /* 0x0002c100081e7890 */ /* 0x000fe2000fffe03f */
[----:B------:R-:W-:Y:S01]  /*d650*/  UMOV UR33, UR49 ;  /* 0x0000003100217c82 */ /* 0x000fe20008000000 */
[----:B------:R-:W-:Y:S01]  /*d660*/  UMOV UR28, UR20 ;  /* 0x00000014001c7c82 */ /* 0x000fe20008000000 */
[----:B------:R-:W-:Y:S01]  /*d670*/  UMOV UR29, UR21 ;  /* 0x00000015001d7c82 */ /* 0x000fe20008000000 */
[----:B------:R-:W-:Y:S01]  /*d680*/  UMOV UR25, UR49 ;  /* 0x0000003100197c82 */ /* 0x000fe20008000000 */
[----:B------:R-:W-:Y:S01]  /*d690*/  UMOV UR18, 0xc0 ;  /* 0x000000c000127882 */ /* 0x000fe20000000000 */
[----:B--2---:R-:W-:Y:S01]  /*d6a0*/  IMAD R20, R4, R10, RZ ;  /* 0x0000000a04147224 */ /* 0x004fe200078e02ff */
[----:B------:R-:W-:Y:S01]  /*d6b0*/  IADD3 R4, P1, R9, 0xf0, RZ ;  /* 0x000000f009047810 */ /* 0x000fe20007f3e0ff */
[----:B------:R-:W-:Y:S01]  /*d6c0*/  UMOV UR19, UR51 ;  /* 0x0000003300137c82 */ /* 0x000fe20008000000 */
[----:B------:R-:W-:Y:S01]  /*d6d0*/  UMOV UR17, UR49 ;  /* 0x0000003100117c82 */ /* 0x000fe20008000000 */
[----:B------:R-:W-:Y:S01]  /*d6e0*/  IMAD R20, R11, UR20, R20 ;  /* 0x000000140b147c24 */ /* 0x000fe2000f8e0214 */
[----:B------:R-:W-:Y:S01]  /*d6f0*/  R2UR UR4, R4 ;  /* 0x00000000040472ca */ /* 0x000fe200000e0000 */
[----:B------:R-:W-:Y:S01]  /*d700*/  IMAD.MOV.U32 R11, RZ, RZ, R17 ;  /* 0x000000ffff0b7224 */ /* 0x000fe200078e0011 */
[----:B------:R-:W-:Y:S01]  /*d710*/  UMOV UR9, 0x10 ;  /* 0x0000001000097882 */ /* 0x000fe20000000000 */
[----:B------:R-:W-:Y:S01]  /*d720*/  UMOV UR31, UR49 ;  /* 0x00000031001f7c82 */ /* 0x000fe20008000000 */
[----:B------:R-:W-:Y:S01]  /*d730*/  UIADD3 UR40, UR8, 0x5000, URZ ;  /* 0x0000500008287890 */ /* 0x000fe2000fffe03f */
[----:B------:R-:W-:Y:S01]  /*d740*/  IMAD.X R4, RZ, RZ, R11, P1 ;  /* 0x000000ffff047224 */ /* 0x000fe200008e060b */
[----:B------:R-:W-:Y:S01]  /*d750*/  UMOV UR43, UR11 ;  /* 0x0000000b002b7c82 */ /* 0x000fe20008000000 */
[----:B------:R-:W-:Y:S01]  /*d760*/  UMOV UR44, UR12 ;  /* 0x0000000c002c7c82 */ /* 0x000fe20008000000 */
[----:B------:R-:W-:Y:S01]  /*d770*/  UMOV UR45, UR13 ;  /* 0x0000000d002d7c82 */ /* 0x000fe20008000000 */
[----:B------:R-:W-:Y:S01]  /*d780*/  UMOV UR10, UR50 ;  /* 0x00000032000a7c82 */ /* 0x000fe20008000000 */
[----:B------:R-:W-:Y:S01]  /*d790*/  R2UR UR5, R4 ;  /* 0x00000000040572ca */ /* 0x000fe200000e0000 */
[----:B0-----:R-:W-:Y:S01]  /*d7a0*/  IMAD.WIDE.U32 R4, R10, UR20, R2 ;  /* 0x000000140a047c25 */ /* 0x001fe2000f8e0002 */
[----:B------:R-:W-:Y:S01]  /*d7b0*/  UMOV UR42, 0x80 ;  /* 0x00000080002a7882 */ /* 0x000fe20000000000 */
[----:B------:R-:W-:-:S02]  /*d7c0*/  UIADD3 UR56, UR8, 0x7800, URZ ;  /* 0x0000780008387890 */ /* 0x000fc4000fffe03f */
[----:B------:R-:W-:Y:S01]  /*d7d0*/  IMAD.IADD R5, R5, 0x1, R20 ;  /* 0x0000000105057824 */ /* 0x000fe200078e0214 */
[----:B------:R-:W-:Y:S01]  /*d7e0*/  UMOV UR58, 0xc0 ;  /* 0x000000c0003a7882 */ /* 0x000fe20000000000 */
[----:B------:R-:W-:Y:S01]  /*d7f0*/  UMOV UR59, UR11 ;  /* 0x0000000b003b7c82 */ /* 0x000fe20008000000 */
[----:B------:R-:W-:Y:S01]  /*d800*/  UMOV UR60, UR12 ;  /* 0x0000000c003c7c82 */ /* 0x000fe20008000000 */
[----:B------:R-:W-:Y:S01]  /*d810*/  IMAD.WIDE.U32 R4, R12, UR21, R4 ;  /* 0x000000150c047c25 */ /* 0x000fe2000f8e0004 */
[----:B------:R-:W-:Y:S01]  /*d820*/  UMOV UR61, UR13 ;  /* 0x0000000d003d7c82 */ /* 0x000fe20008000000 */
[----:B------:R-:W0:Y:S02]  /*d830*/  LDC.64 R12, c[0x0][0x700] ;  /* 0x0001c000ff0c7b82 */ /* 0x000e240000000a00 */
[----:B------:R-:W-:Y:S01]  /*d840*/  IMAD.IADD R14, R14, 0x1, R5 ;  /* 0x000000010e0e7824 */ /* 0x000fe200078e0205 */
[----:B------:R-:W-:Y:S01]  /*d850*/  UTMALDG.4D [UR48], [UR4], desc[UR6] ;  /* 0x00000630040075b4 */ /* 0x000fe20008019000 */
[----:B------:R1:W-:Y:S01]  /*d860*/  UTMALDG.4D [UR32], [UR4], desc[UR6] ;  /* 0x00000620040075b4 */ /* 0x0003e20008019000 */
[----:B------:R2:W-:Y:S01]  /*d870*/  UTMALDG.4D [UR24], [UR4], desc[UR6] ;  /* 0x00000618040075b4 */ /* 0x0005e20008019000 */
[C---:B0-----:R-:W-:Y:S01]  /*d880*/  LEA R5, P1, R4.reuse, R12, 0x2 ;  /* 0x0000000c04057211 */ /* 0x041fe200078210ff */
[----:B------:R0:W-:Y:S03]  /*d890*/  UTMALDG.4D [UR16], [UR4], desc[UR6] ;  /* 0x00000610040075b4 */ /* 0x0001e60008019000 */
[----:B------:R-:W-:-:S02]  /*d8a0*/  LEA.HI.X R14, R4, R13, R14, 0x2, P1 ;  /* 0x0000000d040e7211 */ /* 0x000fc400008f140e */
[----:B------:R-:W-:Y:S01]  /*d8b0*/  R2UR UR14, R5 ;  /* 0x00000000050e72ca */ /* 0x000fe200000e0000 */
[----:B------:R-:W-:Y:S01]  /*d8c0*/  IMAD.MOV.U32 R5, RZ, RZ, 0x14000 ;  /* 0x00014000ff057424 */ /* 0x000fe200078e00ff */
[----:B------:R-:W-:Y:S02]  /*d8d0*/  R2UR UR15, R14 ;  /* 0x000000000e0f72ca */ /* 0x000fe400000e0000 */
[----:B------:R-:W-:Y:S02]  /*d8e0*/  IADD3 R4, P1, R9, 0x2f0, RZ ;  /* 0x000002f009047810 */ /* 0x000fe40007f3e0ff */
[----:B------:R-:W-:Y:S01]  /*d8f0*/  MOV R14, UR45 ;  /* 0x0000002d000e7c02 */ /* 0x000fe20008000f00 */
[----:B-1----:R-:W-:Y:S01]  /*d900*/  UIADD3 UR32, UR8, 0xc800, URZ ;  /* 0x0000c80008207890 */ /* 0x002fe2000fffe03f */
[----:B------:R-:W-:Y:S01]  /*d910*/  R2UR UR22, R4 ;  /* 0x00000000041672ca */ /* 0x000fe200000e0000 */
[----:B------:R-:W-:Y:S01]  /*d920*/  IMAD.X R4, RZ, RZ, R11, P1 ;  /* 0x000000ffff047224 */ /* 0x000fe200008e060b */
[----:B------:R-:W-:Y:S01]  /*d930*/  UMOV UR35, UR11 ;  /* 0x0000000b00237c82 */ /* 0x000fe20008000000 */
[----:B------:R-:W-:Y:S01]  /*d940*/  UMOV UR36, UR12 ;  /* 0x0000000c00247c82 */ /* 0x000fe20008000000 */
[----:B------:R-:W-:-:S02]  /*d950*/  UMOV UR37, UR13 ;  /* 0x0000000d00257c82 */ /* 0x000fc40008000000 */
[----:B------:R-:W-:Y:S01]  /*d960*/  R2UR UR23, R4 ;  /* 0x00000000041772ca */ /* 0x000fe200000e0000 */
[----:B------:R1:W-:Y:S01]  /*d970*/  UBLKCP.S.G [UR30], [UR14], UR9 ;  /* 0x0000001e0e0073ba */ /* 0x0003e20008000209 */
[----:B------:R-:W-:Y:S01]  /*d980*/  IADD3 R4, P1, R9, 0x3f0, RZ ;  /* 0x000003f009047810 */ /* 0x000fe20007f3e0ff */
[----:B--2---:R-:W-:Y:S01]  /*d990*/  UIADD3 UR24, UR8, 0x2800, URZ ;  /* 0x0000280008187890 */ /* 0x004fe2000fffe03f */
[----:B------:R2:W-:Y:S01]  /*d9a0*/  SYNCS.ARRIVE.TRANS64 RZ, [R0+URZ+0x31600], R5 ;  /* 0x0316000500ff79a7 */ /* 0x0005e2000800003f */
[----:B------:R-:W-:Y:S01]  /*d9b0*/  UMOV UR26, 0x40 ;  /* 0x00000040001a7882 */ /* 0x000fe20000000000 */
[----:B------:R-:W-:Y:S01]  /*d9c0*/  UMOV UR27, UR11 ;  /* 0x0000000b001b7c82 */ /* 0x000fe20008000000 */
[----:B------:R-:W-:Y:S01]  /*d9d0*/  UMOV UR28, UR12 ;  /* 0x0000000c001c7c82 */ /* 0x000fe20008000000 */
[----:B------:R-:W-:Y:S01]  /*d9e0*/  UMOV UR29, UR13 ;  /* 0x0000000d001d7c82 */ /* 0x000fe20008000000 */
[----:B0-----:R-:W-:Y:S01]  /*d9f0*/  R2UR UR4, R4 ;  /* 0x00000000040472ca */ /* 0x001fe200000e0000 */
[----:B------:R-:W-:Y:S01]  /*da00*/  IMAD.X R4, RZ, RZ, R11, P1 ;  /* 0x000000ffff047224 */ /* 0x000fe200008e060b */
[----:B------:R-:W-:Y:S01]  /*da10*/  UMOV UR7, 0x10000000 ;  /* 0x1000000000077882 */ /* 0x000fe20000000000 */
[----:B------:R-:W-:-:S02]  /*da20*/  ISETP.GE.AND P1, PT, R8, 0x41, PT ;  /* 0x000000410800780c */ /* 0x000fc40003f26270 */
[----:B--2---:R-:W-:Y:S02]  /*da30*/  MOV R5, UR43 ;  /* 0x0000002b00057c02 */ /* 0x004fe40008000f00 */
[----:B------:R-:W-:Y:S01]  /*da40*/  R2UR UR5, R4 ;  /* 0x00000000040572ca */ /* 0x000fe200000e0000 */
[----:B-1----:R-:W-:Y:S01]  /*da50*/  UIADD3 UR9, UR8, 0x31600, URZ ;  /* 0x0003160008097890 */ /* 0x002fe2000fffe03f */
[----:B------:R-:W-:-:S06]  /*da60*/  MOV R4, UR44 ;  /* 0x0000002c00047c02 */ /* 0x000fcc0008000f00 */
[----:B------:R-:W-:Y:S01]  /*da70*/  UMOV UR25, UR9 ;  /* 0x0000000900197c82 */ /* 0x000fe20008000000 */
[----:B------:R-:W-:Y:S01]  /*da80*/  UMOV UR41, UR9 ;  /* 0x0000000900297c82 */ /* 0x000fe20008000000 */
[----:B------:R0:W-:Y:S01]  /*da90*/  UTMALDG.4D [UR8], [UR22], desc[UR6] ;  /* 0x00000608160075b4 */ /* 0x0001e20008019000 */
[----:B------:R-:W-:Y:S01]  /*daa0*/  UMOV UR57, UR9 ;  /* 0x0000000900397c82 */ /* 0x000fe20008000000 */
[----:B------:R-:W-:Y:S01]  /*dab0*/  UMOV UR33, UR9 ;  /* 0x0000000900217c82 */ /* 0x000fe20008000000 */
[----:B------:R1:W-:Y:S01]  /*dac0*/  UTMALDG.4D [UR24], [UR22], desc[UR6] ;  /* 0x00000618160075b4 */ /* 0x0003e20008019000 */
[----:B------:R2:W-:Y:S01]  /*dad0*/  UTMALDG.4D [UR40], [UR22], desc[UR6] ;  /* 0x00000628160075b4 */ /* 0x0005e20008019000 */
[----:B------:R3:W-:Y:S01]  /*dae0*/  UTMALDG.4D [UR56], [UR22], desc[UR6] ;  /* 0x00000638160075b4 */ /* 0x0007e20008019000 */
[----:B0-----:R-:W-:Y:S01]  /*daf0*/  UMOV UR10, 0xc0 ;  /* 0x000000c0000a7882 */ /* 0x001fe20000000000 */
[----:B-1----:R-:W-:Y:S01]  /*db00*/  UIADD3 UR24, UR8, 0xf000, URZ ;  /* 0x0000f00008187890 */ /* 0x002fe2000fffe03f */
[----:B------:R-:W-:Y:S01]  /*db10*/  UMOV UR26, 0x80 ;  /* 0x00000080001a7882 */ /* 0x000fe20000000000 */
[----:B--2---:R-:W-:Y:S01]  /*db20*/  R2UR UR45, R14 ;  /* 0x000000000e2d72ca */ /* 0x004fe200000e0000 */
[----:B------:R-:W-:Y:S01]  /*db30*/  UIADD3 UR40, UR8, 0xa000, URZ ;  /* 0x0000a00008287890 */ /* 0x000fe2000fffe03f */
[----:B------:R-:W-:Y:S01]  /*db40*/  R2UR UR44, R4 ;  /* 0x00000000042c72ca */ /* 0x000fe200000e0000 */
[----:B------:R-:W-:Y:S01]  /*db50*/  UIADD3 UR8, UR8, 0x11800, URZ ;  /* 0x0001180008087890 */ /* 0x000fe2000fffe03f */
[----:B------:R-:W-:Y:S01]  /*db60*/  R2UR UR43, R5 ;  /* 0x00000000052b72ca */ /* 0x000fe200000e0000 */
[----:B------:R-:W-:Y:S01]  /*db70*/  UMOV UR42, UR50 ;  /* 0x00000032002a7c82 */ /* 0x000fe20008000000 */
[----:B------:R-:W-:-:S02]  /*db80*/  IMAD.MOV.U32 R4, RZ, RZ, RZ ;  /* 0x000000ffff047224 */ /* 0x000fc400078e00ff */
[----:B------:R-:W-:Y:S02]  /*db90*/  IMAD.MOV.U32 R5, RZ, RZ, 0x1 ;  /* 0x00000001ff057424 */ /* 0x000fe400078e00ff */
[----:B------:R-:W-:-:S07]  /*dba0*/  IMAD.MOV.U32 R14, RZ, RZ, 0x1 ;  /* 0x00000001ff0e7424 */ /* 0x000fce00078e00ff */
[----:B------:R3:W-:Y:S01]  /*dbb0*/  UTMALDG.4D [UR40], [UR4], desc[UR6] ;  /* 0x00000628040075b4 */ /* 0x0007e20008019000 */
[----:B------:R3:W-:Y:S01]  /*dbc0*/  UTMALDG.4D [UR32], [UR4], desc[UR6] ;  /* 0x00000620040075b4 */ /* 0x0007e20008019000 */
[----:B------:R3:W-:Y:S01]  /*dbd0*/  UTMALDG.4D [UR24], [UR4], desc[UR6] ;  /* 0x00000618040075b4 */ /* 0x0007e20008019000 */
[----:B------:R3:W-:Y:S02]  /*dbe0*/  UTMALDG.4D [UR8], [UR4], desc[UR6] ;  /* 0x00000608040075b4 */ /* 0x0007e40008019000 */
[----:B---3--:R-:W-:Y:S05]  /*dbf0*/  @!P1 BRA `(.L_x_221) ;  /* 0x00000008007c9947 */ /* 0x008fea0003800000 */
[----:B------:R-:W0:Y:S01]  /*dc00*/  LDC.64 R16, c[0x0][0x738] ;  /* 0x0001ce00ff107b82 */ /* 0x000e220000000a00 */
[----:B------:R-:W1:Y:S01]  /*dc10*/  S2R R14, SR_CTAID.Y ;  /* 0x00000000000e7919 */ /* 0x000e620000002600 */
[----:B------:R-:W-:Y:S02]  /*dc20*/  VIADD R8, R8, 0x3f ;  /* 0x0000003f08087836 */ /* 0x000fe40000000000 */
[----:B0-----:R-:W-:-:S04]  /*dc30*/  IMAD.WIDE.U32 R4, R16, UR21, R2 ;  /* 0x0000001510047c25 */ /* 0x001fc8000f8e0002 */
[----:B------:R-:W-:-:S04]  /*dc40*/  IMAD R16, R15, R16, RZ ;  /* 0x000000100f107224 */ /* 0x000fc800078e02ff */
[----:B------:R-:W-:Y:S01]  /*dc50*/  IMAD R16, R17, UR21, R16 ;  /* 0x0000001511107c24 */ /* 0x000fe2000f8e0210 */
[----:B-1----:R-:W-:-:S03]  /*dc60*/  SHF.R.S32.HI R14, RZ, 0x1f, R14 ;  /* 0x0000001fff0e7819 */ /* 0x002fc6000001140e */
[----:B------:R-:W-:Y:S02]  /*dc70*/  IMAD.IADD R5, R5, 0x1, R16 ;  /* 0x0000000105057824 */ /* 0x000fe400078e0210 */
[----:B------:R-:W0:Y:S02]  /*dc80*/  LDC.64 R16, c[0x0][0x730] ;  /* 0x0001cc00ff107b82 */ /* 0x000e240000000a00 */
[----:B0-----:R-:W-:Y:S02]  /*dc90*/  IMAD R6, R14, R16, RZ ;  /* 0x000000100e067224 */ /* 0x001fe400078e02ff */
[----:B------:R-:W-:Y:S01]  /*dca0*/  IMAD.WIDE.U32 R4, R16, UR20, R4 ;  /* 0x0000001410047c25 */ /* 0x000fe2000f8e0004 */
[----:B------:R-:W0:Y:S03]  /*dcb0*/  S2R R14, SR_TID.X ;  /* 0x00000000000e7919 */ /* 0x000e260000002100 */
[----:B------:R-:W-:-:S02]  /*dcc0*/  IMAD R6, R17, UR20, R6 ;  /* 0x0000001411067c24 */ /* 0x000fc4000f8e0206 */
[----:B------:R-:W1:Y:S02]  /*dcd0*/  LDC.64 R16, c[0x0][0x728] ;  /* 0x0001ca00ff107b82 */ /* 0x000e640000000a00 */
[----:B------:R-:W-:Y:S01]  /*dce0*/  IMAD.IADD R6, R5, 0x1, R6 ;  /* 0x0000000105067824 */ /* 0x000fe200078e0206 */
[----:B-1----:R-:W-:Y:S01]  /*dcf0*/  LEA R5, P1, R4, R16, 0x2 ;  /* 0x0000001004057211 */ /* 0x002fe200078210ff */
[----:B------:R-:W-:-:S03]  /*dd00*/  IMAD.MOV.U32 R16, RZ, RZ, RZ ;  /* 0x000000ffff107224 */ /* 0x000fc600078e00ff */
[----:B------:R-:W-:Y:S01]  /*dd10*/  LEA.HI.X R17, R4, R17, R6, 0x2, P1 ;  /* 0x0000001104117211 */ /* 0x000fe200008f1406 */
[----:B------:R-:W-:Y:S02]  /*dd20*/  IMAD.MOV.U32 R6, RZ, RZ, R18 ;  /* 0x000000ffff067224 */ /* 0x000fe400078e0012 */
[----:B------:R-:W-:Y:S02]  /*dd30*/  IMAD.MOV.U32 R4, RZ, RZ, RZ ;  /* 0x000000ffff047224 */ /* 0x000fe400078e00ff */
[----:B------:R-:W-:-:S04]  /*dd40*/  IMAD.WIDE.U32 R6, R10, UR20, R6 ;  /* 0x000000140a067c25 */ /* 0x000fc8000f8e0006 */
[----:B------:R-:W-:Y:S01]  /*dd50*/  IMAD.MOV.U32 R18, RZ, RZ, RZ ;  /* 0x000000ffff127224 */ /* 0x000fe200078e00ff */
[----:B------:R-:W-:-:S04]  /*dd60*/  IADD3 R10, P1, R2, R6, RZ ;  /* 0x00000006020a7210 */ /* 0x000fc80007f3e0ff */
[----:B------:R-:W-:Y:S02]  /*dd70*/  IADD3.X R6, R3, R20, R7, P1, !PT ;  /* 0x0000001403067210 */ /* 0x000fe40000ffe407 */
[C---:B------:R-:W-:Y:S02]  /*dd80*/  LEA R12, P1, R10.reuse, R12, 0x2 ;  /* 0x0000000c0a0c7211 */ /* 0x040fe400078210ff */
[----:B------:R-:W-:Y:S02]  /*dd90*/  SHF.R.S32.HI R7, RZ, 0x1f, R8 ;  /* 0x0000001fff077819 */ /* 0x000fe40000011408 */
[----:B------:R-:W-:Y:S01]  /*dda0*/  LEA.HI.X R10, R10, R13, R6, 0x2, P1 ;  /* 0x0000000d0a0a7211 */ /* 0x000fe200008f1406 */
[----:B------:R-:W-:Y:S01]  /*ddb0*/  IMAD.U32 R13, RZ, RZ, UR51 ;  /* 0x00000033ff0d7e24 */ /* 0x000fe2000f8e00ff */
[----:B------:R-:W-:Y:S01]  /*ddc0*/  LEA.HI R8, R7, R8, RZ, 0x6 ;  /* 0x0000000807087211 */ /* 0x000fe200078f30ff */
[----:B------:R-:W-:Y:S01]  /*ddd0*/  IMAD.MOV.U32 R6, RZ, RZ, 0x1 ;  /* 0x00000001ff067424 */ /* 0x000fe200078e00ff */
[----:B------:R-:W-:-:S02]  /*dde0*/  IADD3 R7, P1, R12, 0x100, RZ ;  /* 0x000001000c077810 */ /* 0x000fc40007f3e0ff */
[----:B0-----:R-:W-:Y:S01]  /*ddf0*/  LOP3.LUT R12, R14, 0x1f, RZ, 0xc0, !PT ;  /* 0x0000001f0e0c7812 */ /* 0x001fe200078ec0ff */
[----:B------:R-:W-:Y:S01]  /*de00*/  IMAD.MOV.U32 R14, RZ, RZ, 0x1 ;  /* 0x00000001ff0e7424 */ /* 0x000fe200078e00ff */
[----:B------:R-:W-:Y:S01]  /*de10*/  LEA.HI.SX32 R8, R8, 0xffffffff, 0x1a ;  /* 0xffffffff08087811 */ /* 0x000fe200078fd2ff */
[----:B------:R-:W-:-:S08]  /*de20*/  IMAD.X R10, RZ, RZ, R10, P1 ;  /* 0x000000ffff0a7224 */ /* 0x000fd000008e060a */
.L_x_226:
[----:B------:R-:W-:-:S04]  /*de30*/  SHF.L.U32 R9, R14, 0x1f, RZ ;  /* 0x0000001f0e097819 */ /* 0x000fc800000006ff */
[----:B0-----:R-:W0:Y:S02]  /*de40*/  SYNCS.PHASECHK.TRANS64.TRYWAIT P1, [R0+URZ+0x31638], R9 ;  /* 0x03163809000075a7 */ /* 0x001e24000802017f */
[----:B01---5:R-:W-:Y:S05]  /*de50*/  @!P1 BRA `(.L_x_222) ;  /* 0x0000000c00dc9947 */ /* 0x023fea0003800000 */
.L_x_235:
[----:B------:R-:W-:Y:S05]  /*de60*/  @P0 BRA `(.L_x_223) ;  /* 0x0000000000140947 */ /* 0x000fea0003800000 */
[----:B------:R-:W-:Y:S01]  /*de70*/  ISETP.NE.AND P1, PT, R12, RZ, PT ;  /* 0x000000ff0c00720c */ /* 0x000fe20003f25270 */
[----:B0-----:R-:W-:-:S04]  /*de80*/  IMAD.MOV.U32 R9, RZ, RZ, 0x8100 ;  /* 0x00008100ff097424 */ /* 0x001fc800078e00ff */
[----:B------:R1:W-:Y:S08]  /*de90*/  SYNCS.ARRIVE.TRANS64 RZ, [R0+URZ+0x31630], R9 ;  /* 0x0316300900ff79a7 */ /* 0x0003f0000800003f */
[----:B------:R-:W-:Y:S05]  /*dea0*/  @!P1 BRA `(.L_x_223) ;  /* 0x0000000000049947 */ /* 0x000fea0003800000 */
[----:B------:R-:W-:Y:S01]  /*deb0*/  BPT.TRAP 0x1 ;  /* 0x000000040000795c */ /* 0x000fe20000300000 */
.L_x_223:
[----:B------:R2:W-:Y:S02]  /*dec0*/  STL.64 [R1], R2 ;  /* 0x0000000201007387 */ /* 0x0005e40000100a00 */
[----:B--2---:R-:W0:Y:S02]  /*ded0*/  LDC.64 R2, c[0x0][0x198] ;  /* 0x00006600ff027b82 */ /* 0x004e240000000a00 */
[----:B01----:R-:W-:-:S05]  /*dee0*/  IMAD.MOV.U32 R9, RZ, RZ, R2 ;  /* 0x000000ffff097224 */ /* 0x003fca00078e0002 */
[----:B------:R-:W-:-:S04]  /*def0*/  IADD3 R11, P1, R9, 0x1f0, RZ ;  /* 0x000001f0090b7810 */ /* 0x000fc80007f3e0ff */
[----:B------:R-:W-:Y:S01]  /*df00*/  R2UR UR6, R11 ;  /* 0x000000000b0672ca */ /* 0x000fe200000e0000 */
[----:B------:R-:W-:Y:S02]  /*df10*/  IMAD.MOV.U32 R11, RZ, RZ, R3 ;  /* 0x000000ffff0b7224 */ /* 0x000fe400078e0003 */
[----:B------:R0:W5:Y:S01]  /*df20*/  LDL.LU.64 R2, [R1] ;  /* 0x0000000001027983 */ /* 0x0001620000300a00 */
[----:B------:R-:W-:Y:S01]  /*df30*/  R2UR UR14, R0 ;  /* 0x00000000000e72ca */ /* 0x000fe200000e0000 */
[----:B------:R-:W-:Y:S01]  /*df40*/  IMAD.X R19, RZ, RZ, R11, P1 ;  /* 0x000000ffff137224 */ /* 0x000fe200008e060b */
[----:B------:R-:W-:Y:S01]  /*df50*/  R2UR UR19, R13 ;  /* 0x000000000d1372ca */ /* 0x000fe200000e0000 */
[----:B------:R-:W1:Y:S01]  /*df60*/  S2R R12, SR_TID.X ;  /* 0x00000000000c7919 */ /* 0x000e620000002100 */
[----:B------:R-:W-:Y:S01]  /*df70*/  VIADD R16, R16, 0x1 ;  /* 0x0000000110107836 */ /* 0x000fe20000000000 */
[----:B------:R-:W-:Y:S01]  /*df80*/  UMOV UR8, 0x0 ;  /* 0x0000000000087882 */ /* 0x000fe20000000000 */
[----:B------:R-:W-:Y:S01]  /*df90*/  R2UR UR7, R19 ;  /* 0x00000000130772ca */ /* 0x000fe200000e0000 */
[----:B------:R-:W-:Y:S01]  /*dfa0*/  UMOV UR9, 0x14f00000 ;  /* 0x14f0000000097882 */ /* 0x000fe20000000000 */
[----:B------:R-:W-:Y:S01]  /*dfb0*/  UMOV UR18, URZ ;  /* 0x0000003f00127c82 */ /* 0x000fe20008000000 */
[C---:B------:R-:W-:Y:S01]  /*dfc0*/  ISETP.NE.AND P1, PT, R16.reuse, 0x2, PT ;  /* 0x000000021000780c */ /* 0x040fe20003f25270 */
[----:B------:R-:W-:Y:S01]  /*dfd0*/  UMOV UR34, 0x40 ;  /* 0x0000004000227882 */ /* 0x000fe20000000000 */
[----:B------:R-:W-:Y:S01]  /*dfe0*/  R2UR UR4, R5 ;  /* 0x00000000050472ca */ /* 0x000fe200000e0000 */
[----:B------:R-:W-:Y:S01]  /*dff0*/  UMOV UR36, UR20 ;  /* 0x0000001400247c82 */ /* 0x000fe20008000000 */
[----:B------:R-:W-:Y:S01]  /*e000*/  UIADD3 UR16, UR14, 0x24100, URZ ;  /* 0x000241000e107890 */ /* 0x000fe2000fffe03f */
[----:B------:R-:W-:Y:S01]  /*e010*/  R2UR UR5, R17 ;  /* 0x00000000110572ca */ /* 0x000fe200000e0000 */
[----:B------:R-:W-:Y:S01]  /*e020*/  UIADD3 UR17, UR14, 0x31630, URZ ;  /* 0x000316300e117890 */ /* 0x000fe2000fffe03f */
[----:B------:R-:W-:Y:S01]  /*e030*/  SEL R19, RZ, 0x1, P1 ;  /* 0x00000001ff137807 */ /* 0x000fe20000800000 */
[----:B------:R-:W-:Y:S01]  /*e040*/  UIADD3 UR32, UR14, 0x26100, URZ ;  /* 0x000261000e207890 */ /* 0x000fe2000fffe03f */
[----:B------:R-:W-:Y:S01]  /*e050*/  SEL R16, R16, RZ, P1 ;  /* 0x000000ff10107207 */ /* 0x000fe20000800000 */
[----:B------:R-:W-:Y:S01]  /*e060*/  UIADD3 UR24, UR14, 0x28100, URZ ;  /* 0x000281000e187890 */ /* 0x000fe2000fffe03f */
[----:B------:R-:W-:Y:S01]  /*e070*/  LOP3.LUT R6, R6, R19, RZ, 0x3c, !PT ;  /* 0x0000001306067212 */ /* 0x000fe200078e3cff */
        /* <DEDUP_REMOVED lines=14> */
[----:B-1----:R-:W-:-:S04]  /*e160*/  LOP3.LUT R12, R12, 0x7f, RZ, 0xc0, !PT ;  /* 0x0000007f0c0c7812 */ /* 0x002fc800078ec0ff */
[----:B------:R-:W-:Y:S01]  /*e170*/  ISETP.NE.AND P2, PT, R12, RZ, PT ;  /* 0x000000ff0c00720c */ /* 0x000fe20003f45270 */
[----:B------:R0:W-:Y:S01]  /*e180*/  UTMALDG.4D [UR24], [UR6], desc[UR8] ;  /* 0x00000818060075b4 */ /* 0x0001e20008019000 */
[----:B------:R-:W1:Y:S01]  /*e190*/  S2R R12, SR_TID.X ;  /* 0x00000000000c7919 */ /* 0x000e620000002100 */
[----:B--2---:R-:W-:Y:S02]  /*e1a0*/  UIADD3 UR16, UR14, 0x2a100, URZ ;  /* 0x0002a1000e107890 */ /* 0x004fe4000fffe03f */
[----:B------:R-:W-:Y:S01]  /*e1b0*/  UIADD3 UR14, UR14, 0x2c300, URZ ;  /* 0x0002c3000e0e7890 */ /* 0x000fe2000fffe03f */
[----:B------:R-:W-:-:S06]  /*e1c0*/  UMOV UR18, 0xc0 ;  /* 0x000000c000127882 */ /* 0x000fcc0000000000 */
[----:B------:R0:W-:Y:S02]  /*e1d0*/  UTMALDG.4D [UR16], [UR6], desc[UR8] ;  /* 0x00000810060075b4 */ /* 0x0001e40008019000 */
[----:B------:R0:W-:Y:S01]  /*e1e0*/  UBLKCP.S.G [UR14], [UR4], UR10 ;  /* 0x0000000e040073ba */ /* 0x0001e2000800020a */
[----:B------:R-:W2:Y:S01]  /*e1f0*/  SYNCS.PHASECHK.TRANS64.TRYWAIT P1, [R19+URZ+0x31620], R20 ;  /* 0x03162014130075a7 */ /* 0x000ea2000802017f */
[----:B-1----:R-:W-:Y:S01]  /*e200*/  LOP3.LUT R12, R12, 0x1f, RZ, 0xc0, !PT ;  /* 0x0000001f0c0c7812 */ /* 0x002fe200078ec0ff */
[----:B0-2---:R-:W-:Y:S06]  /*e210*/  @!P1 BRA `(.L_x_224) ;  /* 0x0000000c00009947 */ /* 0x005fec0003800000 */
.L_x_237:
[----:B------:R-:W-:Y:S01]  /*e220*/  LOP3.LUT R14, R14, 0x1, RZ, 0x3c, !PT ;  /* 0x000000010e0e7812 */ /* 0x000fe200078e3cff */
[----:B------:R-:W-:Y:S06]  /*e230*/  @P2 BRA `(.L_x_225) ;  /* 0x0000000000142947 */ /* 0x000fec0003800000 */
[----:B------:R-:W-:Y:S01]  /*e240*/  ISETP.NE.AND P1, PT, R12, RZ, PT ;  /* 0x000000ff0c00720c */ /* 0x000fe20003f25270 */
[----:B0-----:R-:W-:-:S04]  /*e250*/  IMAD.MOV.U32 R20, RZ, RZ, 0x8100 ;  /* 0x00008100ff147424 */ /* 0x001fc800078e00ff */
[----:B------:R1:W-:Y:S08]  /*e260*/  SYNCS.ARRIVE.TRANS64 RZ, [R19+URZ+0x31610], R20 ;  /* 0x0316101413ff79a7 */ /* 0x0003f0000800003f */
[----:B------:R-:W-:Y:S05]  /*e270*/  @!P1 BRA `(.L_x_225) ;  /* 0x0000000000049947 */ /* 0x000fea0003800000 */
[----:B------:R-:W-:Y:S01]  /*e280*/  BPT.TRAP 0x1 ;  /* 0x000000040000795c */ /* 0x000fe20000300000 */
.L_x_225:
        /* <DEDUP_REMOVED lines=24> */
[----:B------:R-:W-:Y:S01]  /*e410*/  VIADD R4, R4, 0x40 ;  /* 0x0000004004047836 */ /* 0x000fe20000000000 */
        /* <DEDUP_REMOVED lines=23> */
[----:B------:R-:W-:Y:S01]  /*e590*/  IMAD.X R10, RZ, RZ, R10, P3 ;  /* 0x000000ffff0a7224 */ /* 0x000fe200018e060a */
[----:B------:R2:W-:Y:S01]  /*e5a0*/  UTMALDG.4D [UR24], [UR4], desc[UR6] ;  /* 0x00000618040075b4 */ /* 0x0005e20008019000 */
[----:B------:R2:W-:Y:S01]  /*e5b0*/  UTMALDG.4D [UR16], [UR4], desc[UR6] ;  /* 0x00000610040075b4 */ /* 0x0005e20008019000 */
[----:B------:R2:W-:Y:S02]  /*e5c0*/  UBLKCP.S.G [UR8], [UR14], UR10 ;  /* 0x000000080e0073ba */ /* 0x0005e4000800020a */
[----:B--2---:R-:W-:Y:S05]  /*e5d0*/  @!P1 BRA `(.L_x_226) ;  /* 0xfffffff800149947 */ /* 0x004fea000383ffff */
[----:B------:R-:W-:-:S07]  /*e5e0*/  VIADD R5, R16, 0x1 ;  /* 0x0000000110057836 */ /* 0x000fce0000000000 */
.L_x_221:
[----:B------:R-:W2:Y:S01]  /*e5f0*/  S2R R8, SR_CTAID.Y ;  /* 0x0000000000087919 */ /* 0x000ea20000002600 */
[----:B------:R-:W-:Y:S01]  /*e600*/  SHF.L.U32 R7, R14, 0x1f, RZ ;  /* 0x0000001f0e077819 */ /* 0x000fe200000006ff */
[----:B------:R-:W3:Y:S03]  /*e610*/  LDC.64 R16, c[0x0][0x730] ;  /* 0x0001cc00ff107b82 */ /* 0x000ee60000000a00 */
[----:B------:R-:W4:Y:S05]  /*e620*/  SYNCS.PHASECHK.TRANS64.TRYWAIT P1, [R0+URZ+0x31638], R7 ;  /* 0x03163807000075a7 */ /* 0x000f2a000802017f */
[----:B------:R-:W0:Y:S01]  /*e630*/  LDC.64 R12, c[0x0][0x738] ;  /* 0x0001ce00ff0c7b82 */ /* 0x000e220000000a00 */
[----:B---3-5:R-:W-:Y:S01]  /*e640*/  IMAD.WIDE.U32 R2, R16, UR20, R2 ;  /* 0x0000001410027c25 */ /* 0x028fe2000f8e0002 */
[----:B--2---:R-:W-:-:S05]  /*e650*/  SHF.R.S32.HI R8, RZ, 0x1f, R8 ;  /* 0x0000001fff087819 */ /* 0x004fca0000011408 */
[----:B------:R-:W-:-:S04]  /*e660*/  IMAD R8, R8, R16, RZ ;  /* 0x0000001008087224 */ /* 0x000fc800078e02ff */
[----:B------:R-:W-:-:S04]  /*e670*/  IMAD R17, R17, UR20, R8 ;  /* 0x0000001411117c24 */ /* 0x000fc8000f8e0208 */
[----:B------:R-:W-:Y:S02]  /*e680*/  IMAD.IADD R3, R17, 0x1, R3 ;  /* 0x0000000111037824 */ /* 0x000fe400078e0203 */
[----:B0-----:R-:W-:Y:S02]  /*e690*/  IMAD R8, R15, R12, RZ ;  /* 0x0000000c0f087224 */ /* 0x001fe400078e02ff */
[----:B------:R-:W-:-:S04]  /*e6a0*/  IMAD.WIDE.U32 R2, R12, UR21, R2 ;  /* 0x000000150c027c25 */ /* 0x000fc8000f8e0002 */
[----:B------:R-:W-:Y:S01]  /*e6b0*/  IMAD R13, R13, UR21, R8 ;  /* 0x000000150d0d7c24 */ /* 0x000fe2000f8e0208 */
[----:B----4-:R-:W-:Y:S06]  /*e6c0*/  @!P1 BRA `(.L_x_227) ;  /* 0x0000000400ec9947 */ /* 0x010fec0003800000 */
.L_x_238:
[----:B0-----:R-:W-:Y:S01]  /*e6d0*/  IMAD.IADD R7, R13, 0x1, R3 ;  /* 0x000000010d077824 */ /* 0x001fe200078e0203 */
[----:B------:R-:W-:Y:S06]  /*e6e0*/  @P0 BRA `(.L_x_228) ;  /* 0x0000000000180947 */ /* 0x000fec0003800000 */
[----:B------:R-:W0:Y:S01]  /*e6f0*/  S2R R8, SR_TID.X ;  /* 0x0000000000087919 */ /* 0x000e220000002100 */
[----:B------:R-:W-:-:S04]  /*e700*/  IMAD.MOV.U32 R13, RZ, RZ, 0x8100 ;  /* 0x00008100ff0d7424 */ /* 0x000fc800078e00ff */
[----:B------:R2:W-:Y:S01]  /*e710*/  SYNCS.ARRIVE.TRANS64 RZ, [R0+URZ+0x31630], R13 ;  /* 0x0316300d00ff79a7 */ /* 0x0005e2000800003f */
[----:B0-----:R-:W-:-:S13]  /*e720*/  LOP3.LUT P0, RZ, R8, 0x1f, RZ, 0xc0, !PT ;  /* 0x0000001f08ff7812 */ /* 0x001fda000780c0ff */
[----:B--2---:R-:W-:Y:S05]  /*e730*/  @!P0 BRA `(.L_x_228) ;  /* 0x0000000000048947 */ /* 0x004fea0003800000 */
[----:B------:R-:W-:Y:S01]  /*e740*/  BPT.TRAP 0x1 ;  /* 0x000000040000795c */ /* 0x000fe20000300000 */
.L_x_228:
[----:B------:R-:W0:Y:S01]  /*e750*/  LDC.64 R12, c[0x0][0x728] ;  /* 0x0001ca00ff0c7b82 */ /* 0x000e220000000a00 */
[C---:B------:R-:W-:Y:S01]  /*e760*/  IADD3 R2, P0, R4.reuse, R2, RZ ;  /* 0x0000000204027210 */ /* 0x040fe20007f1e0ff */
[----:B------:R-:W-:Y:S01]  /*e770*/  UMOV UR6, 0x0 ;  /* 0x0000000000067882 */ /* 0x000fe20000000000 */
[C---:B------:R-:W-:Y:S01]  /*e780*/  R2UR UR43, R4.reuse ;  /* 0x00000000042b72ca */ /* 0x040fe200000e0000 */
[----:B------:R-:W-:Y:S01]  /*e790*/  UMOV UR7, 0x14f00000 ;  /* 0x14f0000000077882 */ /* 0x000fe20000000000 */
[----:B------:R-:W-:Y:S01]  /*e7a0*/  LEA.HI.X.SX32 R3, R4, R7, 0x1, P0 ;  /* 0x0000000704037211 */ /* 0x000fe200000f0eff */
        /* <DEDUP_REMOVED lines=10> */
[----:B------:R-:W-:Y:S01]  /*e850*/  UIADD3 UR43, UR43, UR51, URZ ;  /* 0x000000332b2b7290 */ /* 0x000fe2000fffe03f */
[----:B------:R-:W-:Y:S01]  /*e860*/  LOP3.LUT R4, R14, 0x1, RZ, 0x3c, !PT ;  /* 0x000000010e047812 */ /* 0x000fe200078e3cff */
[----:B------:R-:W-:Y:S01]  /*e870*/  UMOV UR18, 0xc0 ;  /* 0x000000c000127882 */ /* 0x000fe20000000000 */
[----:B------:R-:W-:Y:S01]  /*e880*/  UMOV UR10, 0x10 ;  /* 0x00000010000a7882 */ /* 0x000fe20000000000 */
[----:B------:R-:W-:-:S02]  /*e890*/  UIADD3 UR40, UR8, 0x24100, URZ ;  /* 0x0002410008287890 */ /* 0x000fc4000fffe03f */
[----:B------:R-:W-:Y:S01]  /*e8a0*/  UIADD3 UR41, UR8, 0x31630, URZ ;  /* 0x0003163008297890 */ /* 0x000fe2000fffe03f */
[C---:B0-----:R-:W-:Y:S01]  /*e8b0*/  LEA R12, P0, R2.reuse, R12, 0x2 ;  /* 0x0000000c020c7211 */ /* 0x041fe200078010ff */
[----:B------:R-:W-:Y:S02]  /*e8c0*/  UIADD3 UR32, UR8, 0x26100, URZ ;  /* 0x0002610008207890 */ /* 0x000fe4000fffe03f */
[----:B------:R-:W-:Y:S01]  /*e8d0*/  UIADD3 UR24, UR8, 0x28100, URZ ;  /* 0x0002810008187890 */ /* 0x000fe2000fffe03f */
[----:B------:R-:W-:Y:S01]  /*e8e0*/  LEA.HI.X R13, R2, R13, R3, 0x2, P0 ;  /* 0x0000000d020d7211 */ /* 0x000fe200000f1403 */
[----:B------:R-:W-:Y:S01]  /*e8f0*/  UIADD3 UR16, UR8, 0x2a100, URZ ;  /* 0x0002a10008107890 */ /* 0x000fe2000fffe03f */
[----:B------:R-:W-:Y:S01]  /*e900*/  IADD3 R9, P0, R9, 0x1f0, RZ ;  /* 0x000001f009097810 */ /* 0x000fe20007f1e0ff */
[----:B------:R-:W-:Y:S01]  /*e910*/  UIADD3 UR8, UR8, 0x2c300, URZ ;  /* 0x0002c30008087890 */ /* 0x000fe2000fffe03f */
[----:B------:R-:W-:Y:S01]  /*e920*/  R2UR UR14, R12 ;  /* 0x000000000c0e72ca */ /* 0x000fe200000e0000 */
[----:B------:R-:W-:Y:S01]  /*e930*/  UMOV UR33, UR41 ;  /* 0x0000002900217c82 */ /* 0x000fe20008000000 */
[----:B------:R-:W-:Y:S01]  /*e940*/  R2UR UR4, R9 ;  /* 0x00000000090472ca */ /* 0x000fe200000e0000 */
[----:B------:R-:W-:Y:S01]  /*e950*/  IMAD.X R11, RZ, RZ, R11, P0 ;  /* 0x000000ffff0b7224 */ /* 0x000fe200000e060b */
[----:B------:R-:W-:Y:S01]  /*e960*/  R2UR UR15, R13 ;  /* 0x000000000d0f72ca */ /* 0x000fe200000e0000 */
[----:B------:R-:W-:Y:S01]  /*e970*/  UMOV UR35, UR43 ;  /* 0x0000002b00237c82 */ /* 0x000fe20008000000 */
[----:B------:R-:W-:Y:S01]  /*e980*/  UMOV UR25, UR41 ;  /* 0x0000002900197c82 */ /* 0x000fe20008000000 */
[----:B------:R-:W-:Y:S01]  /*e990*/  UMOV UR27, UR43 ;  /* 0x0000002b001b7c82 */ /* 0x000fe20008000000 */
[----:B------:R-:W-:Y:S01]  /*e9a0*/  R2UR UR5, R11 ;  /* 0x000000000b0572ca */ /* 0x000fe200000e0000 */
[----:B------:R-:W-:Y:S01]  /*e9b0*/  UMOV UR17, UR41 ;  /* 0x0000002900117c82 */ /* 0x000fe20008000000 */
[----:B------:R-:W-:Y:S01]  /*e9c0*/  UMOV UR19, UR43 ;  /* 0x0000002b00137c82 */ /* 0x000fe20008000000 */
[----:B------:R-:W-:Y:S01]  /*e9d0*/  UMOV UR9, UR41 ;  /* 0x0000002900097c82 */ /* 0x000fe20008000000 */
        /* <DEDUP_REMOVED lines=9> */
[----:B0-----:R-:W-:Y:S01]  /*ea70*/  NOP ;  /* 0x0000000000007918 */ /* 0x001fe20000000000 */
.L_x_217:
[----:B------:R-:W-:Y:S05]  /*ea80*/  WARPSYNC.ALL ;  /* 0x0000000000007948 */ /* 0x000fea0003800000 */
[----:B------:R-:W-:-:S13]  /*ea90*/  ELECT P0, URZ, PT ;  /* 0x00000000003f782f */ /* 0x000fda0003800000 */
[----:B------:R-:W-:Y:S05]  /*eaa0*/  @!P0 BRA `(.L_x_117) ;  /* 0x0000000000708947 */ /* 0x000fea0003800000 */
[----:B------:R-:W-:-:S04]  /*eab0*/  LOP3.LUT R21, R21, 0x2, RZ, 0xfc, !PT ;  /* 0x0000000215157812 */ /* 0x000fc800078efcff */
[----:B------:R-:W-:-:S13]  /*eac0*/  ISETP.NE.AND P1, PT, R21, 0x3, PT ;  /* 0x000000031500780c */ /* 0x000fda0003f25270 */
[----:B------:R-:W-:Y:S05]  /*ead0*/  @!P1 BRA `(.L_x_229) ;  /* 0x0000000000049947 */ /* 0x000fea0003800000 */
[----:B-1----:R-:W-:Y:S01]  /*eae0*/  BPT.TRAP 0x1 ;  /* 0x000000040000795c */ /* 0x002fe20000300000 */
.L_x_229:
[----:B------:R-:W0:Y:S01]  /*eaf0*/  S2R R3, SR_CgaCtaId ;  /* 0x0000000000037919 */ /* 0x000e220000008800 */
[----:B------:R-:W-:-:S04]  /*eb00*/  MOV R2, 0x400 ;  /* 0x0000040000027802 */ /* 0x000fc80000000f00 */
[----:B0-----:R-:W-:Y:S02]  /*eb10*/  LEA R7, R3, R2, 0x18 ;  /* 0x0000000203077211 */ /* 0x001fe400078ec0ff */
[----:B------:R-:W-:-:S03]  /*eb20*/  SHF.L.U32 R3, R0, 0x1f, RZ ;  /* 0x0000001f00037819 */ /* 0x000fc600000006ff */
[----:B------:R-:W-:-:S04]  /*eb30*/  VIADD R2, R7, 0x31620 ;  /* 0x0003162007027836 */ /* 0x000fc80000000000 */
[----:B------:R-:W-:-:S04]  /*eb40*/  IMAD R6, R5, 0x8, R2 ;  /* 0x0000000805067824 */ /* 0x000fc800078e0202 */
[----:B------:R-:W0:Y:S02]  /*eb50*/  SYNCS.PHASECHK.TRANS64.TRYWAIT P0, [R6+URZ], R3 ;  /* 0x00000003060075a7 */ /* 0x000e24000800017f */
[----:B0-----:R-:W-:Y:S05]  /*eb60*/  @!P0 BRA `(.L_x_230) ;  /* 0x0000000000d88947 */ /* 0x001fea0003800000 */
.L_x_239:
[----:B------:R-:W-:-:S05]  /*eb70*/  VIADD R5, R5, 0x1 ;  /* 0x0000000105057836 */ /* 0x000fca0000000000 */
[----:B------:R-:W-:-:S04]  /*eb80*/  ISETP.NE.AND P0, PT, R5, 0x2, PT ;  /* 0x000000020500780c */ /* 0x000fc80003f05270 */
[----:B0-----:R-:W-:Y:S02]  /*eb90*/  SEL R3, RZ, 0x1, P0 ;  /* 0x00000001ff037807 */ /* 0x001fe40000000000 */
[----:B------:R-:W-:Y:S02]  /*eba0*/  SEL R5, R5, RZ, P0 ;  /* 0x000000ff05057207 */ /* 0x000fe40000000000 */
[----:B------:R-:W-:-:S03]  /*ebb0*/  LOP3.LUT R0, R0, R3, RZ, 0x3c, !PT ;  /* 0x0000000300007212 */ /* 0x000fc600078e3cff */
[----:B------:R-:W-:Y:S01]  /*ebc0*/  IMAD R5, R5, 0x8, R2 ;  /* 0x0000000805057824 */ /* 0x000fe200078e0202 */
[----:B------:R-:W-:-:S04]  /*ebd0*/  SHF.L.U32 R0, R0, 0x1f, RZ ;  /* 0x0000001f00007819 */ /* 0x000fc800000006ff */
[----:B------:R-:W0:Y:S02]  /*ebe0*/  SYNCS.PHASECHK.TRANS64.TRYWAIT P0, [R5+URZ], R0 ;  /* 0x00000000050075a7 */ /* 0x000e24000800017f */
[----:B0-----:R-:W-:Y:S05]  /*ebf0*/  @!P0 BRA `(.L_x_231) ;  /* 0x0000000000c88947 */ /* 0x001fea0003800000 */
.L_x_240:
[----:B------:R-:W-:Y:S05]  /*ec00*/  @!P1 BRA `(.L_x_232) ;  /* 0x0000000000049947 */ /* 0x000fea0003800000 */
[----:B-1----:R-:W-:Y:S01]  /*ec10*/  BPT.TRAP 0x1 ;  /* 0x000000040000795c */ /* 0x002fe20000300000 */
.L_x_232:
[----:B------:R-:W-:-:S07]  /*ec20*/  SHF.L.U32 R4, R4, 0x1f, RZ ;  /* 0x0000001f04047819 */ /* 0x000fce00000006ff */
.L_x_233:
[----:B--2---:R2:W3:Y:S02]  /*ec30*/  SYNCS.PHASECHK.TRANS64.TRYWAIT P0, [R7+URZ+0x31638], R4 ;  /* 0x03163804070075a7 */ /* 0x0044e4000800017f */
[----:B---3--:R-:W-:Y:S05]  /*ec40*/  @!P0 NANOSLEEP.SYNCS 0x989680 ;  /* 0x009896800000895d */ /* 0x008fea0003900000 */
[----:B------:R-:W3:Y:S02]  /*ec50*/  @!P0 SYNCS.PHASECHK.TRANS64 P0, [R7+URZ+0x31638], R4 ;  /* 0x03163804070085a7 */ /* 0x000ee4000800007f */
[----:B---3--:R-:W-:Y:S05]  /*ec60*/  @!P0 BRA `(.L_x_233) ;  /* 0xfffffffc00f08947 */ /* 0x008fea000383ffff */
.L_x_117:
[----:B-1----:R-:W-:Y:S05]  /*ec70*/  BSYNC B0 ;  /* 0x0000000000007941 */ /* 0x002fea0003800000 */
.L_x_111:
[----:B------:R-:W-:Y:S05]  /*ec80*/  EXIT ;  /* 0x000000000000794d */ /* 0x000fea0003800000 */
.L_x_123:
[----:B0-----:R0:W1:Y:S02]  /*ec90*/  SYNCS.PHASECHK.TRANS64.TRYWAIT P0, [R18+URZ+0x31600], R13 ;  /* 0x0316000d120075a7 */ /* 0x001064000800017f */
[----:B-1----:R-:W-:Y:S05]  /*eca0*/  @!P0 NANOSLEEP.SYNCS 0x989680 ;  /* 0x009896800000895d */ /* 0x002fea0003900000 */
[----:B------:R-:W1:Y:S02]  /*ecb0*/  @!P0 SYNCS.PHASECHK.TRANS64 P0, [R18+URZ+0x31600], R13 ;  /* 0x0316000d120085a7 */ /* 0x000e64000800007f */
[----:B-1----:R-:W-:Y:S05]  /*ecc0*/  @!P0 BRA `(.L_x_123) ;  /* 0xfffffffc00f08947 */ /* 0x002fea000383ffff */
[----:B------:R-:W-:Y:S05]  /*ecd0*/  BRA `(.L_x_122) ;  /* 0xffffff2000f47947 */ /* 0x000fea000383ffff */
.L_x_127:
[----:B-1----:R1:W2:Y:S02]  /*ece0*/  SYNCS.PHASECHK.TRANS64.TRYWAIT P1, [R17+URZ+0x31610], R8 ;  /* 0x03161008110075a7 */ /* 0x0022a4000802017f */
[----:B--2---:R-:W-:Y:S05]  /*ecf0*/  @!P1 NANOSLEEP.SYNCS 0x989680 ;  /* 0x009896800000995d */ /* 0x004fea0003900000 */
[----:B------:R-:W2:Y:S02]  /*ed00*/  @!P1 SYNCS.PHASECHK.TRANS64 P1, [R17+URZ+0x31610], R8 ;  /* 0x03161008110095a7 */ /* 0x000ea4000802007f */
[----:B--2---:R-:W-:Y:S05]  /*ed10*/  @!P1 BRA `(.L_x_127) ;  /* 0xfffffffc00f09947 */ /* 0x004fea000383ffff */
[----:B------:R-:W-:Y:S05]  /*ed20*/  BRA `(.L_x_126) ;  /* 0xffffff2c00607947 */ /* 0x000fea000383ffff */
.L_x_131:
[----:B---3--:R3:W4:Y:S02]  /*ed30*/  SYNCS.PHASECHK.TRANS64.TRYWAIT P1, [R18+URZ+0x31630], R11 ;  /* 0x0316300b120075a7 */ /* 0x008724000802017f */
[----:B----4-:R-:W-:Y:S05]  /*ed40*/  @!P1 NANOSLEEP.SYNCS 0x989680 ;  /* 0x009896800000995d */ /* 0x010fea0003900000 */
[----:B------:R-:W4:Y:S02]  /*ed50*/  @!P1 SYNCS.PHASECHK.TRANS64 P1, [R18+URZ+0x31630], R11 ;  /* 0x0316300b120095a7 */ /* 0x000f24000802007f */
[----:B----4-:R-:W-:Y:S05]  /*ed60*/  @!P1 BRA `(.L_x_131) ;  /* 0xfffffffc00f09947 */ /* 0x010fea000383ffff */
[----:B------:R-:W-:Y:S05]  /*ed70*/  BRA `(.L_x_130) ;  /* 0xffffff4800607947 */ /* 0x000fea000383ffff */
.L_x_219:
[----:B0-----:R0:W1:Y:S02]  /*ed80*/  SYNCS.PHASECHK.TRANS64.TRYWAIT P0, [R0+URZ+0x31620], R5 ;  /* 0x03162005000075a7 */ /* 0x001064000800017f */
[----:B-1----:R-:W-:Y:S05]  /*ed90*/  @!P0 NANOSLEEP.SYNCS 0x989680 ;  /* 0x009896800000895d */ /* 0x002fea0003900000 */
[----:B------:R-:W1:Y:S02]  /*eda0*/  @!P0 SYNCS.PHASECHK.TRANS64 P0, [R0+URZ+0x31620], R5 ;  /* 0x03162005000085a7 */ /* 0x000e64000800007f */
[----:B-1----:R-:W-:Y:S05]  /*edb0*/  @!P0 BRA `(.L_x_219) ;  /* 0xfffffffc00f08947 */ /* 0x002fea000383ffff */
[----:B------:R-:W-:Y:S05]  /*edc0*/  BRA `(.L_x_234) ;  /* 0xffffffe400947947 */ /* 0x000fea000383ffff */
.L_x_222:
[----:B0-----:R0:W1:Y:S02]  /*edd0*/  SYNCS.PHASECHK.TRANS64.TRYWAIT P1, [R0+URZ+0x31638], R9 ;  /* 0x03163809000075a7 */ /* 0x001064000802017f */
[----:B-1----:R-:W-:Y:S05]  /*ede0*/  @!P1 NANOSLEEP.SYNCS 0x989680 ;  /* 0x009896800000995d */ /* 0x002fea0003900000 */
[----:B------:R-:W1:Y:S02]  /*edf0*/  @!P1 SYNCS.PHASECHK.TRANS64 P1, [R0+URZ+0x31638], R9 ;  /* 0x03163809000095a7 */ /* 0x000e64000802007f */
[----:B-1----:R-:W-:Y:S05]  /*ee00*/  @!P1 BRA `(.L_x_222) ;  /* 0xfffffffc00f09947 */ /* 0x002fea000383ffff */
[----:B------:R-:W-:Y:S05]  /*ee10*/  BRA `(.L_x_235) ;  /* 0xfffffff000107947 */ /* 0x000fea000383ffff */
.L_x_224:
[----:B------:R-:W-:-:S07]  /*ee20*/  SHF.L.U32 R20, R6, 0x1f, RZ ;  /* 0x0000001f06147819 */ /* 0x000fce00000006ff */
.L_x_236:
[----:B0-----:R0:W1:Y:S02]  /*ee30*/  SYNCS.PHASECHK.TRANS64.TRYWAIT P1, [R19+URZ+0x31620], R20 ;  /* 0x03162014130075a7 */ /* 0x001064000802017f */
[----:B-1----:R-:W-:Y:S05]  /*ee40*/  @!P1 NANOSLEEP.SYNCS 0x989680 ;  /* 0x009896800000995d */ /* 0x002fea0003900000 */
[----:B------:R-:W1:Y:S02]  /*ee50*/  @!P1 SYNCS.PHASECHK.TRANS64 P1, [R19+URZ+0x31620], R20 ;  /* 0x03162014130095a7 */ /* 0x000e64000802007f */
[----:B-1----:R-:W-:Y:S05]  /*ee60*/  @!P1 BRA `(.L_x_236) ;  /* 0xfffffffc00f09947 */ /* 0x002fea000383ffff */
[----:B------:R-:W-:Y:S05]  /*ee70*/  BRA `(.L_x_237) ;  /* 0xfffffff000e87947 */ /* 0x000fea000383ffff */
.L_x_227:
[----:B0-----:R0:W2:Y:S02]  /*ee80*/  SYNCS.PHASECHK.TRANS64.TRYWAIT P1, [R0+URZ+0x31638], R7 ;  /* 0x03163807000075a7 */ /* 0x0010a4000802017f */
[----:B--2---:R-:W-:Y:S05]  /*ee90*/  @!P1 NANOSLEEP.SYNCS 0x989680 ;  /* 0x009896800000995d */ /* 0x004fea0003900000 */
[----:B------:R-:W2:Y:S02]  /*eea0*/  @!P1 SYNCS.PHASECHK.TRANS64 P1, [R0+URZ+0x31638], R7 ;  /* 0x03163807000095a7 */ /* 0x000ea4000802007f */
[----:B--2---:R-:W-:Y:S05]  /*eeb0*/  @!P1 BRA `(.L_x_227) ;  /* 0xfffffffc00f09947 */ /* 0x004fea000383ffff */
[----:B------:R-:W-:Y:S05]  /*eec0*/  BRA `(.L_x_238) ;  /* 0xfffffff800007947 */ /* 0x000fea000383ffff */
.L_x_230:
[----:B0-----:R0:W2:Y:S02]  /*eed0*/  SYNCS.PHASECHK.TRANS64.TRYWAIT P0, [R6+URZ], R3 ;  /* 0x00000003060075a7 */ /* 0x0010a4000800017f */
[----:B--2---:R-:W-:Y:S05]  /*eee0*/  @!P0 NANOSLEEP.SYNCS 0x989680 ;  /* 0x009896800000895d */ /* 0x004fea0003900000 */
[----:B------:R-:W2:Y:S02]  /*eef0*/  @!P0 SYNCS.PHASECHK.TRANS64 P0, [R6+URZ], R3 ;  /* 0x00000003060085a7 */ /* 0x000ea4000800007f */
[----:B--2---:R-:W-:Y:S05]  /*ef00*/  @!P0 BRA `(.L_x_230) ;  /* 0xfffffffc00f08947 */ /* 0x004fea000383ffff */
[----:B------:R-:W-:Y:S05]  /*ef10*/  BRA `(.L_x_239) ;  /* 0xfffffffc00147947 */ /* 0x000fea000383ffff */
.L_x_231:
[----:B0-----:R0:W2:Y:S02]  /*ef20*/  SYNCS.PHASECHK.TRANS64.TRYWAIT P0, [R5+URZ], R0 ;  /* 0x00000000050075a7 */ /* 0x0010a4000800017f */
[----:B--2---:R-:W-:Y:S05]  /*ef30*/  @!P0 NANOSLEEP.SYNCS 0x989680 ;  /* 0x009896800000895d */ /* 0x004fea0003900000 */
[----:B------:R-:W2:Y:S02]  /*ef40*/  @!P0 SYNCS.PHASECHK.TRANS64 P0, [R5+URZ], R0 ;  /* 0x00000000050085a7 */ /* 0x000ea4000800007f */
[----:B--2---:R-:W-:Y:S05]  /*ef50*/  @!P0 BRA `(.L_x_231) ;  /* 0xfffffffc00f08947 */ /* 0x004fea000383ffff */
[----:B------:R-:W-:Y:S05]  /*ef60*/  BRA `(.L_x_240) ;  /* 0xfffffffc00247947 */ /* 0x000fea000383ffff */
.L_x_241:
        /* <DEDUP_REMOVED lines=9> */
.L_x_1147:


//--------------------- .text._ZN7cutlass13device_kernelIN5flash11enable_sm90INS1_16FlashAttnBwdSm90INS1_25CollectiveMainloopBwdSm90ILi2ELi1ELi1EN4cute5tupleIJNS5_1CILi1EEES8_S8_EEENS6_IJNS7_ILi64EEENS7_ILi80EEENS7_ILi256EEEEEENS_6half_tEfNS_4arch4Sm90ELb0ELb0ELb1ELb1ELb0ELb0ELb1ELb1ELi2ELi1ELi1ELi1ELb0EEENS1_24CollectiveEpilogueBwdGQAISD_fSG_Li256ELb1ELb0EEENS1_19SingleTileSchedulerILb1ELb0ELb0ELi80EEEEEEEEEvNT_6ParamsE --------------------------
	.section	.text._ZN7cutlass13device_kernelIN5flash11enable_sm90INS1_16FlashAttnBwdSm90INS1_25CollectiveMainloopBwdSm90ILi2ELi1ELi1EN4cute5tupleIJNS5_1CILi1EEES8_S8_EEENS6_IJNS7_ILi64EEENS7_ILi80EEENS7_ILi256EEEEEENS_6half_tEfNS_4arch4Sm90ELb0ELb0ELb1ELb1ELb0ELb0ELb1ELb1ELi2ELi1ELi1ELi1ELb0EEENS1_24CollectiveEpilogueBwdGQAISD_fSG_Li256ELb1ELb0EEENS1_19SingleTileSchedulerILb1ELb0ELb0ELi80EEEEEEEEEvNT_6ParamsE,"ax",@progbits
	.align	128
.text._ZN7cutlass13device_kernelIN5flash11enable_sm90INS1_16FlashAttnBwdSm90INS1_25CollectiveMainloopBwdSm90ILi2ELi1ELi1EN4cute5tupleIJNS5_1CILi1EEES8_S8_EEENS6_IJNS7_ILi64EEENS7_ILi80EEENS7_ILi256EEEEEENS_6half_tEfNS_4arch4Sm90ELb0ELb0ELb1ELb1ELb0ELb0ELb1ELb1ELi2ELi1ELi1ELi1ELb0EEENS1_24CollectiveEpilogueBwdGQAISD_fSG_Li256ELb1ELb0EEENS1_19SingleTileSchedulerILb1ELb0ELb0ELi80EEEEEEEEEvNT_6ParamsE:
        .type           _ZN7cutlass13device_kernelIN5flash11enable_sm90INS1_16FlashAttnBwdSm90INS1_25CollectiveMainloopBwdSm90ILi2ELi1ELi1EN4cute5tupleIJNS5_1CILi1EEES8_S8_EEENS6_IJNS7_ILi64EEENS7_ILi80EEENS7_ILi256EEEEEENS_6half_tEfNS_4arch4Sm90ELb0ELb0ELb1ELb1ELb0ELb0ELb1ELb1ELi2ELi1ELi1ELi1ELb0EEENS1_24CollectiveEpilogueBwdGQAISD_fSG_Li256ELb1ELb0EEENS1_19SingleTileSchedulerILb1ELb0ELb0ELi80EEEEEEEEEvNT_6ParamsE,@function
        .size           _ZN7cutlass13device_kernelIN5flash11enable_sm90INS1_16FlashAttnBwdSm90INS1_25CollectiveMainloopBwdSm90ILi2ELi1ELi1EN4cute5tupleIJNS5_1CILi1EEES8_S8_EEENS6_IJNS7_ILi64EEENS7_ILi80EEENS7_ILi256EEEEEENS_6half_tEfNS_4arch4Sm90ELb0ELb0ELb1ELb1ELb0ELb0ELb1ELb1ELi2ELi1ELi1ELi1ELb0EEENS1_24CollectiveEpilogueBwdGQAISD_fSG_Li256ELb1ELb0EEENS1_19SingleTileSchedulerILb1ELb0ELb0ELi80EEEEEEEEEvNT_6ParamsE,(.L_x_1148 - _ZN7cutlass13device_kernelIN5flash11enable_sm90INS1_16FlashAttnBwdSm90INS1_25CollectiveMainloopBwdSm90ILi2ELi1ELi1EN4cute5tupleIJNS5_1CILi1EEES8_S8_EEENS6_IJNS7_ILi64EEENS7_ILi80EEENS7_ILi256EEEEEENS_6half_tEfNS_4arch4Sm90ELb0ELb0ELb1ELb1ELb0ELb0ELb1ELb1ELi2ELi1ELi1ELi1ELb0EEENS1_24CollectiveEpilogueBwdGQAISD_fSG_Li256ELb1ELb0EEENS1_19SingleTileSchedulerILb1ELb0ELb0ELi80EEEEEEEEEvNT_6ParamsE)
        .other          _ZN7cutlass13device_kernelIN5flash11enable_sm90INS1_16FlashAttnBwdSm90INS1_25CollectiveMainloopBwdSm90ILi2ELi1ELi1EN4cute5tupleIJNS5_1CILi1EEES8_S8_EEENS6_IJNS7_ILi64EEENS7_ILi80EEENS7_ILi256EEEEEENS_6half_tEfNS_4arch4Sm90ELb0ELb0ELb1ELb1ELb0ELb0ELb1ELb1ELi2ELi1ELi1ELi1ELb0EEENS1_24CollectiveEpilogueBwdGQAISD_fSG_Li256ELb1ELb0EEENS1_19SingleTileSchedulerILb1ELb0ELb0ELi80EEEEEEEEEvNT_6ParamsE,@"STO_CUDA_ENTRY STV_DEFAULT"
_ZN7cutlass13device_kernelIN5flash11enable_sm90INS1_16FlashAttnBwdSm90INS1_25CollectiveMainloopBwdSm90ILi2ELi1ELi1EN4cute5tupleIJNS5_1CILi1EEES8_S8_EEENS6_IJNS7_ILi64EEENS7_ILi80EEENS7_ILi256EEEEEENS_6half_tEfNS_4arch4Sm90ELb0ELb0ELb1ELb1ELb0ELb0ELb1ELb1ELi2ELi1ELi1ELi1ELb0EEENS1_24CollectiveEpilogueBwdGQAISD_fSG_Li256ELb1ELb0EEENS1_19SingleTileSchedulerILb1ELb0ELb0ELi80EEEEEEEEEvNT_6ParamsE:
        /* <DEDUP_REMOVED lines=23> */
.L_x_243:
[----:B------:R-:W-:Y:S05]  /*0170*/  BSYNC B0 ;  /* 0x0000000000007941 */ /* 0x000fea0003800000 */
.L_x_242:
        /* <DEDUP_REMOVED lines=34> */
.L_x_244:
        /* <DEDUP_REMOVED lines=20> */
.L_x_245:
[----:B-1----:R-:W-:Y:S01]  /*04e0*/  ISETP.NE.AND P0, PT, R2, RZ, PT ;  /* 0x000000ff0200720c */ /* 0x002fe20003f05270 */
[----:B------:R-:W-:Y:S01]  /*04f0*/  IMAD.MOV.U32 R21, RZ, RZ, 0x1 ;  /* 0x00000001ff157424 */ /* 0x000fe200078e00ff */
[----:B------:R-:W-:Y:S01]  /*0500*/  NOP ;  /* 0x0000000000007918 */ /* 0x000fe20000000000 */
[----:B------:R-:W-:Y:S03]  /*0510*/  BSSY B0, `(.L_x_246) ;  /* 0x0000ae0000007945 */ /* 0x000fe60003800000 */
[----:B------:R-:W-:Y:S01]  /*0520*/  SEL R21, R21, 0x2, !P0 ;  /* 0x0000000215157807 */ /* 0x000fe20004000000 */
[----:B--23--:R-:W-:Y:S06]  /*0530*/  BAR.SYNC.DEFER_BLOCKING 0x0 ;  /* 0x0000000000007b1d */ /* 0x00cfec0000010000 */
[----:B------:R-:W-:Y:S05]  /*0540*/  @!P0 BRA `(.L_x_247) ;  /* 0x0000008c00888947 */ /* 0x000fea0003800000 */
.L_x_248:
[----:B------:R-:W-:-:S08]  /*0550*/  NOP ;  /* 0x0000000000007918 */ /* 0x000fd00000000000 */
[----:B------:R-:W1:Y:S02]  /*0560*/  USETMAXREG.TRY_ALLOC.CTAPOOL UP0, 0xf0 ;  /* 0x000000f0000079c8 */ /* 0x000e640008000600 */
[----:B-1----:R-:W-:-:S13]  /*0570*/  PLOP3.LUT P0, PT, PT, PT, UP0, 0x80, 0x0 ;  /* 0x000000000000781c */ /* 0x002fda0003f0f008 */
[----:B------:R-:W-:Y:S05]  /*0580*/  @!P0 BRA `(.L_x_248) ;  /* 0xfffffffc00f08947 */ /* 0x000fea000383ffff */
[----:B------:R-:W-:Y:S01]  /*0590*/  ULDC.64 UR4, c[0x0][0x8e0] ;  /* 0x0002380000047ab9 */ /* 0x000fe20000000a00 */
[----:B------:R-:W1:Y:S01]  /*05a0*/  S2R R11, SR_CTAID.X ;  /* 0x00000000000b7919 */ /* 0x000e620000002500 */
[----:B------:R-:W-:Y:S01]  /*05b0*/  ISETP.NE.U32.AND P0, PT, RZ, UR4, PT ;  /* 0x00000004ff007c0c */ /* 0x000fe2000bf05070 */
[----:B------:R-:W2:Y:S03]  /*05c0*/  S2R R235, SR_CTAID.Z ;  /* 0x0000000000eb7919 */ /* 0x000ea60000002700 */
[----:B------:R-:W-:-:S13]  /*05d0*/  ISETP.NE.AND.EX P0, PT, RZ, UR5, PT, P0 ;  /* 0x00000005ff007c0c */ /* 0x000fda000bf05300 */
[----:B------:R-:W-:Y:S05]  /*05e0*/  @!P0 BRA `(.L_x_249) ;  /* 0x0000000000148947 */ /* 0x000fea0003800000 */
[----:B------:R-:W2:Y:S01]  /*05f0*/  LDC.64 R2, c[0x0][0x8e0] ;  /* 0x00023800ff027b82 */ /* 0x000ea20000000a00 */
[----:B------:R-:W-:Y:S01]  /*0600*/  ULDC.64 UR4, c[0x0][0x208] ;  /* 0x0000820000047ab9 */ /* 0x000fe20000000a00 */
[----:B--2---:R-:W-:-:S05]  /*0610*/  IMAD.WIDE R2, R235, 0x4, R2 ;  /* 0x00000004eb027825 */ /* 0x004fca00078e0202 */
[----:B------:R2:W5:Y:S01]  /*0620*/  LDG.E R0, desc[UR4][R2.64] ;  /* 0x0000000402007981 */ /* 0x000562000c1e1900 */
[----:B------:R-:W-:Y:S05]  /*0630*/  BRA `(.L_x_250) ;  /* 0x0000000000307947 */ /* 0x000fea0003800000 */
.L_x_249:
[----:B------:R-:W-:Y:S02]  /*0640*/  ULDC.64 UR4, c[0x0][0x8d8] ;  /* 0x0002360000047ab9 */ /* 0x000fe40000000a00 */
[----:B------:R-:W-:-:S04]  /*0650*/  ISETP.NE.U32.AND P0, PT, RZ, UR4, PT ;  /* 0x00000004ff007c0c */ /* 0x000fc8000bf05070 */
[----:B------:R-:W-:-:S13]  /*0660*/  ISETP.NE.AND.EX P0, PT, RZ, UR5, PT, P0 ;  /* 0x00000005ff007c0c */ /* 0x000fda000bf05300 */
[----:B------:R-:W-:Y:S05]  /*0670*/  @!P0 BRA `(.L_x_251) ;  /* 0x00000000001c8947 */ /* 0x000fea0003800000 */
[----:B------:R-:W2:Y:S01]  /*0680*/  LDC.64 R2, c[0x0][0x8d8] ;  /* 0x00023600ff027b82 */ /* 0x000ea20000000a00 */
[----:B------:R-:W-:Y:S01]  /*0690*/  ULDC.64 UR4, c[0x0][0x208] ;  /* 0x0000820000047ab9 */ /* 0x000fe20000000a00 */
[----:B--2---:R-:W-:-:S05]  /*06a0*/  IMAD.WIDE R2, R235, 0x4, R2 ;  /* 0x00000004eb027825 */ /* 0x004fca00078e0202 */
[----:B------:R-:W2:Y:S04]  /*06b0*/  LDG.E R0, desc[UR4][R2.64] ;  /* 0x0000000402007981 */ /* 0x000ea8000c1e1900 */
[----:B------:R-:W2:Y:S02]  /*06c0*/  LDG.E R5, desc[UR4][R2.64+0x4] ;  /* 0x0000040402057981 */ /* 0x000ea4000c1e1900 */
[----:B--2---:R-:W-:Y:S01]  /*06d0*/  IMAD.IADD R0, R5, 0x1, -R0 ;  /* 0x0000000105007824 */ /* 0x004fe200078e0a00 */
[----:B------:R-:W-:Y:S06]  /*06e0*/  BRA `(.L_x_250) ;  /* 0x0000000000047947 */ /* 0x000fec0003800000 */
.L_x_251:
[----:B------:R-:W3:Y:S02]  /*06f0*/  LDC R0, c[0x0][0x8c4] ;  /* 0x00023100ff007b82 */ /* 0x000ee40000000800 */
.L_x_250:
[----:B-12---:R-:W-:-:S05]  /*0700*/  IMAD R3, R11, 0x50, RZ ;  /* 0x000000500b037824 */ /* 0x006fca00078e02ff */
[----:B---3-5:R-:W-:-:S04]  /*0710*/  ISETP.GE.AND P0, PT, R3, R0, PT ;  /* 0x000000000300720c */ /* 0x028fc80003f06270 */
[----:B------:R-:W-:-:S04]  /*0720*/  SEL R235, R235, 0xffffffff, !P0 ;  /* 0xffffffffebeb7807 */ /* 0x000fc80004000000 */
[----:B------:R-:W-:-:S13]  /*0730*/  ISETP.GE.AND P0, PT, R235, RZ, PT ;  /* 0x000000ffeb00720c */ /* 0x000fda0003f06270 */
[----:B------:R-:W-:Y:S05]  /*0740*/  @!P0 BRA `(.L_x_252) ;  /* 0x000000a800f08947 */ /* 0x000fea0003800000 */
[----:B------:R-:W1:Y:S01]  /*0750*/  LDC.64 R4, c[0x0][0x770] ;  /* 0x0001dc00ff047b82 */ /* 0x000e620000000a00 */
[----:B------:R-:W-:-:S07]  /*0760*/  ULDC.64 UR6, c[0x0][0x208] ;  /* 0x0000820000067ab9 */ /* 0x000fce0000000a00 */
[----:B------:R-:W2:Y:S08]  /*0770*/  LDC.64 R2, c[0x0][0x770] ;  /* 0x0001dc00ff027b82 */ /* 0x000eb00000000a00 */
[----:B------:R-:W3:Y:S01]  /*0780*/  LDC.64 R8, c[0x0][0x780] ;  /* 0x0001e000ff087b82 */ /* 0x000ee20000000a00 */
[----:B-1----:R-:W-:-:S04]  /*0790*/  ISETP.NE.U32.AND P1, PT, R4, RZ, PT ;  /* 0x000000ff0400720c */ /* 0x002fc80003f25070 */
[----:B------:R-:W-:Y:S01]  /*07a0*/  ISETP.NE.AND.EX P1, PT, R5, RZ, PT, P1 ;  /* 0x000000ff0500720c */ /* 0x000fe20003f25310 */
[----:B--2---:R-:W-:Y:S01]  /*07b0*/  IMAD.WIDE R6, R235, 0x4, R2 ;  /* 0x00000004eb067825 */ /* 0x004fe200078e0202 */
[----:B---3--:R-:W-:-:S11]  /*07c0*/  ISETP.NE.U32.AND P0, PT, R8, RZ, PT ;  /* 0x000000ff0800720c */ /* 0x008fd60003f05070 */
[----:B------:R-:W2:Y:S01]  /*07d0*/  @P1 LDG.E R2, desc[UR6][R6.64] ;  /* 0x0000000606021981 */ /* 0x000ea2000c1e1900 */
[----:B------:R-:W-:Y:S01]  /*07e0*/  ISETP.NE.AND.EX P0, PT, R9, RZ, PT, P0 ;  /* 0x000000ff0900720c */ /* 0x000fe20003f05300 */
[----:B------:R-:W1:-:S12]  /*07f0*/  LDC R8, c[0x0][0x290] ;  /* 0x0000a400ff087b82 */ /* 0x000e580000000800 */
[----:B------:R-:W3:Y:S01]  /*0800*/  @P0 LDC.64 R4, c[0x0][0x780] ;  /* 0x0001e000ff040b82 */ /* 0x000ee20000000a00 */
[----:B------:R-:W-:Y:S02]  /*0810*/  ULDC UR4, c[0x0][0x280] ;  /* 0x0000a00000047ab9 */ /* 0x000fe40000000800 */
[----:B------:R-:W-:Y:S01]  /*0820*/  IMAD.U32 R0, RZ, RZ, UR4 ;  /* 0x00000004ff007e24 */ /* 0x000fe2000f8e00ff */
[----:B------:R-:W-:Y:S02]  /*0830*/  ULDC.64 UR4, c[0x0][0x788] ;  /* 0x0001e20000047ab9 */ /* 0x000fe40000000a00 */
[----:B------:R-:W-:-:S04]  /*0840*/  ISETP.NE.U32.AND P2, PT, RZ, UR4, PT ;  /* 0x00000004ff007c0c */ /* 0x000fc8000bf45070 */
[----:B------:R-:W-:Y:S01]  /*0850*/  ISETP.NE.AND.EX P2, PT, RZ, UR5, PT, P2 ;  /* 0x00000005ff007c0c */ /* 0x000fe2000bf45320 */
[----:B---3--:R-:W-:-:S05]  /*0860*/  @P0 IMAD.WIDE R4, R235, 0x4, R4 ;  /* 0x00000004eb040825 */ /* 0x008fca00078e0204 */
[----:B------:R3:W5:Y:S01]  /*0870*/  @P0 LDG.E R0, desc[UR6][R4.64] ;  /* 0x0000000604000981 */ /* 0x000762000c1e1900 */
[----:B--2---:R-:W-:-:S05]  /*0880*/  @P1 IMAD R2, R235, 0x40, R2 ;  /* 0x00000040eb021824 */ /* 0x004fca00078e0202 */
[----:B------:R-:W-:-:S04]  /*0890*/  @P1 SHF.R.S32.HI R3, RZ, 0x1f, R2 ;  /* 0x0000001fff031819 */ /* 0x000fc80000011402 */
[----:B------:R-:W-:-:S05]  /*08a0*/  @P1 LEA.HI R3, R3, R2, RZ, 0x6 ;  /* 0x0000000203031211 */ /* 0x000fca00078f30ff */
[----:B------:R-:W-:-:S05]  /*08b0*/  @P1 IMAD.SHL.U32 R3, R3, 0x100, RZ ;  /* 0x0000010003031824 */ /* 0x000fca00078e00ff */
[----:B------:R-:W-:Y:S02]  /*08c0*/  @P1 LOP3.LUT R9, R3, 0xffffc000, RZ, 0xc0, !PT ;  /* 0xffffc00003091812 */ /* 0x000fe400078ec0ff */
[----:B------:R-:W-:Y:S02]  /*08d0*/  CS2R R2, SRZ ;  /* 0x0000000000027805 */ /* 0x000fe4000001ff00 */
[----:B---3--:R-:W-:Y:S01]  /*08e0*/  @P1 SHF.R.S32.HI R4, RZ, 0x1f, R9 ;  /* 0x0000001fff041819 */ /* 0x008fe20000011409 */
[----:B-1----:R-:W-:Y:S06]  /*08f0*/  @P0 BRA `(.L_x_253) ;  /* 0x0000000000140947 */ /* 0x002fec0003800000 */
[----:B------:R-:W-:Y:S05]  /*0900*/  @!P1 BRA `(.L_x_253) ;  /* 0x0000000000109947 */ /* 0x000fea0003800000 */
[----:B------:R-:W-:Y:S02]  /*0910*/  ULDC.64 UR4, c[0x0][0x208] ;  /* 0x0000820000047ab9 */ /* 0x000fe40000000a00 */
[----:B------:R-:W2:Y:S04]  /*0920*/  LDG.E R5, desc[UR4][R6.64] ;  /* 0x0000000406057981 */ /* 0x000ea8000c1e1900 */
[----:B-----5:R-:W2:Y:S02]  /*0930*/  LDG.E R0, desc[UR4][R6.64+0x4] ;  /* 0x0000040406007981 */ /* 0x020ea4000c1e1900 */
[----:B--2---:R-:W-:-:S07]  /*0940*/  IMAD.IADD R0, R0, 0x1, -R5 ;  /* 0x0000000100007824 */ /* 0x004fce00078e0a05 */
.L_x_253:
[----:B------:R-:W-:Y:S02]  /*0950*/  @P1 IMAD.MOV.U32 R2, RZ, RZ, R9 ;  /* 0x000000ffff021224 */ /* 0x000fe400078e0009 */
[----:B------:R-:W-:Y:S01]  /*0960*/  @P1 IMAD.MOV.U32 R3, RZ, RZ, R4 ;  /* 0x000000ffff031224 */ /* 0x000fe200078e0004 */
[----:B------:R-:W-:Y:S06]  /*0970*/  @!P2 BRA `(.L_x_254) ;  /* 0x000000000014a947 */ /* 0x000fec0003800000 */
[----:B------:R-:W1:Y:S01]  /*0980*/  LDC.64 R4, c[0x0][0x788] ;  /* 0x0001e200ff047b82 */ /* 0x000e620000000a00 */
[----:B------:R-:W-:Y:S01]  /*0990*/  ULDC.64 UR4, c[0x0][0x208] ;  /* 0x0000820000047ab9 */ /* 0x000fe20000000a00 */
[----:B-1----:R-:W-:-:S05]  /*09a0*/  IMAD.WIDE R4, R235, 0x4, R4 ;  /* 0x00000004eb047825 */ /* 0x002fca00078e0204 */
[----:B------:R1:W5:Y:S01]  /*09b0*/  LDG.E R8, desc[UR4][R4.64] ;  /* 0x0000000404087981 */ /* 0x000362000c1e1900 */
[----:B------:R-:W-:Y:S05]  /*09c0*/  BRA `(.L_x_255) ;  /* 0x0000000000287947 */ /* 0x000fea0003800000 */
.L_x_254:
        /* <DEDUP_REMOVED lines=9> */
[----:B--2---:R-:W-:-:S07]  /*0a60*/  IMAD.IADD R8, R7, 0x1, -R8 ;  /* 0x0000000107087824 */ /* 0x004fce00078e0a08 */
.L_x_255:
        /* <DEDUP_REMOVED lines=83> */
[----:B-1----:R-:W1:Y:S01]  /*0fa0*/  S2R R5, SR_CgaCtaId ;  /* 0x0000000000057919 */ /* 0x002e620000008800 */
[----:B------:R-:W-:Y:S01]  /*0fb0*/  MOV R18, 0x400 ;  /* 0x0000040000127802 */ /* 0x000fe20000000f00 */
[----:B------:R-:W-:Y:S01]  /*0fc0*/  VIADD R9, R0, 0x3f ;  /* 0x0000003f00097836 */ /* 0x000fe20000000000 */
[----:B------:R-:W-:Y:S01]  /*0fd0*/  SHF.L.U32 R13, RZ, 0x1f, RZ ;  /* 0x0000001fff0d7819 */ /* 0x000fe200000006ff */
[----:B------:R-:W2:Y:S01]  /*0fe0*/  S2R R4, SR_TID.X ;  /* 0x0000000000047919 */ /* 0x000ea20000002100 */
[----:B------:R-:W-:Y:S02]  /*0ff0*/  IMAD R10, R11, -0x50, R8 ;  /* 0xffffffb00b0a7824 */ /* 0x000fe400078e0208 */
[----:B------:R-:W-:-:S04]  /*1000*/  SHF.R.S32.HI R12, RZ, 0x1f, R9 ;  /* 0x0000001fff0c7819 */ /* 0x000fc80000011409 */
[----:B------:R-:W-:Y:S02]  /*1010*/  LEA.HI R12, R12, R9, RZ, 0x6 ;  /* 0x000000090c0c7211 */ /* 0x000fe400078f30ff */
[----:B-1----:R-:W-:-:S04]  /*1020*/  LEA R18, R5, R18, 0x18 ;  /* 0x0000001205127211 */ /* 0x002fc800078ec0ff */
[----:B------:R-:W1:Y:S01]  /*1030*/  SYNCS.PHASECHK.TRANS64.TRYWAIT P0, [R18+URZ+0x31800], R13 ;  /* 0x0318000d120075a7 */ /* 0x000e62000800017f */
[----:B--2---:R-:W-:-:S05]  /*1040*/  VIADD R4, R4, 0xffffff80 ;  /* 0xffffff8004047836 */ /* 0x004fca0000000000 */
[----:B------:R-:W-:-:S04]  /*1050*/  SHF.R.S32.HI R5, RZ, 0x1f, R4 ;  /* 0x0000001fff057819 */ /* 0x000fc80000011404 */
[CC--:B------:R-:W-:Y:S02]  /*1060*/  LEA.HI R6, R5.reuse, R4.reuse, RZ, 0x7 ;  /* 0x0000000405067211 */ /* 0x0c0fe400078f38ff */
[CC--:B------:R-:W-:Y:S02]  /*1070*/  LEA.HI R8, R5.reuse, R4.reuse, RZ, 0x5 ;  /* 0x0000000405087211 */ /* 0x0c0fe400078f28ff */
[----:B------:R-:W-:Y:S02]  /*1080*/  SHF.R.S32.HI R0, RZ, 0x7, R6 ;  /* 0x00000007ff007819 */ /* 0x000fe40000011406 */
[----:B------:R-:W-:-:S03]  /*1090*/  LEA.HI R9, R5, R4, RZ, 0x4 ;  /* 0x0000000405097211 */ /* 0x000fc600078f20ff */
[----:B------:R2:W3:Y:S02]  /*10a0*/  SHFL.IDX PT, R7, R0, RZ, 0x1f ;  /* 0x00001fff00077589 */ /* 0x0004e400000e0000 */
[----:B-12---:R-:W-:Y:S05]  /*10b0*/  @P0 BRA `(.L_x_257) ;  /* 0x0000000000080947 */ /* 0x006fea0003800000 */
[----:B------:R-:W1:Y:S02]  /*10c0*/  SYNCS.PHASECHK.TRANS64.TRYWAIT P0, [R18+URZ+0x31800], R13 ;  /* 0x0318000d120075a7 */ /* 0x000e64000800017f */
[----:B-1----:R-:W-:Y:S05]  /*10d0*/  @!P0 BRA `(.L_x_258) ;  /* 0x000000a000948947 */ /* 0x002fea0003800000 */
.L_x_257:
[----:B------:R-:W2:Y:S01]  /*10e0*/  S2UR UR4, SR_CTAID.Y ;  /* 0x00000000000479c3 */ /* 0x000ea20000002600 */
[----:B------:R-:W-:Y:S01]  /*10f0*/  LOP3.LUT R11, R9, 0xffffff0, RZ, 0xc0, !PT ;  /* 0x0ffffff0090b7812 */ /* 0x000fe200078ec0ff */
[----:B------:R-:W-:Y:S01]  /*1100*/  IMAD.MOV.U32 R228, RZ, RZ, RZ ;  /* 0x000000ffffe47224 */ /* 0x000fe200078e00ff */
[--C-:B------:R-:W-:Y:S01]  /*1110*/  SHF.R.S32.HI R9, RZ, 0x5, R8.reuse ;  /* 0x00000005ff097819 */ /* 0x100fe20000011408 */
[----:B------:R-:W-:Y:S01]  /*1120*/  IMAD.MOV.U32 R19, RZ, RZ, RZ ;  /* 0x000000ffff137224 */ /* 0x000fe200078e00ff */
[----:B------:R-:W-:Y:S01]  /*1130*/  LOP3.LUT R5, R6, 0xffffff80, RZ, 0xc0, !PT ;  /* 0xffffff8006057812 */ /* 0x000fe200078ec0ff */
[----:B------:R-:W-:Y:S01]  /*1140*/  IMAD.IADD R11, R4, 0x1, -R11 ;  /* 0x00000001040b7824 */ /* 0x000fe200078e0a0b */
[----:B------:R-:W-:Y:S01]  /*1150*/  SHF.R.S32.HI R8, RZ, 0x1f, R8 ;  /* 0x0000001fff087819 */ /* 0x000fe20000011408 */
[----:B------:R-:W4:Y:S01]  /*1160*/  LDC.64 R16, c[0x0][0x2d8] ;  /* 0x0000b600ff107b82 */ /* 0x000f220000000a00 */
[----:B------:R-:W-:Y:S01]  /*1170*/  LEA.HI R6, R0, R0, RZ, 0x1 ;  /* 0x0000000000067211 */ /* 0x000fe200078f08ff */
[----:B------:R-:W-:Y:S01]  /*1180*/  IMAD.IADD R5, R4, 0x1, -R5 ;  /* 0x0000000104057824 */ /* 0x000fe200078e0a05 */
[----:B------:R-:W-:Y:S01]  /*1190*/  LEA.HI R8, R8, R9, RZ, 0x2 ;  /* 0x0000000908087211 */ /* 0x000fe200078f10ff */
[----:B------:R-:W-:Y:S01]  /*11a0*/  IMAD R11, R0, 0x40, R11 ;  /* 0x00000040000b7824 */ /* 0x000fe200078e020b */
[----:B-1----:R-:W-:Y:S01]  /*11b0*/  LOP3.LUT R13, R6, 0xfffffffe, RZ, 0xc0, !PT ;  /* 0xfffffffe060d7812 */ /* 0x002fe200078ec0ff */
[----:B------:R-:W-:Y:S01]  /*11c0*/  IMAD R14, R0, 0x800, R5 ;  /* 0x00000800000e7824 */ /* 0x000fe200078e0205 */
[----:B---3--:R-:W-:-:S02]  /*11d0*/  LEA.HI R4, R7, R7, RZ, 0x1 ;  /* 0x0000000707047211 */ /* 0x008fc400078f08ff */
[----:B------:R-:W-:Y:S02]  /*11e0*/  CS2R R214, SRZ ;  /* 0x0000000000d67805 */ /* 0x000fe4000001ff00 */
[----:B------:R-:W-:Y:S01]  /*11f0*/  LOP3.LUT R8, R8, 0xfffffc, RZ, 0xc0, !PT ;  /* 0x00fffffc08087812 */ /* 0x000fe200078ec0ff */
[----:B------:R-:W-:Y:S01]  /*1200*/  IMAD.IADD R13, R0, 0x1, -R13 ;  /* 0x00000001000d7824 */ /* 0x000fe200078e0a0d */
[----:B------:R-:W-:Y:S02]  /*1210*/  SHF.R.S32.HI R6, RZ, 0x1f, R5 ;  /* 0x0000001fff067819 */ /* 0x000fe40000011405 */
[----:B------:R-:W-:Y:S02]  /*1220*/  CS2R R212, SRZ ;  /* 0x0000000000d47805 */ /* 0x000fe4000001ff00 */
[----:B------:R-:W-:Y:S01]  /*1230*/  LOP3.LUT R4, R4, 0xfffffffe, RZ, 0xc0, !PT ;  /* 0xfffffffe04047812 */ /* 0x000fe200078ec0ff */
[----:B------:R-:W-:Y:S01]  /*1240*/  IMAD.IADD R8, R9, 0x1, -R8 ;  /* 0x0000000109087824 */ /* 0x000fe200078e0a08 */
[----:B------:R-:W-:Y:S01]  /*1250*/  LEA.HI R0, R6, R5, RZ, 0x2 ;  /* 0x0000000506007211 */ /* 0x000fe200078f10ff */
[----:B------:R-:W-:Y:S01]  /*1260*/  IMAD.SHL.U32 R9, R14, 0x4, RZ ;  /* 0x000000040e097824 */ /* 0x000fe200078e00ff */
[----:B--2---:R-:W-:Y:S01]  /*1270*/  USHF.R.S32.HI UR5, URZ, 0x1f, UR4 ;  /* 0x0000001f3f057899 */ /* 0x004fe20008011404 */
[----:B------:R-:W-:Y:S01]  /*1280*/  IMAD.IADD R4, R7, 0x1, -R4 ;  /* 0x0000000107047824 */ /* 0x000fe200078e0a04 */
[--C-:B------:R-:W-:Y:S01]  /*1290*/  SHF.R.S32.HI R7, RZ, 0x2, R0.reuse ;  /* 0x00000002ff077819 */ /* 0x100fe20000011400 */
[----:B------:R-:W-:Y:S01]  /*12a0*/  IMAD R11, R8, 0x10, R11 ;  /* 0x00000010080b7824 */ /* 0x000fe200078e020b */
[----:B------:R-:W-:Y:S01]  /*12b0*/  SHF.R.S32.HI R8, RZ, 0x1f, R0 ;  /* 0x0000001fff087819 */ /* 0x000fe20000011400 */
[----:B------:R-:W-:Y:S01]  /*12c0*/  IMAD R13, R13, -0x8, R10 ;  /* 0xfffffff80d0d7824 */ /* 0x000fe200078e020a */
[----:B------:R-:W-:Y:S01]  /*12d0*/  LOP3.LUT R0, R0, 0xfffffffc, RZ, 0xc0, !PT ;  /* 0xfffffffc00007812 */ /* 0x000fe200078ec0ff */
[----:B----4-:R-:W-:Y:S01]  /*12e0*/  IMAD R10, R16, UR5, RZ ;  /* 0x00000005100a7c24 */ /* 0x010fe2000f8e02ff */
[----:B------:R-:W-:-:S02]  /*12f0*/  IADD3 R2, P0, R9, R2, RZ ;  /* 0x0000000209027210 */ /* 0x000fc40007f1e0ff */
[----:B------:R-:W-:Y:S02]  /*1300*/  CS2R R210, SRZ ;  /* 0x0000000000d27805 */ /* 0x000fe4000001ff00 */
[----:B------:R-:W-:Y:S01]  /*1310*/  LEA.HI R6, R6, R5, RZ, 0x5 ;  /* 0x0000000506067211 */ /* 0x000fe200078f28ff */
[----:B------:R-:W-:Y:S01]  /*1320*/  IMAD.IADD R0, R5, 0x1, -R0 ;  /* 0x0000000105007824 */ /* 0x000fe200078e0a00 */
[----:B------:R-:W-:Y:S02]  /*1330*/  LEA.HI R8, R8, R7, RZ, 0x3 ;  /* 0x0000000708087211 */ /* 0x000fe400078f18ff */
[----:B------:R-:W-:Y:S02]  /*1340*/  CS2R R208, SRZ ;  /* 0x0000000000d07805 */ /* 0x000fe4000001ff00 */
[----:B------:R-:W-:Y:S01]  /*1350*/  SHF.R.S32.HI R5, RZ, 0x1f, R235 ;  /* 0x0000001fff057819 */ /* 0x000fe200000114eb */
[----:B------:R-:W-:Y:S01]  /*1360*/  IMAD R0, R0, -0x2, R13 ;  /* 0xfffffffe00007824 */ /* 0x000fe200078e020d */
[----:B------:R-:W-:Y:S01]  /*1370*/  LEA.HI.X.SX32 R3, R9, R3, 0x1, P0 ;  /* 0x0000000309037211 */ /* 0x000fe200000f0eff */
[----:B------:R-:W-:Y:S01]  /*1380*/  IMAD R9, R17, UR4, R10 ;  /* 0x0000000411097c24 */ /* 0x000fe2000f8e020a */
[----:B------:R-:W-:-:S02]  /*1390*/  LOP3.LUT R8, R8, 0xfffffff8, RZ, 0xc0, !PT ;  /* 0xfffffff808087812 */ /* 0x000fc400078ec0ff */
[----:B------:R-:W-:Y:S02]  /*13a0*/  CS2R R206, SRZ ;  /* 0x0000000000ce7805 */ /* 0x000fe4000001ff00 */
[----:B------:R-:W-:Y:S01]  /*13b0*/  SEL R5, R5, RZ, !P1 ;  /* 0x000000ff05057207 */ /* 0x000fe20004800000 */
[----:B------:R-:W-:Y:S01]  /*13c0*/  IMAD.WIDE.U32 R2, R16, UR4, R2 ;  /* 0x0000000410027c25 */ /* 0x000fe2000f8e0002 */
[----:B------:R-:W-:Y:S01]  /*13d0*/  ULDC.64 UR4, c[0x0][0x2e0] ;  /* 0x0000b80000047ab9 */ /* 0x000fe20000000a00 */
[----:B------:R-:W-:Y:S02]  /*13e0*/  SEL R231, R235, RZ, !P1 ;  /* 0x000000ffebe77207 */ /* 0x000fe40004800000 */
[----:B------:R-:W-:Y:S01]  /*13f0*/  CS2R R204, SRZ ;  /* 0x0000000000cc7805 */ /* 0x000fe2000001ff00 */
[----:B------:R-:W-:Y:S01]  /*1400*/  IMAD.IADD R7, R7, 0x1, -R8 ;  /* 0x0000000107077824 */ /* 0x000fe200078e0a08 */
[----:B------:R-:W-:Y:S01]  /*1410*/  SHF.R.S32.HI R6, RZ, 0x5, R6 ;  /* 0x00000005ff067819 */ /* 0x000fe20000011406 */
[----:B------:R-:W-:Y:S01]  /*1420*/  IMAD R8, R5, UR4, RZ ;  /* 0x0000000405087c24 */ /* 0x000fe2000f8e02ff */
[----:B------:R-:W-:Y:S01]  /*1430*/  LOP3.LUT R229, R21, 0x1, RZ, 0xfc, !PT ;  /* 0x0000000115e57812 */ /* 0x000fe200078efcff */
[----:B------:R-:W-:Y:S01]  /*1440*/  IMAD.IADD R3, R3, 0x1, R9 ;  /* 0x0000000103037824 */ /* 0x000fe200078e0209 */
        /* <DEDUP_REMOVED lines=9> */
[----:B------:R-:W-:Y:S01]  /*14e0*/  IMAD R232, R6, 0x10, R7 ;  /* 0x0000001006e87824 */ /* 0x000fe200078e0207 */
[----:B------:R-:W-:Y:S01]  /*14f0*/  CS2R R190, SRZ ;  /* 0x0000000000be7805 */ /* 0x000fe2000001ff00 */
[----:B------:R-:W-:Y:S01]  /*1500*/  IMAD.MOV.U32 R16, RZ, RZ, RZ ;  /* 0x000000ffff107224 */ /* 0x000fe200078e00ff */
[----:B------:R-:W-:Y:S01]  /*1510*/  CS2R R188, SRZ ;  /* 0x0000000000bc7805 */ /* 0x000fe2000001ff00 */
[----:B------:R-:W-:Y:S01]  /*1520*/  IMAD.MOV.U32 R3, RZ, RZ, RZ ;  /* 0x000000ffff037224 */ /* 0x000fe200078e00ff */
        /* <DEDUP_REMOVED lines=71> */
.L_x_269:
[----:B------:R-:W-:-:S13]  /*19a0*/  ISETP.NE.AND P0, PT, R229, 0x3, PT ;  /* 0x00000003e500780c */ /* 0x000fda0003f05270 */
[----:B-1----:R-:W-:Y:S05]  /*19b0*/  @!P0 BRA `(.L_x_259) ;  /* 0x0000000000048947 */ /* 0x002fea0003800000 */
[----:B------:R-:W-:Y:S01]  /*19c0*/  BPT.TRAP 0x1 ;  /* 0x000000040000795c */ /* 0x000fe20000300000 */
.L_x_259:
[----:B------:R-:W-:Y:S01]  /*19d0*/  IMAD R17, R3, 0x8, R18 ;  /* 0x0000000803117824 */ /* 0x000fe200078e0212 */
[----:B------:R-:W-:-:S04]  /*19e0*/  SHF.L.U32 R8, R228, 0x1f, RZ ;  /* 0x0000001fe4087819 */ /* 0x000fc800000006ff */
[----:B------:R1:W2:Y:S01]  /*19f0*/  SYNCS.PHASECHK.TRANS64.TRYWAIT P1, [R17+URZ+0x31810], R8 ;  /* 0x03181008110075a7 */ /* 0x0002a2000802017f */
[----:B------:R-:W-:Y:S05]  /*1a00*/  @!P0 BRA `(.L_x_260) ;  /* 0x0000000000048947 */ /* 0x000fea0003800000 */
[----:B------:R-:W-:Y:S01]  /*1a10*/  BPT.TRAP 0x1 ;  /* 0x000000040000795c */ /* 0x000fe20000300000 */
.L_x_260:
        /* <DEDUP_REMOVED lines=11> */
.L_x_261:
[----:B------:R-:W-:Y:S01]  /*1ad0*/  IMAD R7, R3, 0x800, R10 ;  /* 0x0000080003077824 */ /* 0x000fe200078e020a */
[C---:B------:R-:W-:Y:S01]  /*1ae0*/  R2UR UR6, R6.reuse ;  /* 0x00000000060672ca */ /* 0x040fe200000e0000 */
[C---:B-12---:R-:W-:Y:S01]  /*1af0*/  VIADD R8, R6.reuse, 0x80 ;  /* 0x0000008006087836 */ /* 0x046fe20000000000 */
        /* <DEDUP_REMOVED lines=417> */
[----:B------:R1:W2:Y:S02]  /*3510*/  LDS R8, [R7+0x2c100] ;  /* 0x02c1000007087984 */ /* 0x0002a40000000800 */
[----:B------:R-:W-:Y:S02]  /*3520*/  R2UR UR11, R6 ;  /* 0x00000000060b72ca */ /* 0x000fe400000e0000 */
[----:B------:R1:W3:Y:S01]  /*3530*/  LDS R9, [R7+0x2c120] ;  /* 0x02c1200007097984 */ /* 0x0002e20000000800 */
        /* <DEDUP_REMOVED lines=13> */
[----:B-1----:R-:W-:Y:S05]  /*3610*/  @!P0 BRA `(.L_x_263) ;  /* 0x0000000000048947 */ /* 0x002fea0003800000 */
[----:B------:R-:W-:Y:S01]  /*3620*/  BPT.TRAP 0x1 ;  /* 0x000000040000795c */ /* 0x000fe20000300000 */
.L_x_263:
[----:B------:R-:W-:-:S04]  /*3630*/  SHF.L.U32 R11, R19, 0x1f, RZ ;  /* 0x0000001f130b7819 */ /* 0x000fc800000006ff */
[----:B------:R1:W4:Y:S01]  /*3640*/  SYNCS.PHASECHK.TRANS64.TRYWAIT P1, [R18+URZ+0x31830], R11 ;  /* 0x0318300b120075a7 */ /* 0x000322000802017f */
[----:B------:R-:W-:Y:S05]  /*3650*/  @!P0 BRA `(.L_x_264) ;  /* 0x0000000000048947 */ /* 0x000fea0003800000 */
[----:B------:R-:W-:Y:S01]  /*3660*/  BPT.TRAP 0x1 ;  /* 0x000000040000795c */ /* 0x000fe20000300000 */
.L_x_264:
        /* <DEDUP_REMOVED lines=8> */
[----:B----4-:R-:W-:Y:S06]  /*36f0*/  @P1 BRA `(.L_x_265) ;  /* 0x0000000000081947 */ /* 0x010fec0003800000 */
[----:B------:R-:W4:Y:S02]  /*3700*/  SYNCS.PHASECHK.TRANS64.TRYWAIT P1, [R18+URZ+0x31830], R11 ;  /* 0x0318300b120075a7 */ /* 0x000f24000802017f */
[----:B----4-:R-:W-:Y:S05]  /*3710*/  @!P1 BRA `(.L_x_266) ;  /* 0x0000007c002c9947 */ /* 0x010fea0003800000 */
.L_x_265:
[C---:B------:R-:W-:Y:S01]  /*3720*/  VIADD R10, R6.reuse, 0x80 ;  /* 0x00000080060a7836 */ /* 0x040fe20000000000 */
[----:B------:R-:W-:Y:S01]  /*3730*/  R2UR UR4, R7 ;  /* 0x00000000070472ca */ /* 0x000fe200000e0000 */
[C---:B-1--4-:R-:W-:Y:S01]  /*3740*/  VIADD R11, R6.reuse, 0x100 ;  /* 0x00000100060b7836 */ /* 0x052fe20000000000 */
        /* <DEDUP_REMOVED lines=466> */
[----:B------:R-:W1:Y:S01]  /*5470*/  MUFU.TANH R10, R10 ;  /* 0x0000000a000a7308 */ /* 0x000e620000002400 */
[----:B------:R-:W-:Y:S01]  /*5480*/  FMUL.FTZ R25, R29, UR61 ;  /* 0x0000003d1d197c20 */ /* 0x000fe20008410000 */
[----:B------:R-:W-:Y:S01]  /*5490*/  FMUL.FTZ R28, R32, UR61 ;  /* 0x0000003d201c7c20 */ /* 0x000fe20008410000 */
[----:B------:R-:W4:Y:S01]  /*54a0*/  LDS R15, [R27+0x2c300] ;  /* 0x02c300001b0f7984 */ /* 0x000f220000000800 */
[----:B------:R-:W-:Y:S01]  /*54b0*/  FMUL.FTZ R29, R35, UR61 ;  /* 0x0000003d231d7c20 */ /* 0x000fe20008410000 */
[----:B------:R-:W-:Y:S01]  /*54c0*/  FMUL.FTZ R26, R30, UR61 ;  /* 0x0000003d1e1a7c20 */ /* 0x000fe20008410000 */
[----:B------:R-:W-:Y:S01]  /*54d0*/  FMUL.FTZ R30, R36, UR61 ;  /* 0x0000003d241e7c20 */ /* 0x000fe20008410000 */
[----:B------:R5:W4:Y:S01]  /*54e0*/  LDS R14, [R27+0x2c320] ;  /* 0x02c320001b0e7984 */ /* 0x000b220000000800 */
[----:B------:R-:W3:Y:S01]  /*54f0*/  MUFU.TANH R11, R11 ;  /* 0x0000000b000b7308 */ /* 0x000ee20000002400 */
[----:B------:R-:W-:Y:S01]  /*5500*/  FMUL.FTZ R36, R40, UR61 ;  /* 0x0000003d28247c20 */ /* 0x000fe20008410000 */
[----:B------:R-:W-:Y:S01]  /*5510*/  FMUL.FTZ R32, R38, UR61 ;  /* 0x0000003d26207c20 */ /* 0x000fe20008410000 */
[----:B------:R-:W-:Y:S01]  /*5520*/  FMUL.FTZ R39, R39, UR61 ;  /* 0x0000003d27277c20 */ /* 0x000fe20008410000 */
[----:B------:R-:W-:Y:S01]  /*5530*/  FMUL.FTZ R40, R42, UR61 ;  /* 0x0000003d2a287c20 */ /* 0x000fe20008410000 */
[----:B-----5:R-:W-:-:S03]  /*5540*/  FMUL.FTZ R27, R31, UR61 ;  /* 0x0000003d1f1b7c20 */ /* 0x020fc60008410000 */
[----:B------:R-:W5:Y:S01]  /*5550*/  MUFU.TANH R12, R12 ;  /* 0x0000000c000c7308 */ /* 0x000f620000002400 */
[C---:B-1----:R-:W-:Y:S01]  /*5560*/  FSEL R7, R10.reuse, -INF , P1 ;  /* 0xff8000000a077808 */ /* 0x042fe20000800000 */
[----:B------:R-:W-:Y:S01]  /*5570*/  FFMA.FTZ R10, -R10, R10, 1 ;  /* 0x3f8000000a0a7423 */ /* 0x000fe2000001010a */
[----:B------:R-:W-:-:S03]  /*5580*/  FMUL.FTZ R31, R37, UR61 ;  /* 0x0000003d251f7c20 */ /* 0x000fc60008410000 */
[----:B--2---:R-:W-:Y:S02]  /*5590*/  FFMA.FTZ R23, R7, UR60, -R8 ;  /* 0x0000003c07177c23 */ /* 0x004fe40008010808 */
[----:B------:R-:W1:Y:S01]  /*55a0*/  MUFU.TANH R13, R13 ;  /* 0x0000000d000d7308 */ /* 0x000e620000002400 */
[----:B---3--:R-:W-:Y:S02]  /*55b0*/  FSEL R6, R11, -INF , P1 ;  /* 0xff8000000b067808 */ /* 0x008fe40000800000 */
[----:B------:R-:W-:-:S03]  /*55c0*/  ISETP.GT.AND P1, PT, R0, 0x1, PT ;  /* 0x000000010000780c */ /* 0x000fc60003f24270 */
[----:B------:R-:W-:Y:S02]  /*55d0*/  FFMA.FTZ R21, R6, UR60, -R9 ;  /* 0x0000003c06157c23 */ /* 0x000fe40008010809 */
[----:B------:R-:W-:Y:S01]  /*55e0*/  MUFU.EX2 R23, R23 ;  /* 0x0000001700177308 */ /* 0x000fe20000000800 */
[----:B-----5:R-:W-:Y:S01]  /*55f0*/  FSEL R7, R12, -INF , P1 ;  /* 0xff8000000c077808 */ /* 0x020fe20000800000 */
[----:B------:R-:W-:-:S04]  /*5600*/  WARPGROUP.DEPBAR.LE gsb0, 0x0 ;  /* 0x00008000000079c5 */ /* 0x000fc80000010000 */
[----:B------:R-:W-:Y:S02]  /*5610*/  FFMA.FTZ R22, R7, UR60, -R8 ;  /* 0x0000003c07167c23 */ /* 0x000fe40008010808 */
[----:B------:R-:W-:Y:S01]  /*5620*/  MUFU.EX2 R21, R21 ;  /* 0x0000001500157308 */ /* 0x000fe20000000800 */
[C---:B-1----:R-:W-:Y:S01]  /*5630*/  FSEL R6, R13.reuse, -INF , P1 ;  /* 0xff8000000d067808 */ /* 0x042fe20000800000 */
[----:B------:R-:W-:Y:S01]  /*5640*/  FFMA.FTZ R13, -R13, R13, 1 ;  /* 0x3f8000000d0d7423 */ /* 0x000fe2000001010d */
[--C-:B----4-:R-:W-:Y:S01]  /*5650*/  FADD.FTZ R44, R44, -R15.reuse ;  /* 0x8000000f2c2c7221 */ /* 0x110fe20000010000 */
[----:B------:R-:W-:Y:S01]  /*5660*/  ISETP.GT.AND P1, PT, R0, 0x11, PT ;  /* 0x000000110000780c */ /* 0x000fe20003f24270 */
[----:B------:R-:W-:Y:S01]  /*5670*/  FADD.FTZ R48, R48, -R15 ;  /* 0x8000000f30307221 */ /* 0x000fe20000010000 */
[----:B------:R-:W-:Y:S01]  /*5680*/  FFMA.FTZ R20, R6, UR60, -R9 ;  /* 0x0000003c06147c23 */ /* 0x000fe20008010809 */
[--C-:B------:R-:W-:Y:S01]  /*5690*/  FADD.FTZ R46, R46, -R14.reuse ;  /* 0x8000000e2e2e7221 */ /* 0x100fe20000010000 */
[----:B------:R-:W1:Y:S01]  /*56a0*/  MUFU.EX2 R22, R22 ;  /* 0x0000001600167308 */ /* 0x000e620000000800 */
[--C-:B------:R-:W-:Y:S01]  /*56b0*/  FADD.FTZ R47, R47, -R14.reuse ;  /* 0x8000000e2f2f7221 */ /* 0x100fe20000010000 */
[--C-:B------:R-:W-:Y:S01]  /*56c0*/  FADD.FTZ R45, R45, -R15.reuse ;  /* 0x8000000f2d2d7221 */ /* 0x100fe20000010000 */
[--C-:B------:R-:W-:Y:S01]  /*56d0*/  FADD.FTZ R49, R49, -R15.reuse ;  /* 0x8000000f31317221 */ /* 0x100fe20000010000 */
[--C-:B------:R-:W-:Y:S01]  /*56e0*/  FADD.FTZ R52, R52, -R15.reuse ;  /* 0x8000000f34347221 */ /* 0x100fe20000010000 */
[--C-:B------:R-:W-:Y:S01]  /*56f0*/  FADD.FTZ R53, R53, -R15.reuse ;  /* 0x8000000f35357221 */ /* 0x100fe20000010000 */
[--C-:B------:R-:W-:Y:S01]  /*5700*/  FADD.FTZ R220, R220, -R15.reuse ;  /* 0x8000000fdcdc7221 */ /* 0x100fe20000010000 */
[--C-:B------:R-:W-:Y:S01]  /*5710*/  FADD.FTZ R216, R216, -R15.reuse ;  /* 0x8000000fd8d87221 */ /* 0x100fe20000010000 */
[----:B------:R-:W2:Y:S01]  /*5720*/  MUFU.EX2 R20, R20 ;  /* 0x0000001400147308 */ /* 0x000ea20000000800 */
[--C-:B------:R-:W-:Y:S01]  /*5730*/  FADD.FTZ R217, R217, -R15.reuse ;  /* 0x8000000fd9d97221 */ /* 0x100fe20000010000 */
[----:B------:R-:W-:Y:S01]  /*5740*/  FADD.FTZ R15, R221, -R15 ;  /* 0x8000000fdd0f7221 */ /* 0x000fe20000010000 */
[--C-:B------:R-:W-:Y:S01]  /*5750*/  FADD.FTZ R50, R50, -R14.reuse ;  /* 0x8000000e32327221 */ /* 0x100fe20000010000 */
[--C-:B------:R-:W-:Y:S01]  /*5760*/  FADD.FTZ R54, R54, -R14.reuse ;  /* 0x8000000e36367221 */ /* 0x100fe20000010000 */
[--C-:B------:R-:W-:Y:S01]  /*5770*/  FADD.FTZ R51, R51, -R14.reuse ;  /* 0x8000000e33337221 */ /* 0x100fe20000010000 */
[--C-:B------:R-:W-:Y:S01]  /*5780*/  FADD.FTZ R55, R55, -R14.reuse ;  /* 0x8000000e37377221 */ /* 0x100fe20000010000 */
[--C-:B------:R-:W-:Y:S01]  /*5790*/  FADD.FTZ R218, R218, -R14.reuse ;  /* 0x8000000edada7221 */ /* 0x100fe20000010000 */
[----:B------:R-:W3:Y:S01]  /*57a0*/  MUFU.TANH R24, R24 ;  /* 0x0000001800187308 */ /* 0x000ee20000002400 */
[C---:B-1----:R-:W-:Y:S01]  /*57b0*/  F2FP.F16.F32.PACK_AB R6, R22.reuse, R23 ;  /* 0x000000171606723e */ /* 0x042fe200000000ff */
[----:B------:R-:W-:Y:S01]  /*57c0*/  FMUL.FTZ R38, R22, R45 ;  /* 0x0000002d16267220 */ /* 0x000fe20000410000 */
[--C-:B------:R-:W-:Y:S01]  /*57d0*/  FADD.FTZ R219, R219, -R14.reuse ;  /* 0x8000000edbdb7221 */ /* 0x100fe20000010000 */
[--C-:B------:R-:W-:Y:S01]  /*57e0*/  FADD.FTZ R222, R222, -R14.reuse ;  /* 0x8000000edede7221 */ /* 0x100fe20000010000 */
[----:B------:R-:W-:-:S03]  /*57f0*/  FADD.FTZ R14, R223, -R14 ;  /* 0x8000000edf0e7221 */ /* 0x000fc60000010000 */
[----:B------:R-:W1:Y:S01]  /*5800*/  MUFU.TANH R25, R25 ;  /* 0x0000001900197308 */ /* 0x000e620000002400 */
[----:B--2---:R-:W-:Y:S01]  /*5810*/  F2FP.F16.F32.PACK_AB R7, R20, R21 ;  /* 0x000000151407723e */ /* 0x004fe200000000ff */
[----:B------:R-:W-:Y:S06]  /*5820*/  BAR.SYNC.DEFER_BLOCKING 0x9, 0x100 ;  /* 0x0244000000007b1d */ /* 0x000fec0000010000 */
[----:B------:R-:W2:Y:S08]  /*5830*/  MUFU.TANH R28, R28 ;  /* 0x0000001c001c7308 */ /* 0x000eb00000002400 */
[----:B------:R-:W-:Y:S08]  /*5840*/  MUFU.TANH R30, R30 ;  /* 0x0000001e001e7308 */ /* 0x000ff00000002400 */
[----:B------:R-:W-:Y:S01]  /*5850*/  MUFU.TANH R31, R31 ;  /* 0x0000001f001f7308 */ /* 0x000fe20000002400 */
[----:B------:R4:W-:Y:S07]  /*5860*/  STSM.16.M88.2 [R2+0x2c500], R6 ;  /* 0x02c5000602007844 */ /* 0x0009ee0000000100 */
[----:B------:R-:W5:Y:S01]  /*5870*/  MUFU.TANH R26, R26 ;  /* 0x0000001a001a7308 */ /* 0x000f620000002400 */
[----:B----4-:R-:W-:Y:S01]  /*5880*/  FMUL.FTZ R6, R33, UR61 ;  /* 0x0000003d21067c20 */ /* 0x010fe20008410000 */
[----:B------:R-:W-:Y:S01]  /*5890*/  FMUL.FTZ R33, R23, R44 ;  /* 0x0000002c17217220 */ /* 0x000fe20000410000 */
[----:B------:R-:W-:Y:S01]  /*58a0*/  FMUL.FTZ R23, R21, R46 ;  /* 0x0000002e15177220 */ /* 0x000fe20000410000 */
[----:B---3--:R-:W-:Y:S01]  /*58b0*/  FSEL R21, R24, -INF , P6 ;  /* 0xff80000018157808 */ /* 0x008fe20003000000 */
[----:B------:R-:W-:Y:S01]  /*58c0*/  FMUL.FTZ R7, R34, UR61 ;  /* 0x0000003d22077c20 */ /* 0x000fe20008410000 */
[----:B------:R-:W-:-:S02]  /*58d0*/  FMUL.FTZ R34, R20, R47 ;  /* 0x0000002f14227220 */ /* 0x000fc40000410000 */
[----:B------:R-:W-:Y:S01]  /*58e0*/  MUFU.TANH R6, R6 ;  /* 0x0000000600067308 */ /* 0x000fe20000002400 */
[----:B------:R-:W-:Y:S01]  /*58f0*/  FMUL.FTZ R10, R10, R33 ;  /* 0x000000210a0a7220 */ /* 0x000fe20000410000 */
[--C-:B------:R-:W-:Y:S01]  /*5900*/  FFMA.FTZ R35, R21, UR60, -R8.reuse ;  /* 0x0000003c15237c23 */ /* 0x100fe20008010808 */
[----:B-1----:R-:W-:Y:S01]  /*5910*/  FSEL R21, R25, -INF , P1 ;  /* 0xff80000019157808 */ /* 0x002fe20000800000 */
[----:B------:R-:W-:Y:S01]  /*5920*/  FMUL.FTZ R44, R41, UR61 ;  /* 0x0000003d292c7c20 */ /* 0x000fe20008410000 */
[----:B--2---:R-:W-:Y:S01]  /*5930*/  FSEL R33, R28, -INF , P2 ;  /* 0xff8000001c217808 */ /* 0x004fe20001000000 */
[----:B------:R-:W-:Y:S01]  /*5940*/  FFMA.FTZ R25, -R25, R25, 1 ;  /* 0x3f80000019197423 */ /* 0x000fe20000010119 */
[----:B-----5:R-:W-:Y:S01]  /*5950*/  FSEL R46, R26, -INF , P6 ;  /* 0xff8000001a2e7808 */ /* 0x020fe20003000000 */
[----:B------:R-:W1:Y:S01]  /*5960*/  MUFU.EX2 R35, R35 ;  /* 0x0000002300237308 */ /* 0x000e620000000800 */
[--C-:B------:R-:W-:Y:S01]  /*5970*/  FFMA.FTZ R20, R21, UR60, -R8.reuse ;  /* 0x0000003c15147c23 */ /* 0x100fe20008010808 */
[----:B------:R-:W-:Y:S01]  /*5980*/  FFMA.FTZ R33, R33, UR60, -R8 ;  /* 0x0000003c21217c23 */ /* 0x000fe20008010808 */
[----:B------:R-:W-:Y:S01]  /*5990*/  FFMA.FTZ R21, -R12, R12, 1 ;  /* 0x3f8000000c157423 */ /* 0x000fe2000001010c */
[----:B------:R-:W-:Y:S01]  /*59a0*/  FFMA.FTZ R12, -R24, R24, 1 ;  /* 0x3f800000180c7423 */ /* 0x000fe20000010118 */
[----:B------:R-:W-:Y:S01]  /*59b0*/  ISETP.GT.AND P6, PT, R0, 0x40, PT ;  /* 0x000000400000780c */ /* 0x000fe20003fc4270 */
[----:B------:R-:W-:Y:S01]  /*59c0*/  FMUL.FTZ R34, R13, R34 ;  /* 0x000000220d227220 */ /* 0x000fe20000410000 */
[----:B------:R-:W-:Y:S01]  /*59d0*/  FMUL.FTZ R21, R21, R38 ;  /* 0x0000002615157220 */ /* 0x000fe20000410000 */
[----:B------:R-:W2:Y:S08]  /*59e0*/  MUFU.EX2 R20, R20 ;  /* 0x0000001400147308 */ /* 0x000eb00000000800 */
[----:B------:R-:W3:Y:S01]  /*59f0*/  MUFU.TANH R27, R27 ;  /* 0x0000001b001b7308 */ /* 0x000ee20000002400 */
[----:B-1----:R-:W-:-:S04]  /*5a00*/  FMUL.FTZ R37, R35, R48 ;  /* 0x0000003023257220 */ /* 0x002fc80000410000 */
[----:B------:R-:W-:Y:S01]  /*5a10*/  FMUL.FTZ R12, R12, R37 ;  /* 0x000000250c0c7220 */ /* 0x000fe20000410000 */
[----:B------:R-:W-:Y:S02]  /*5a20*/  FSEL R37, R6, -INF , P3 ;  /* 0xff80000006257808 */ /* 0x000fe40001800000 */
[----:B------:R-:W-:Y:S01]  /*5a30*/  MUFU.EX2 R33, R33 ;  /* 0x0000002100217308 */ /* 0x000fe20000000800 */
[----:B--2---:R-:W-:Y:S02]  /*5a40*/  FMUL.FTZ R24, R20, R49 ;  /* 0x0000003114187220 */ /* 0x004fe40000410000 */
[--C-:B------:R-:W-:Y:S01]  /*5a50*/  FFMA.FTZ R38, R37, UR60, -R8.reuse ;  /* 0x0000003c25267c23 */ /* 0x100fe20008010808 */
[----:B------:R-:W-:Y:S01]  /*5a60*/  FSEL R37, R30, -INF , P4 ;  /* 0xff8000001e257808 */ /* 0x000fe20002000000 */
[----:B------:R-:W-:Y:S01]  /*5a70*/  FMUL.FTZ R25, R25, R24 ;  /* 0x0000001819197220 */ /* 0x000fe20000410000 */
[----:B------:R-:W-:Y:S02]  /*5a80*/  FFMA.FTZ R24, -R28, R28, 1 ;  /* 0x3f8000001c187423 */ /* 0x000fe4000001011c */
[----:B------:R-:W1:Y:S01]  /*5a90*/  MUFU.TANH R36, R36 ;  /* 0x0000002400247308 */ /* 0x000e620000002400 */
[----:B------:R-:W-:Y:S01]  /*5aa0*/  FFMA.FTZ R41, R37, UR60, -R8 ;  /* 0x0000003c25297c23 */ /* 0x000fe20008010808 */
[C---:B------:R-:W-:Y:S01]  /*5ab0*/  FSEL R37, R31.reuse, -INF , P5 ;  /* 0xff8000001f257808 */ /* 0x040fe20002800000 */
[----:B------:R-:W-:Y:S01]  /*5ac0*/  FFMA.FTZ R31, -R31, R31, 1 ;  /* 0x3f8000001f1f7423 */ /* 0x000fe2000001011f */
[----:B---3--:R-:W-:-:S02]  /*5ad0*/  FSEL R42, R27, -INF , P1 ;  /* 0xff8000001b2a7808 */ /* 0x008fc40000800000 */
[----:B------:R-:W-:Y:S01]  /*5ae0*/  ISETP.GT.AND P1, PT, R0, 0x41, PT ;  /* 0x000000410000780c */ /* 0x000fe20003f24270 */
[----:B------:R-:W-:Y:S01]  /*5af0*/  FFMA.FTZ R28, R37, UR60, -R8 ;  /* 0x0000003c251c7c23 */ /* 0x000fe20008010808 */
[----:B------:R-:W2:Y:S01]  /*5b00*/  MUFU.TANH R44, R44 ;  /* 0x0000002c002c7308 */ /* 0x000ea20000002400 */
[----:B------:R-:W-:-:S07]  /*5b10*/  FFMA.FTZ R42, R42, UR60, -R9 ;  /* 0x0000003c2a2a7c23 */ /* 0x000fce0008010809 */
[----:B------:R3:W-:Y:S01]  /*5b20*/  MUFU.TANH R22, R39 ;  /* 0x0000002700167308 */ /* 0x0007e20000002400 */
[C---:B-1----:R-:W-:Y:S01]  /*5b30*/  FSEL R37, R36.reuse, -INF , P6 ;  /* 0xff80000024257808 */ /* 0x042fe20003000000 */
[----:B------:R-:W-:-:S04]  /*5b40*/  FFMA.FTZ R36, -R36, R36, 1 ;  /* 0x3f80000024247423 */ /* 0x000fc80000010124 */
[----:B------:R-:W-:Y:S01]  /*5b50*/  FFMA.FTZ R45, R37, UR60, -R8 ;  /* 0x0000003c252d7c23 */ /* 0x000fe20008010808 */
[----:B------:R-:W-:Y:S01]  /*5b60*/  FFMA.FTZ R37, -R6, R6, 1 ;  /* 0x3f80000006257423 */ /* 0x000fe20000010106 */
[----:B------:R-:W1:Y:S01]  /*5b70*/  MUFU.EX2 R38, R38 ;  /* 0x0000002600267308 */ /* 0x000e620000000800 */
[----:B---3--:R-:W-:-:S04]  /*5b80*/  FMUL.FTZ R39, R33, R52 ;  /* 0x0000003421277220 */ /* 0x008fc80000410000 */
[----:B------:R-:W-:Y:S01]  /*5b90*/  FMUL.FTZ R24, R24, R39 ;  /* 0x0000002718187220 */ /* 0x000fe20000410000 */
[----:B--2---:R-:W-:Y:S02]  /*5ba0*/  FSEL R39, R44, -INF , P1 ;  /* 0xff8000002c277808 */ /* 0x004fe40000800000 */
[----:B------:R-:W2:Y:S03]  /*5bb0*/  MUFU.TANH R7, R7 ;  /* 0x0000000700077308 */ /* 0x000ea60000002400 */
[----:B------:R-:W-:Y:S01]  /*5bc0*/  FFMA.FTZ R47, R39, UR60, -R8 ;  /* 0x0000003c272f7c23 */ /* 0x000fe20008010808 */
[----:B------:R-:W-:-:S04]  /*5bd0*/  FFMA.FTZ R8, -R30, R30, 1 ;  /* 0x3f8000001e087423 */ /* 0x000fc8000001011e */
[----:B------:R3:W4:Y:S01]  /*5be0*/  MUFU.EX2 R39, R45 ;  /* 0x0000002d00277308 */ /* 0x0007220000000800 */
[----:B-1----:R-:W-:-:S04]  /*5bf0*/  FMUL.FTZ R6, R38, R53 ;  /* 0x0000003526067220 */ /* 0x002fc80000410000 */
[----:B------:R-:W-:Y:S01]  /*5c00*/  FMUL.FTZ R37, R37, R6 ;  /* 0x0000000625257220 */ /* 0x000fe20000410000 */
[----:B------:R-:W-:Y:S02]  /*5c10*/  FMUL.FTZ R6, R43, UR61 ;  /* 0x0000003d2b067c20 */ /* 0x000fe40008410000 */
[----:B------:R-:W1:Y:S01]  /*5c20*/  MUFU.EX2 R30, R47 ;  /* 0x0000002f001e7308 */ /* 0x000e620000000800 */
[----:B---3--:R-:W-:Y:S01]  /*5c30*/  FFMA.FTZ R45, R46, UR60, -R9 ;  /* 0x0000003c2e2d7c23 */ /* 0x008fe20008010809 */
[----:B--2---:R-:W-:Y:S02]  /*5c40*/  FSEL R46, R7, -INF , P2 ;  /* 0xff800000072e7808 */ /* 0x004fe40001000000 */
[----:B------:R-:W-:-:S04]  /*5c50*/  F2FP.F16.F32.PACK_AB R24, R37, R24 ;  /* 0x000000182518723e */ /* 0x000fc800000000ff */
[----:B------:R-:W2:Y:S01]  /*5c60*/  MUFU.TANH R29, R29 ;  /* 0x0000001d001d7308 */ /* 0x000ea20000002400 */
[----:B----4-:R-:W-:-:S04]  /*5c70*/  FMUL.FTZ R43, R39, R220 ;  /* 0x000000dc272b7220 */ /* 0x010fc80000410000 */
[----:B------:R-:W-:Y:S01]  /*5c80*/  FMUL.FTZ R36, R36, R43 ;  /* 0x0000002b24247220 */ /* 0x000fe20000410000 */
[----:B------:R-:W-:Y:S02]  /*5c90*/  FFMA.FTZ R43, -R44, R44, 1 ;  /* 0x3f8000002c2b7423 */ /* 0x000fe4000001012c */
[----:B------:R-:W3:Y:S01]  /*5ca0*/  MUFU.TANH R32, R32 ;  /* 0x0000002000207308 */ /* 0x000ee20000002400 */
[----:B-1----:R-:W-:Y:S01]  /*5cb0*/  FMUL.FTZ R44, R30, R15 ;  /* 0x0000000f1e2c7220 */ /* 0x002fe20000410000 */
[----:B------:R-:W-:-:S03]  /*5cc0*/  FFMA.FTZ R15, R46, UR60, -R9 ;  /* 0x0000003c2e0f7c23 */ /* 0x000fc60008010809 */
[----:B------:R-:W-:Y:S01]  /*5cd0*/  FMUL.FTZ R43, R43, R44 ;  /* 0x0000002c2b2b7220 */ /* 0x000fe20000410000 */
[----:B------:R-:W-:Y:S01]  /*5ce0*/  FFMA.FTZ R44, -R11, R11, 1 ;  /* 0x3f8000000b2c7423 */ /* 0x000fe2000001010b */
[----:B------:R-:W-:Y:S01]  /*5cf0*/  FFMA.FTZ R11, -R26, R26, 1 ;  /* 0x3f8000001a0b7423 */ /* 0x000fe2000001011a */
[----:B------:R-:W1:Y:S01]  /*5d00*/  MUFU.EX2 R45, R45 ;  /* 0x0000002d002d7308 */ /* 0x000e620000000800 */
[----:B--2---:R-:W-:Y:S01]  /*5d10*/  FSEL R46, R29, -INF , P3 ;  /* 0xff8000001d2e7808 */ /* 0x004fe20001800000 */
[----:B------:R-:W-:Y:S01]  /*5d20*/  FMUL.FTZ R23, R44, R23 ;  /* 0x000000172c177220 */ /* 0x000fe20000410000 */
[----:B------:R-:W-:Y:S01]  /*5d30*/  FFMA.FTZ R44, -R27, R27, 1 ;  /* 0x3f8000001b2c7423 */ /* 0x000fe2000001011b */
[----:B------:R-:W-:Y:S02]  /*5d40*/  F2FP.F16.F32.PACK_AB R36, R43, R36 ;  /* 0x000000242b24723e */ /* 0x000fe400000000ff */
[----:B------:R-:W-:Y:S02]  /*5d50*/  FFMA.FTZ R13, R46, UR60, -R9 ;  /* 0x0000003c2e0d7c23 */ /* 0x000fe40008010809 */
[----:B------:R-:W2:Y:S01]  /*5d60*/  MUFU.TANH R40, R40 ;  /* 0x0000002800287308 */ /* 0x000ea20000002400 */
[C---:B---3--:R-:W-:Y:S01]  /*5d70*/  FSEL R46, R32.reuse, -INF , P4 ;  /* 0xff800000202e7808 */ /* 0x048fe20002000000 */
[----:B------:R-:W-:-:S04]  /*5d80*/  FFMA.FTZ R32, -R32, R32, 1 ;  /* 0x3f80000020207423 */ /* 0x000fc80000010120 */
[----:B------:R-:W-:Y:S01]  /*5d90*/  FFMA.FTZ R27, R46, UR60, -R9 ;  /* 0x0000003c2e1b7c23 */ /* 0x000fe20008010809 */
[----:B------:R-:W-:Y:S01]  /*5da0*/  VIADD R46, R18, 0x2c500 ;  /* 0x0002c500122e7836 */ /* 0x000fe20000000000 */
[----:B------:R-:W3:Y:S01]  /*5db0*/  MUFU.EX2 R41, R41 ;  /* 0x0000002900297308 */ /* 0x000ee20000000800 */
[----:B-1----:R-:W-:-:S03]  /*5dc0*/  FMUL.FTZ R50, R45, R50 ;  /* 0x000000322d327220 */ /* 0x002fc60000410000 */
[----:B------:R-:W-:Y:S01]  /*5dd0*/  SHF.R.U32.HI R47, RZ, 0x4, R46 ;  /* 0x00000004ff2f7819 */ /* 0x000fe2000001162e */
[----:B------:R-:W-:Y:S01]  /*5de0*/  FMUL.FTZ R11, R11, R50 ;  /* 0x000000320b0b7220 */ /* 0x000fe20000410000 */
[----:B------:R-:W-:Y:S02]  /*5df0*/  FFMA.FTZ R46, -R7, R7, 1 ;  /* 0x3f800000072e7423 */ /* 0x000fe40000010107 */
[----:B------:R-:W-:Y:S01]  /*5e00*/  MUFU.TANH R6, R6 ;  /* 0x0000000600067308 */ /* 0x000fe20000002400 */
[C---:B--2---:R-:W-:Y:S01]  /*5e10*/  FSEL R50, R40.reuse, -INF , P6 ;  /* 0xff80000028327808 */ /* 0x044fe20003000000 */
[----:B------:R-:W-:-:S06]  /*5e20*/  FFMA.FTZ R40, -R40, R40, 1 ;  /* 0x3f80000028287423 */ /* 0x000fcc0000010128 */
[----:B------:R-:W1:Y:S01]  /*5e30*/  MUFU.EX2 R28, R28 ;  /* 0x0000001c001c7308 */ /* 0x000e620000000800 */
[----:B---3--:R-:W-:-:S04]  /*5e40*/  FMUL.FTZ R49, R41, R216 ;  /* 0x000000d829317220 */ /* 0x008fc80000410000 */
[----:B------:R-:W-:-:S03]  /*5e50*/  FMUL.FTZ R8, R8, R49 ;  /* 0x0000003108087220 */ /* 0x000fc60000410000 */
[----:B------:R-:W2:Y:S08]  /*5e60*/  MUFU.EX2 R15, R15 ;  /* 0x0000000f000f7308 */ /* 0x000eb00000000800 */
[----:B------:R3:W4:Y:S01]  /*5e70*/  MUFU.EX2 R26, R13 ;  /* 0x0000000d001a7308 */ /* 0x0007220000000800 */
[C---:B-1----:R-:W-:Y:S01]  /*5e80*/  FMUL.FTZ R48, R28.reuse, R217 ;  /* 0x000000d91c307220 */ /* 0x042fe20000410000 */
[----:B------:R-:W-:-:S02]  /*5e90*/  F2FP.F16.F32.PACK_AB R28, R28, R41 ;  /* 0x000000291c1c723e */ /* 0x000fc400000000ff */
[----:B------:R-:W-:Y:S01]  /*5ea0*/  MOV R217, UR31 ;  /* 0x0000001f00d97c02 */ /* 0x000fe20008000f00 */
[----:B------:R-:W-:Y:S01]  /*5eb0*/  FMUL.FTZ R31, R31, R48 ;  /* 0x000000301f1f7220 */ /* 0x000fe20000410000 */
[C---:B------:R-:W-:Y:S01]  /*5ec0*/  FSEL R48, R22.reuse, -INF , P5 ;  /* 0xff80000016307808 */ /* 0x040fe20002800000 */
[----:B------:R-:W-:Y:S01]  /*5ed0*/  FFMA.FTZ R22, -R22, R22, 1 ;  /* 0x3f80000016167423 */ /* 0x000fe20000010116 */
[----:B------:R-:W1:Y:S01]  /*5ee0*/  MUFU.EX2 R42, R42 ;  /* 0x0000002a002a7308 */ /* 0x000e620000000800 */
[----:B---3--:R-:W-:Y:S01]  /*5ef0*/  LOP3.LUT R13, R47, 0x3fff, RZ, 0xc0, !PT ;  /* 0x00003fff2f0d7812 */ /* 0x008fe200078ec0ff */
[--C-:B------:R-:W-:Y:S01]  /*5f00*/  FFMA.FTZ R47, R50, UR60, -R9.reuse ;  /* 0x0000003c322f7c23 */ /* 0x100fe20008010809 */
[----:B------:R-:W-:Y:S01]  /*5f10*/  FSEL R50, R6, -INF , P1 ;  /* 0xff80000006327808 */ /* 0x000fe20000800000 */
[----:B--2---:R-:W-:Y:S01]  /*5f20*/  FMUL.FTZ R7, R15, R54 ;  /* 0x000000360f077220 */ /* 0x004fe20000410000 */
[----:B------:R-:W-:Y:S01]  /*5f30*/  LOP3.LUT R13, R13, 0x80000, RZ, 0xfc, !PT ;  /* 0x000800000d0d7812 */ /* 0x000fe200078efcff */
[--C-:B------:R-:W-:Y:S01]  /*5f40*/  FFMA.FTZ R48, R48, UR60, -R9.reuse ;  /* 0x0000003c30307c23 */ /* 0x100fe20008010809 */
[----:B------:R-:W-:Y:S01]  /*5f50*/  FFMA.FTZ R6, -R6, R6, 1 ;  /* 0x3f80000006067423 */ /* 0x000fe20000010106 */
[----:B------:R-:W-:Y:S01]  /*5f60*/  FFMA.FTZ R49, R50, UR60, -R9 ;  /* 0x0000003c32317c23 */ /* 0x000fe20008010809 */
[----:B------:R-:W2:Y:S01]  /*5f70*/  MUFU.EX2 R27, R27 ;  /* 0x0000001b001b7308 */ /* 0x000ea20000000800 */
[----:B------:R-:W-:Y:S01]  /*5f80*/  FMUL.FTZ R46, R46, R7 ;  /* 0x000000072e2e7220 */ /* 0x000fe20000410000 */
[----:B------:R-:W-:-:S02]  /*5f90*/  VIADD R7, R13, 0x80 ;  /* 0x000000800d077836 */ /* 0x000fc40000000000 */
[----:B------:R-:W-:Y:S01]  /*5fa0*/  FFMA.FTZ R9, -R29, R29, 1 ;  /* 0x3f8000001d097423 */ /* 0x000fe2000001011d */
[----:B------:R-:W-:Y:S01]  /*5fb0*/  VIADD R29, R13, 0x180 ;  /* 0x000001800d1d7836 */ /* 0x000fe20000000000 */
[C---:B----4-:R-:W-:Y:S01]  /*5fc0*/  F2FP.F16.F32.PACK_AB R15, R26.reuse, R15 ;  /* 0x0000000f1a0f723e */ /* 0x050fe200000000ff */
[----:B------:R-:W-:Y:S01]  /*5fd0*/  FMUL.FTZ R50, R26, R55 ;  /* 0x000000371a327220 */ /* 0x000fe20000410000 */
[----:B------:R-:W-:Y:S01]  /*5fe0*/  R2UR UR4, R7 ;  /* 0x00000000070472ca */ /* 0x000fe200000e0000 */
[----:B------:R-:W3:Y:S01]  /*5ff0*/  MUFU.EX2 R49, R49 ;  /* 0x0000003100317308 */ /* 0x000ee20000000800 */
[----:B------:R-:W-:Y:S02]  /*6000*/  VIADD R7, R13, 0x100 ;  /* 0x000001000d077836 */ /* 0x000fe40000000000 */
[----:B-1----:R-:W-:Y:S01]  /*6010*/  FMUL.FTZ R51, R42, R51 ;  /* 0x000000332a337220 */ /* 0x002fe20000410000 */
[----:B------:R-:W-:Y:S01]  /*6020*/  R2UR UR6, R29 ;  /* 0x000000001d0672ca */ /* 0x000fe200000e0000 */
[----:B------:R-:W-:Y:S01]  /*6030*/  FMUL.FTZ R9, R9, R50 ;  /* 0x0000003209097220 */ /* 0x000fe20000410000 */
[----:B------:R-:W-:Y:S01]  /*6040*/  F2FP.F16.F32.PACK_AB R26, R30, R39 ;  /* 0x000000271e1a723e */ /* 0x000fe200000000ff */
[----:B------:R-:W-:Y:S01]  /*6050*/  FMUL.FTZ R44, R44, R51 ;  /* 0x000000332c2c7220 */ /* 0x000fe20000410000 */
[----:B------:R-:W-:Y:S01]  /*6060*/  R2UR UR5, R7 ;  /* 0x00000000070572ca */ /* 0x000fe200000e0000 */
[----:B------:R-:W1:Y:S01]  /*6070*/  MUFU.EX2 R47, R47 ;  /* 0x0000002f002f7308 */ /* 0x000e620000000800 */
[----:B--2---:R-:W-:Y:S01]  /*6080*/  FMUL.FTZ R7, R27, R218 ;  /* 0x000000da1b077220 */ /* 0x004fe20000410000 */
[----:B------:R-:W-:-:S02]  /*6090*/  F2FP.F16.F32.PACK_AB R8, R31, R8 ;  /* 0x000000081f08723e */ /* 0x000fc400000000ff */
[----:B------:R-:W-:Y:S01]  /*60a0*/  F2FP.F16.F32.PACK_AB R11, R44, R11 ;  /* 0x0000000b2c0b723e */ /* 0x000fe200000000ff */
[----:B------:R-:W-:Y:S01]  /*60b0*/  FMUL.FTZ R32, R32, R7 ;  /* 0x0000000720207220 */ /* 0x000fe20000410000 */
[----:B------:R-:W-:Y:S01]  /*60c0*/  F2FP.F16.F32.PACK_AB R7, R42, R45 ;  /* 0x0000002d2a07723e */ /* 0x000fe200000000ff */
[----:B------:R-:W-:Y:S01]  /*60d0*/  UMOV UR14, UR4 ;  /* 0x00000004000e7c82 */ /* 0x000fe20008000000 */
[----:B------:R-:W2:Y:S01]  /*60e0*/  MUFU.EX2 R48, R48 ;  /* 0x0000003000307308 */ /* 0x000ea20000000800 */
[----:B---3--:R-:W-:Y:S01]  /*60f0*/  FMUL.FTZ R51, R49, R14 ;  /* 0x0000000e31337220 */ /* 0x008fe20000410000 */
[----:B------:R-:W-:Y:S01]  /*6100*/  F2FP.F16.F32.PACK_AB R14, R38, R33 ;  /* 0x00000021260e723e */ /* 0x000fe200000000ff */
[----:B------:R-:W-:Y:S01]  /*6110*/  UMOV UR18, UR6 ;  /* 0x0000000600127c82 */ /* 0x000fe20008000000 */
[----:B------:R-:W-:Y:S01]  /*6120*/  R2UR UR58, R13 ;  /* 0x000000000d3a72ca */ /* 0x000fe200000e0000 */
[----:B------:R-:W-:Y:S01]  /*6130*/  FMUL.FTZ R51, R6, R51 ;  /* 0x0000003306337220 */ /* 0x000fe20000410000 */
[----:B------:R-:W-:Y:S01]  /*6140*/  F2FP.F16.F32.PACK_AB R6, R20, R35 ;  /* 0x000000231406723e */ /* 0x000fe200000000ff */
[----:B------:R-:W-:Y:S01]  /*6150*/  UMOV UR10, UR5 ;  /* 0x00000005000a7c82 */ /* 0x000fe20008000000 */
[----:B------:R-:W-:Y:S01]  /*6160*/  F2FP.F16.F32.PACK_AB R20, R21, R10 ;  /* 0x0000000a1514723e */ /* 0x000fe200000000ff */
[----:B-1----:R-:W-:Y:S01]  /*6170*/  FMUL.FTZ R29, R47, R222 ;  /* 0x000000de2f1d7220 */ /* 0x002fe20000410000 */
[----:B------:R-:W-:Y:S01]  /*6180*/  F2FP.F16.F32.PACK_AB R21, R34, R23 ;  /* 0x000000172215723e */ /* 0x000fe200000000ff */
[----:B------:R1:W-:Y:S01]  /*6190*/  STSM.16.M88.2 [R2+0x2cd00], R6 ;  /* 0x02cd000602007844 */ /* 0x0003e20000000100 */
[----:B------:R-:W-:Y:S01]  /*61a0*/  F2FP.F16.F32.PACK_AB R10, R25, R12 ;  /* 0x0000000c190a723e */ /* 0x000fe200000000ff */
[----:B------:R-:W-:Y:S01]  /*61b0*/  FMUL.FTZ R40, R40, R29 ;  /* 0x0000001d28287220 */ /* 0x000fe20000410000 */
[----:B------:R-:W-:Y:S01]  /*61c0*/  F2FP.F16.F32.PACK_AB R25, R9, R46 ;  /* 0x0000002e0919723e */ /* 0x000fe200000000ff */
[----:B------:R-:W-:Y:S01]  /*61d0*/  STSM.16.M88.2 [R2+0x2d500], R14 ;  /* 0x02d5000e02007844 */ /* 0x000fe20000000100 */
[C---:B--2---:R-:W-:Y:S01]  /*61e0*/  F2FP.F16.F32.PACK_AB R29, R48.reuse, R27 ;  /* 0x0000001b301d723e */ /* 0x044fe200000000ff */
[----:B------:R-:W-:Y:S01]  /*61f0*/  FMUL.FTZ R219, R48, R219 ;  /* 0x000000db30db7220 */ /* 0x000fe20000410000 */
[----:B------:R-:W-:-:S02]  /*6200*/  F2FP.F16.F32.PACK_AB R27, R49, R47 ;  /* 0x0000002f311b723e */ /* 0x000fc400000000ff */
[----:B------:R-:W-:Y:S01]  /*6210*/  F2FP.F16.F32.PACK_AB R37, R51, R40 ;  /* 0x000000283325723e */ /* 0x000fe200000000ff */
[----:B------:R-:W-:Y:S01]  /*6220*/  STSM.16.M88.2 [R2+0x2dd00], R28 ;  /* 0x02dd001c02007844 */ /* 0x000fe20000000100 */
[----:B------:R-:W-:Y:S01]  /*6230*/  FMUL.FTZ R219, R22, R219 ;  /* 0x000000db16db7220 */ /* 0x000fe20000410000 */
[----:B------:R-:W-:Y:S02]  /*6240*/  IMAD R22, R4, 0x2000, R5 ;  /* 0x0000200004167824 */ /* 0x000fe400078e0205 */
[----:B------:R-:W-:Y:S01]  /*6250*/  STSM.16.M88.2 [R2+0x2e500], R26 ;  /* 0x02e5001a02007844 */ /* 0x000fe20000000100 */
[----:B-1----:R-:W-:Y:S01]  /*6260*/  VIADD R6, R13, 0x10 ;  /* 0x000000100d067836 */ /* 0x002fe20000000000 */
[----:B------:R-:W-:Y:S01]  /*6270*/  F2FP.F16.F32.PACK_AB R9, R219, R32 ;  /* 0x00000020db09723e */ /* 0x000fe200000000ff */
[----:B------:R1:W-:Y:S06]  /*6280*/  MEMBAR.ALL.CTA ;  /* 0x0000000000007992 */ /* 0x0003ec0000008000 */
[----:B-1----:R-:W1:Y:S01]  /*6290*/  FENCE.VIEW.ASYNC.S ;  /* 0x00000000000073c6 */ /* 0x002e620000000000 */
[----:B------:R-:W-:-:S02]  /*62a0*/  SHF.R.U32.HI R5, RZ, 0x4, R22 ;  /* 0x00000004ff057819 */ /* 0x000fc40000011616 */
[----:B------:R-:W-:Y:S01]  /*62b0*/  R2UR UR50, R6 ;  /* 0x00000000063272ca */ /* 0x000fe200000e0000 */
[----:B------:R-:W-:Y:S01]  /*62c0*/  VIADD R6, R13, 0x110 ;  /* 0x000001100d067836 */ /* 0x000fe20000000000 */
[----:B------:R-:W-:Y:S01]  /*62d0*/  LOP3.LUT R23, R5, 0x3fff, RZ, 0xc0, !PT ;  /* 0x00003fff05177812 */ /* 0x000fe200078ec0ff */
[----:B------:R-:W-:-:S03]  /*62e0*/  VIADD R5, R13, 0x200 ;  /* 0x000002000d057836 */ /* 0x000fc60000000000 */
[----:B------:R-:W-:Y:S02]  /*62f0*/  R2UR UR56, R23 ;  /* 0x00000000173872ca */ /* 0x000fe400000e0000 */
        /* <DEDUP_REMOVED lines=10> */
[----:B-1----:R-:W-:Y:S01]  /*63a0*/  BAR.SYNC.DEFER_BLOCKING 0x9, 0x100 ;  /* 0x0244000000007b1d */ /* 0x002fe20000010000 */
        /* <DEDUP_REMOVED lines=12> */
[----:B------:R-:W-:Y:S02]  /*6470*/  LOP3.LUT R216, R6, 0x3fff, RZ, 0xc0, !PT ;  /* 0x00003fff06d87812 */ /* 0x000fe400078ec0ff */
[----:B------:R-:W-:-:S02]  /*6480*/  MOV R7, UR30 ;  /* 0x0000001e00077c02 */ /* 0x000fc40008000f00 */
        /* <DEDUP_REMOVED lines=19> */
[----:B-1----:R-:W-:-:S03]  /*65c0*/  VIADD R10, R13, 0xb0 ;  /* 0x000000b00d0a7836 */ /* 0x002fc60000000000 */
[----:B------:R-:W-:Y:S01]  /*65d0*/  HGMMA.64x16x16.F32 R56, gdesc[UR56].tnspA.tnspB, R56 ;  /* 0x60200000383879f0 */ /* 0x000fe20008700838 */
[----:B--2---:R-:W-:Y:S01]  /*65e0*/  VIADD R8, R23, 0x180 ;  /* 0x0000018017087836 */ /* 0x004fe20000000000 */
[----:B------:R-:W-:Y:S01]  /*65f0*/  SHF.R.U32.HI R5, RZ, 0x4, R5 ;  /* 0x00000004ff057819 */ /* 0x000fe20000011605 */
[----:B------:R-:W-:Y:S01]  /*6600*/  VIADD R9, R13, 0x30 ;  /* 0x000000300d097836 */ /* 0x000fe20000000000 */
[----:B------:R-:W-:Y:S01]  /*6610*/  HGMMA.64x16x16.F32 R64, gdesc[UR12].tnspA.tnspB, R64 ;  /* 0x602000000c4079f0 */ /* 0x000fe20008700840 */
[----:B------:R-:W-:Y:S01]  /*6620*/  UMOV UR12, UR14 ;  /* 0x0000000e000c7c82 */ /* 0x000fe20008000000 */
[----:B------:R-:W-:Y:S01]  /*6630*/  LOP3.LUT R5, R5, 0x3fff, RZ, 0xc0, !PT ;  /* 0x00003fff05057812 */ /* 0x000fe200078ec0ff */
        /* <DEDUP_REMOVED lines=48> */
[----:B------:R-:W-:Y:S01]  /*6940*/  VIADD R8, R13, 0x130 ;  /* 0x000001300d087836 */ /* 0x000fe20000000000 */
        /* <DEDUP_REMOVED lines=43> */
[----:B-1----:R-:W1:Y:S01]  /*6c00*/  FENCE.VIEW.ASYNC.S ;  /* 0x00000000000073c6 */ /* 0x002e620000000000 */
[----:B------:R-:W-:Y:S01]  /*6c10*/  R2UR UR4, R8 ;  /* 0x00000000080472ca */ /* 0x000fe200000e0000 */
[----:B------:R-:W-:Y:S01]  /*6c20*/  VIADD R8, R5, 0x100 ;  /* 0x0000010005087836 */ /* 0x000fe20000000000 */
[----:B------:R-:W-:Y:S01]  /*6c30*/  R2UR UR5, R9 ;  /* 0x00000000090572ca */ /* 0x000fe200000e0000 */
[----:B------:R-:W-:Y:S01]  /*6c40*/  VIADD R9, R6, 0x100 ;  /* 0x0000010006097836 */ /* 0x000fe20000000000 */
[----:B-1----:R-:W-:Y:S06]  /*6c50*/  BAR.SYNC.DEFER_BLOCKING 0x9, 0x100 ;  /* 0x0244000000007b1d */ /* 0x002fec0000010000 */
[----:B---3--:R-:W-:-:S06]  /*6c60*/  WARPGROUP.ARRIVE ;  /* 0x00000000000079c5 */ /* 0x008fcc0000000000 */
        /* <DEDUP_REMOVED lines=33> */
[----:B------:R-:W-:Y:S01]  /*6e80*/  VIADD R6, R23, 0x480 ;  /* 0x0000048017067836 */ /* 0x000fe20000000000 */
[----:B------:R-:W-:Y:S05]  /*6e90*/  HGMMA.64x64x16.F32 R24, gdesc[UR28].tnspA, R24 ;  /* 0x20e000001c1879f0 */ /* 0x000fea0008700818 */
        /* <DEDUP_REMOVED lines=10> */
[----:B------:R-:W-:Y:S01]  /*6f40*/  UMOV UR29, 0x40000040 ;  /* 0x40000040001d7882 */ /* 0x000fe20000000000 */
[----:B------:R-:W-:Y:S01]  /*6f50*/  R2UR UR30, R7 ;  /* 0x00000000071e72ca */ /* 0x000fe200000e0000 */
[----:B------:R-:W-:-:S02]  /*6f60*/  UMOV UR25, UR29 ;  /* 0x0000001d00197c82 */ /* 0x000fc40008000000 */
        /* <DEDUP_REMOVED lines=19> */
[----:B------:R-:W-:Y:S01]  /*70a0*/  SHF.R.U32.HI R22, RZ, 0x4, R22 ;  /* 0x00000004ff167819 */ /* 0x000fe20000011616 */
[----:B------:R-:W-:Y:S01]  /*70b0*/  VIADD R23, R23, 0x580 ;  /* 0x0000058017177836 */ /* 0x000fe20000000000 */
[----:B------:R-:W-:-:S02]  /*70c0*/  ULDC.64 UR56, c[0x0][0x208] ;  /* 0x0000820000387ab9 */ /* 0x000fc40000000a00 */
[----:B------:R-:W-:Y:S01]  /*70d0*/  R2UR UR28, R6 ;  /* 0x00000000061c72ca */ /* 0x000fe200000e0000 */
[----:B------:R-:W-:Y:S01]  /*70e0*/  IMAD.SHL.U32 R6, R16, 0x4000, RZ ;  /* 0x0000400010067824 */ /* 0x000fe200078e00ff */
[----:B------:R-:W-:-:S04]  /*70f0*/  R2UR UR8, R23 ;  /* 0x00000000170872ca */ /* 0x000fc800000e0000 */
[----:B------:R-:W-:-:S04]  /*7100*/  IADD3 R7, P1, R6, R230, RZ ;  /* 0x000000e606077210 */ /* 0x000fc80007f3e0ff */
[----:B------:R-:W-:Y:S02]  /*7110*/  LEA.HI.X.SX32 R218, R6, R233, 0x1, P1 ;  /* 0x000000e906da7211 */ /* 0x000fe400008f0eff */
[C---:B------:R-:W-:Y:S01]  /*7120*/  LEA R6, P1, R7.reuse, UR4, 0x2 ;  /* 0x0000000407067c11 */ /* 0x040fe2000f8210ff */
        /* <DEDUP_REMOVED lines=40> */
[----:B-1----:R-:W-:Y:S01]  /*73b0*/  LOP3.LUT R24, R216, 0x80000, RZ, 0xfc, !PT ;  /* 0x00080000d8187812 */ /* 0x002fe200078efcff */
        /* <DEDUP_REMOVED lines=151> */
.L_x_267:
        /* <DEDUP_REMOVED lines=10> */
[----:B-1----:R-:W-:-:S06]  /*7dd0*/  WARPGROUP.ARRIVE ;  /* 0x00000000000079c5 */ /* 0x002fcc0000000000 */
        /* <DEDUP_REMOVED lines=101> */
.L_x_268:
        /* <DEDUP_REMOVED lines=94> */
.L_x_256:
[----:B------:R-:W-:Y:S05]  /*8a10*/  @P0 BRA `(.L_x_252) ;  /* 0x00000028003c0947 */ /* 0x000fea0003800000 */
[----:B------:R-:W2:Y:S01]  /*8a20*/  LDC.64 R2, c[0x0][0x878] ;  /* 0x00021e00ff027b82 */ /* 0x000ea20000000a00 */
[----:B------:R-:W-:Y:S01]  /*8a30*/  ULDC.64 UR4, c[0x0][0x208] ;  /* 0x0000820000047ab9 */ /* 0x000fe20000000a00 */
[----:B------:R-:W3:Y:S06]  /*8a40*/  S2R R22, SR_TID.X ;  /* 0x0000000000167919 */ /* 0x000eec0000002100 */
[----:B------:R-:W4:Y:S01]  /*8a50*/  LDC R0, c[0x0][0x850] ;  /* 0x00021400ff007b82 */ /* 0x000f220000000800 */
[----:B------:R-:W5:Y:S01]  /*8a60*/  S2R R7, SR_CTAID.Y ;  /* 0x0000000000077919 */ /* 0x000f620000002600 */
[----:B------:R-:W5:Y:S06]  /*8a70*/  S2R R8, SR_CTAID.X ;  /* 0x0000000000087919 */ /* 0x000f6c0000002500 */
[----:B------:R-:W5:Y:S01]  /*8a80*/  LDC.64 R10, c[0x0][0x818] ;  /* 0x00020600ff0a7b82 */ /* 0x000f620000000a00 */
[----:B--2---:R-:W-:-:S07]  /*8a90*/  ISETP.NE.U32.AND P0, PT, R2, RZ, PT ;  /* 0x000000ff0200720c */ /* 0x004fce0003f05070 */
[----:B------:R-:W2:Y:S01]  /*8aa0*/  LDC.64 R14, c[0x0][0x840] ;  /* 0x00021000ff0e7b82 */ /* 0x000ea20000000a00 */
[----:B------:R-:W-:-:S07]  /*8ab0*/  ISETP.NE.AND.EX P0, PT, R3, RZ, PT, P0 ;  /* 0x000000ff0300720c */ /* 0x000fce0003f05300 */
[----:B------:R-:W2:Y:S08]  /*8ac0*/  LDC.64 R12, c[0x0][0x820] ;  /* 0x00020800ff0c7b82 */ /* 0x000eb00000000a00 */
[----:B------:R-:W3:Y:S08]  /*8ad0*/  @P0 LDC.64 R2, c[0x0][0x878] ;  /* 0x00021e00ff020b82 */ /* 0x000ef00000000a00 */
[----:B-1----:R-:W1:Y:S08]  /*8ae0*/  LDC.64 R16, c[0x0][0x848] ;  /* 0x00021200ff107b82 */ /* 0x002e700000000a00 */
[----:B------:R-:W1:Y:S01]  /*8af0*/  LDC.64 R18, c[0x0][0x800] ;  /* 0x00020000ff127b82 */ /* 0x000e620000000a00 */
[----:B---3--:R-:W-:-:S07]  /*8b00*/  @P0 IMAD.WIDE R2, R235, 0x4, R2 ;  /* 0x00000004eb020825 */ /* 0x008fce00078e0202 */
[----:B------:R-:W3:Y:S01]  /*8b10*/  LDC.64 R20, c[0x0][0x828] ;  /* 0x00020a00ff147b82 */ /* 0x000ee20000000a00 */
[----:B------:R5:W2:Y:S01]  /*8b20*/  @P0 LDG.E R2, desc[UR4][R2.64] ;  /* 0x0000000402020981 */ /* 0x000aa2000c1e1900 */
[----:B------:R-:W-:-:S06]  /*8b30*/  VIADD R23, R22, 0xffffff80 ;  /* 0xffffff8016177836 */ /* 0x000fcc0000000000 */
[----:B------:R-:W-:Y:S01]  /*8b40*/  BAR.SYNC.DEFER_BLOCKING 0x1, 0x100 ;  /* 0x0044000000007b1d */ /* 0x000fe20000010000 */
[----:B----4-:R-:W-:Y:S02]  /*8b50*/  ISETP.NE.AND P1, PT, R0, 0x1, PT ;  /* 0x000000010000780c */ /* 0x010fe40003f25270 */
[----:B------:R-:W-:-:S05]  /*8b60*/  SHF.R.S32.HI R0, RZ, 0x1f, R23 ;  /* 0x0000001fff007819 */ /* 0x000fca0000011417 */
[----:B------:R-:W4:Y:S01]  /*8b70*/  S2UR UR5, SR_CgaCtaId ;  /* 0x00000000000579c3 */ /* 0x000f220000008800 */
[----:B------:R-:W-:Y:S01]  /*8b80*/  LEA.HI R6, R0, R23, RZ, 0x7 ;  /* 0x0000001700067211 */ /* 0x000fe200078f38ff */
[----:B------:R-:W-:Y:S01]  /*8b90*/  UMOV UR4, 0x400 ;  /* 0x0000040000047882 */ /* 0x000fe20000000000 */
[----:B------:R-:W-:Y:S02]  /*8ba0*/  BSSY B1, `(.L_x_270) ;  /* 0x0000054000017945 */ /* 0x000fe40003800000 */
[----:B------:R-:W-:Y:S02]  /*8bb0*/  LOP3.LUT R0, R6, 0x3fffff80, RZ, 0xc0, !PT ;  /* 0x3fffff8006007812 */ /* 0x000fe400078ec0ff */
[----:B-----5:R-:W-:Y:S01]  /*8bc0*/  SHF.R.S32.HI R3, RZ, 0x7, R6 ;  /* 0x00000007ff037819 */ /* 0x020fe20000011406 */
[----:B------:R-:W5:Y:S02]  /*8bd0*/  @P1 LDC R4, c[0x0][0x854] ;  /* 0x00021500ff041b82 */ /* 0x000f640000000800 */
[----:B------:R-:W-:-:S04]  /*8be0*/  IMAD.IADD R0, R23, 0x1, -R0 ;  /* 0x0000000117007824 */ /* 0x000fc800078e0a00 */
[----:B------:R-:W-:Y:S02]  /*8bf0*/  IMAD R0, R3, 0xa00, R0 ;  /* 0x00000a0003007824 */ /* 0x000fe400078e0200 */
[----:B------:R-:W1:Y:S02]  /*8c00*/  @P1 LDC R5, c[0x0][0x858] ;  /* 0x00021600ff051b82 */ /* 0x000e640000000800 */
[----:B------:R-:W-:Y:S01]  /*8c10*/  IMAD.SHL.U32 R3, R0, 0x4, RZ ;  /* 0x0000000400037824 */ /* 0x000fe200078e00ff */
[----:B----4-:R-:W-:-:S06]  /*8c20*/  ULEA UR4, UR5, UR4, 0x18 ;  /* 0x0000000405047291 */ /* 0x010fcc000f8ec03f */
[----:B------:R-:W-:Y:S01]  /*8c30*/  LEA R6, R3, UR4, 0x2 ;  /* 0x0000000403067c11 */ /* 0x000fe2000f8e10ff */
[----:B-----5:R-:W-:-:S04]  /*8c40*/  @P1 IMAD.HI.U32 R0, R7, R4, RZ ;  /* 0x0000000407001227 */ /* 0x020fc800078e00ff */
[----:B------:R4:W-:Y:S04]  /*8c50*/  STS.128 [R6], R56 ;  /* 0x0000003806007388 */ /* 0x0009e80000000c00 */
[----:B------:R4:W-:Y:S01]  /*8c60*/  STS.128 [R6+0x800], R60 ;  /* 0x0008003c06007388 */ /* 0x0009e20000000c00 */
[----:B-1----:R-:W-:Y:S01]  /*8c70*/  @P1 SHF.R.U32.HI R7, RZ, R5, R0 ;  /* 0x00000005ff071219 */ /* 0x002fe20000011600 */
[----:B------:R-:W-:Y:S02]  /*8c80*/  IMAD R5, R8, 0x5000, RZ ;  /* 0x0000500008057824 */ /* 0x000fe400078e02ff */
[----:B------:R4:W-:Y:S01]  /*8c90*/  STS.128 [R6+0x1000], R96 ;  /* 0x0010006006007388 */ /* 0x0009e20000000c00 */
[----:B------:R-:W-:-:S03]  /*8ca0*/  SHF.R.S32.HI R9, RZ, 0x1f, R7 ;  /* 0x0000001fff097819 */ /* 0x000fc60000011407 */
[----:B------:R4:W-:Y:S02]  /*8cb0*/  STS.128 [R6+0x1800], R100 ;  /* 0x0018006406007388 */ /* 0x0009e40000000c00 */
[----:B------:R-:W-:Y:S02]  /*8cc0*/  IMAD R0, R9, R10, RZ ;  /* 0x0000000a09007224 */ /* 0x000fe400078e02ff */
        /* <DEDUP_REMOVED lines=17> */
[----:B-1----:R-:W1:Y:S01]  /*8de0*/  FENCE.VIEW.ASYNC.S ;  /* 0x00000000000073c6 */ /* 0x002e620000000000 */
[----:B--2---:R-:W-:-:S04]  /*8df0*/  @P0 IMAD R2, R235, 0x50, R2 ;  /* 0x00000050eb020824 */ /* 0x004fc800078e0202 */
[----:B------:R-:W-:-:S05]  /*8e00*/  @P0 IMAD.HI R2, R2, 0x66666667, RZ ;  /* 0x6666666702020827 */ /* 0x000fca00078e02ff */
[----:B------:R-:W-:-:S04]  /*8e10*/  @P0 SHF.R.U32.HI R3, RZ, 0x1f, R2 ;  /* 0x0000001fff030819 */ /* 0x000fc80000011602 */
[----:B------:R-:W-:-:S05]  /*8e20*/  @P0 LEA.HI.SX32 R3, R2, R3, 0x1b ;  /* 0x0000000302030211 */ /* 0x000fca00078fdaff */
[----:B------:R-:W-:-:S05]  /*8e30*/  @P0 IMAD R2, R3, 0x5000, RZ ;  /* 0x0000500003020824 */ /* 0x000fca00078e02ff */
[----:B------:R-:W-:Y:S02]  /*8e40*/  @P0 SHF.R.S32.HI R3, RZ, 0x1f, R2 ;  /* 0x0000001fff030819 */ /* 0x000fe40000011402 */
[----:B------:R-:W-:Y:S01]  /*8e50*/  @!P0 CS2R R2, SRZ ;  /* 0x0000000000028805 */ /* 0x000fe2000001ff00 */
[----:B-1----:R-:W-:Y:S05]  /*8e60*/  BAR.SYNC.DEFER_BLOCKING 0x1, 0x100 ;  /* 0x0044000000007b1d */ /* 0x002fea0000010000 */
[----:B------:R-:W-:Y:S01]  /*8e70*/  IADD3 R4, P1, R5, R2, RZ ;  /* 0x0000000205047210 */ /* 0x000fe20007f3e0ff */
[----:B------:R-:W-:Y:S02]  /*8e80*/  IMAD R2, R9, R14, RZ ;  /* 0x0000000e09027224 */ /* 0x000fe400078e02ff */
[----:B------:R-:W-:Y:S01]  /*8e90*/  IMAD R9, R7, R11, R0 ;  /* 0x0000000b07097224 */ /* 0x000fe200078e0200 */
[----:B------:R-:W-:Y:S01]  /*8ea0*/  LEA.HI.X.SX32 R5, R5, R3, 0x1, P1 ;  /* 0x0000000305057211 */ /* 0x000fe200008f0eff */
[----:B------:R-:W-:-:S02]  /*8eb0*/  IMAD R11, R7, R15, R2 ;  /* 0x0000000f070b7224 */ /* 0x000fc400078e0202 */
[----:B------:R-:W-:-:S04]  /*8ec0*/  IMAD.WIDE.U32 R2, R7, R10, R4 ;  /* 0x0000000a07027225 */ /* 0x000fc800078e0004 */
[----:B------:R-:W-:Y:S01]  /*8ed0*/  IMAD.WIDE.U32 R4, R7, R14, R4 ;  /* 0x0000000e07047225 */ /* 0x000fe200078e0004 */
[----:B------:R-:W-:Y:S02]  /*8ee0*/  SHF.R.S32.HI R7, RZ, 0x1f, R235 ;  /* 0x0000001fff077819 */ /* 0x000fe400000114eb */
[----:B------:R-:W-:Y:S01]  /*8ef0*/  SEL R235, R235, RZ, !P0 ;  /* 0x000000ffebeb7207 */ /* 0x000fe20004000000 */
[----:B------:R-:W-:Y:S01]  /*8f00*/  IMAD.IADD R3, R3, 0x1, R9 ;  /* 0x0000000103037824 */ /* 0x000fe200078e0209 */
[----:B------:R-:W-:Y:S01]  /*8f10*/  SEL R7, R7, RZ, !P0 ;  /* 0x000000ff07077207 */ /* 0x000fe20004000000 */
[----:B------:R-:W-:Y:S01]  /*8f20*/  IMAD.IADD R5, R5, 0x1, R11 ;  /* 0x0000000105057824 */ /* 0x000fe200078e020b */
[----:B------:R-:W-:Y:S01]  /*8f30*/  ISETP.NE.AND P0, PT, R23, RZ, PT ;  /* 0x000000ff1700720c */ /* 0x000fe20003f05270 */
[----:B------:R-:W-:-:S04]  /*8f40*/  IMAD.WIDE.U32 R2, R235, R12, R2 ;  /* 0x0000000ceb027225 */ /* 0x000fc800078e0002 */
[C---:B------:R-:W-:Y:S01]  /*8f50*/  IMAD R0, R7.reuse, R12, RZ ;  /* 0x0000000c07007224 */ /* 0x040fe200078e02ff */
[----:B------:R-:W-:Y:S01]  /*8f60*/  LEA R18, P1, R2, R18, 0x2 ;  /* 0x0000001202127211 */ /* 0x000fe200078210ff */
[-C--:B------:R-:W-:Y:S02]  /*8f70*/  IMAD R8, R7, R16.reuse, RZ ;  /* 0x0000001007087224 */ /* 0x080fe400078e02ff */
[----:B------:R-:W-:-:S04]  /*8f80*/  IMAD.WIDE.U32 R4, R235, R16, R4 ;  /* 0x00000010eb047225 */ /* 0x000fc800078e0004 */
[C---:B------:R-:W-:Y:S01]  /*8f90*/  IMAD R7, R235.reuse, R13, R0 ;  /* 0x0000000deb077224 */ /* 0x040fe200078e0200 */
[----:B---3--:R-:W-:Y:S01]  /*8fa0*/  LEA R20, P2, R4, R20, 0x2 ;  /* 0x0000001404147211 */ /* 0x008fe200078410ff */
[----:B------:R-:W-:Y:S02]  /*8fb0*/  IMAD R235, R235, R17, R8 ;  /* 0x00000011ebeb7224 */ /* 0x000fe400078e0208 */
[----:B------:R-:W-:Y:S02]  /*8fc0*/  IMAD.IADD R3, R3, 0x1, R7 ;  /* 0x0000000103037824 */ /* 0x000fe400078e0207 */
[----:B------:R-:W-:-:S03]  /*8fd0*/  IMAD.IADD R0, R5, 0x1, R235 ;  /* 0x0000000105007824 */ /* 0x000fc600078e02eb */
[----:B------:R-:W-:Y:S02]  /*8fe0*/  LEA.HI.X R3, R2, R19, R3, 0x2, P1 ;  /* 0x0000001302037211 */ /* 0x000fe400008f1403 */
[----:B------:R-:W-:Y:S01]  /*8ff0*/  LEA.HI.X R0, R4, R21, R0, 0x2, P2 ;  /* 0x0000001504007211 */ /* 0x000fe200010f1400 */
[----:B----4-:R-:W-:Y:S06]  /*9000*/  @P0 BRA `(.L_x_271) ;  /* 0x0000000000340947 */ /* 0x010fec0003800000 */
[----:B------:R-:W-:Y:S01]  /*9010*/  R2UR UR6, R20 ;  /* 0x00000000140672ca */ /* 0x000fe200000e0000 */
[----:B------:R-:W-:Y:S01]  /*9020*/  UMOV UR5, 0x1400 ;  /* 0x0000140000057882 */ /* 0x000fe20000000000 */
[----:B------:R-:W-:Y:S01]  /*9030*/  R2UR UR7, R0 ;  /* 0x00000000000772ca */ /* 0x000fe200000e0000 */
[----:B------:R-:W-:Y:S01]  /*9040*/  UMOV UR8, 0x0 ;  /* 0x0000000000087882 */ /* 0x000fe20000000000 */
[----:B------:R-:W-:Y:S01]  /*9050*/  PLOP3.LUT P0, PT, PT, PT, PT, 0x80, 0x0 ;  /* 0x000000000000781c */ /* 0x000fe20003f0f070 */
[----:B------:R-:W-:-:S12]  /*9060*/  UMOV UR9, 0x14f00000 ;  /* 0x14f0000000097882 */ /* 0x000fd80000000000 */
.L_x_272:
[----:B------:R-:W-:Y:S01]  /*9070*/  @P0 ELECT P1, URZ, PT ;  /* 0x00000000003f082f */ /* 0x000fe20003820000 */
[----:B------:R1:W-:-:S12]  /*9080*/  UBLKRED.G.S.ADD.F32.RN [UR6], [UR4], UR5, desc[UR8] ;  /* 0x00000806040073bb */ /* 0x0003d800080a1405 */
[----:B------:R-:W-:Y:S02]  /*9090*/  @P1 PLOP3.LUT P0, PT, P1, PT, PT, 0x8, 0x0 ;  /* 0x000000000000181c */ /* 0x000fe40000f0e170 */
[----:B------:R-:W-:-:S11]  /*90a0*/  PLOP3.LUT P1, PT, PT, PT, PT, 0x8, 0x0 ;  /* 0x000000000000781c */ /* 0x000fd60003f2e170 */
[----:B-1----:R-:W-:Y:S05]  /*90b0*/  @P0 BRA.U.ANY `(.L_x_272) ;  /* 0xfffffffd00ec0947 */ /* 0x002fea000393ffff */
[----:B------:R0:W-:Y:S01]  /*90c0*/  UTMACMDFLUSH ;  /* 0x00000000000079b7 */ /* 0x0001e20000000000 */
[----:B------:R-:W-:-:S04]  /*90d0*/  DEPBAR.LE SB0, 0x0 ;  /* 0x000080000000791a */ /* 0x000fc80000000000 */
.L_x_271:
[----:B------:R-:W-:Y:S05]  /*90e0*/  BSYNC B1 ;  /* 0x0000000000017941 */ /* 0x000fea0003800000 */
.L_x_270:
[----:B------:R-:W-:Y:S01]  /*90f0*/  BAR.SYNC.DEFER_BLOCKING 0x1, 0x100 ;  /* 0x0044000000007b1d */ /* 0x000fe20000010000 */
[----:B------:R-:W-:-:S05]  /*9100*/  ISETP.NE.AND P0, PT, R22, 0x80, PT ;  /* 0x000000801600780c */ /* 0x000fca0003f05270 */
        /* <DEDUP_REMOVED lines=21> */
[----:B-1----:R-:W1:Y:S02]  /*9260*/  FENCE.VIEW.ASYNC.S ;  /* 0x00000000000073c6 */ /* 0x002e640000000000 */
[----:B-1----:R-:W-:Y:S06]  /*9270*/  BAR.SYNC.DEFER_BLOCKING 0x1, 0x100 ;  /* 0x0044000000007b1d */ /* 0x002fec0000010000 */
[----:B------:R-:W-:Y:S05]  /*9280*/  @P0 BRA `(.L_x_252) ;  /* 0x0000002000200947 */ /* 0x000fea0003800000 */
[----:B------:R-:W-:Y:S01]  /*9290*/  R2UR UR6, R18 ;  /* 0x00000000120672ca */ /* 0x000fe200000e0000 */
[----:B------:R-:W-:Y:S01]  /*92a0*/  UMOV UR5, 0x1400 ;  /* 0x0000140000057882 */ /* 0x000fe20000000000 */
[----:B------:R-:W-:Y:S01]  /*92b0*/  R2UR UR7, R3 ;  /* 0x00000000030772ca */ /* 0x000fe200000e0000 */
[----:B------:R-:W-:Y:S01]  /*92c0*/  UMOV UR8, 0x0 ;  /* 0x0000000000087882 */ /* 0x000fe20000000000 */
[----:B------:R-:W-:Y:S01]  /*92d0*/  PLOP3.LUT P0, PT, PT, PT, PT, 0x80, 0x0 ;  /* 0x000000000000781c */ /* 0x000fe20003f0f070 */
[----:B------:R-:W-:-:S12]  /*92e0*/  UMOV UR9, 0x14f00000 ;  /* 0x14f0000000097882 */ /* 0x000fd80000000000 */
.L_x_273:
[----:B------:R-:W-:Y:S01]  /*92f0*/  @P0 ELECT P1, URZ, PT ;  /* 0x00000000003f082f */ /* 0x000fe20003820000 */
[----:B------:R1:W-:-:S12]  /*9300*/  UBLKRED.G.S.ADD.F32.RN [UR6], [UR4], UR5, desc[UR8] ;  /* 0x00000806040073bb */ /* 0x0003d800080a1405 */
[----:B------:R-:W-:Y:S02]  /*9310*/  @P1 PLOP3.LUT P0, PT, P1, PT, PT, 0x8, 0x0 ;  /* 0x000000000000181c */ /* 0x000fe40000f0e170 */
[----:B------:R-:W-:-:S11]  /*9320*/  PLOP3.LUT P1, PT, PT, PT, PT, 0x8, 0x0 ;  /* 0x000000000000781c */ /* 0x000fd60003f2e170 */
[----:B-1----:R-:W-:Y:S05]  /*9330*/  @P0 BRA.U.ANY `(.L_x_273) ;  /* 0xfffffffd00ec0947 */ /* 0x002fea000393ffff */
[----:B------:R0:W-:Y:S01]  /*9340*/  UTMACMDFLUSH ;  /* 0x00000000000079b7 */ /* 0x0001e20000000000 */
[----:B------:R-:W-:-:S04]  /*9350*/  DEPBAR.LE SB0, 0x0 ;  /* 0x000080000000791a */ /* 0x000fc80000000000 */
[----:B------:R-:W-:Y:S05]  /*9360*/  BRA `(.L_x_252) ;  /* 0x0000001c00e87947 */ /* 0x000fea0003800000 */
.L_x_247:
[----:B------:R-:W-:-:S08]  /*9370*/  NOP ;  /* 0x0000000000007918 */ /* 0x000fd00000000000 */
[----:B------:R-:W1:-:S00]  /*9380*/  USETMAXREG.DEALLOC.CTAPOOL 0x18 ;  /* 0x00000018000079c8 */ /* 0x000e4000080e0500 */
[----:B-1----:R-:W-:-:S06]  /*9390*/  LOP3.LUT R0, R0, 0x3, RZ, 0xc0, !PT ;  /* 0x0000000300007812 */ /* 0x002fcc00078ec0ff */
[----:B------:R-:W1:Y:S02]  /*93a0*/  SHFL.IDX PT, R0, R0, RZ, 0x1f ;  /* 0x00001fff00007589 */ /* 0x000e6400000e0000 */
[----:B-1----:R-:W-:-:S13]  /*93b0*/  ISETP.NE.AND P0, PT, R0, RZ, PT ;  /* 0x000000ff0000720c */ /* 0x002fda0003f05270 */
[----:B------:R-:W-:Y:S05]  /*93c0*/  @P0 BRA `(.L_x_252) ;  /* 0x0000001c00d00947 */ /* 0x000fea0003800000 */
[----:B------:R-:W-:Y:S01]  /*93d0*/  ULDC.64 UR4, c[0x0][0x8e0] ;  /* 0x0002380000047ab9 */ /* 0x000fe20000000a00 */
[----:B------:R-:W1:Y:S01]  /*93e0*/  S2R R9, SR_CTAID.Z ;  /* 0x0000000000097919 */ /* 0x000e620000002700 */
[----:B------:R-:W-:Y:S01]  /*93f0*/  ISETP.NE.U32.AND P0, PT, RZ, UR4, PT ;  /* 0x00000004ff007c0c */ /* 0x000fe2000bf05070 */
[----:B------:R-:W2:Y:S03]  /*9400*/  S2UR UR20, SR_CTAID.Y ;  /* 0x00000000001479c3 */ /* 0x000ea60000002600 */
[----:B------:R-:W-:-:S13]  /*9410*/  ISETP.NE.AND.EX P0, PT, RZ, UR5, PT, P0 ;  /* 0x00000005ff007c0c */ /* 0x000fda000bf05300 */
[----:B------:R-:W-:Y:S05]  /*9420*/  @!P0 BRA `(.L_x_274) ;  /* 0x0000000000148947 */ /* 0x000fea0003800000 */
[----:B------:R-:W1:Y:S01]  /*9430*/  LDC.64 R2, c[0x0][0x8e0] ;  /* 0x00023800ff027b82 */ /* 0x000e620000000a00 */
[----:B------:R-:W-:Y:S01]  /*9440*/  ULDC.64 UR4, c[0x0][0x208] ;  /* 0x0000820000047ab9 */ /* 0x000fe20000000a00 */
[----:B-1----:R-:W-:-:S05]  /*9450*/  IMAD.WIDE R2, R9, 0x4, R2 ;  /* 0x0000000409027825 */ /* 0x002fca00078e0202 */
[----:B------:R1:W5:Y:S01]  /*9460*/  LDG.E R0, desc[UR4][R2.64] ;  /* 0x0000000402007981 */ /* 0x000362000c1e1900 */
[----:B------:R-:W-:Y:S05]  /*9470*/  BRA `(.L_x_275) ;  /* 0x0000000000307947 */ /* 0x000fea0003800000 */
.L_x_274:
[----:B------:R-:W-:Y:S02]  /*9480*/  ULDC.64 UR4, c[0x0][0x8d8] ;  /* 0x0002360000047ab9 */ /* 0x000fe40000000a00 */
[----:B------:R-:W-:-:S04]  /*9490*/  ISETP.NE.U32.AND P0, PT, RZ, UR4, PT ;  /* 0x00000004ff007c0c */ /* 0x000fc8000bf05070 */
[----:B------:R-:W-:-:S13]  /*94a0*/  ISETP.NE.AND.EX P0, PT, RZ, UR5, PT, P0 ;  /* 0x00000005ff007c0c */ /* 0x000fda000bf05300 */
[----:B------:R-:W-:Y:S05]  /*94b0*/  @!P0 BRA `(.L_x_276) ;  /* 0x00000000001c8947 */ /* 0x000fea0003800000 */
[----:B------:R-:W1:Y:S01]  /*94c0*/  LDC.64 R2, c[0x0][0x8d8] ;  /* 0x00023600ff027b82 */ /* 0x000e620000000a00 */
[----:B------:R-:W-:Y:S01]  /*94d0*/  ULDC.64 UR4, c[0x0][0x208] ;  /* 0x0000820000047ab9 */ /* 0x000fe20000000a00 */
[----:B-1----:R-:W-:-:S05]  /*94e0*/  IMAD.WIDE R2, R9, 0x4, R2 ;  /* 0x0000000409027825 */ /* 0x002fca00078e0202 */
[----:B------:R-:W3:Y:S04]  /*94f0*/  LDG.E R0, desc[UR4][R2.64] ;  /* 0x0000000402007981 */ /* 0x000ee8000c1e1900 */
[----:B------:R-:W3:Y:S02]  /*9500*/  LDG.E R5, desc[UR4][R2.64+0x4] ;  /* 0x0000040402057981 */ /* 0x000ee4000c1e1900 */
[----:B---3--:R-:W-:Y:S01]  /*9510*/  IMAD.IADD R0, R5, 0x1, -R0 ;  /* 0x0000000105007824 */ /* 0x008fe200078e0a00 */
[----:B------:R-:W-:Y:S06]  /*9520*/  BRA `(.L_x_275) ;  /* 0x0000000000047947 */ /* 0x000fec0003800000 */
.L_x_276:
[----:B------:R-:W3:Y:S02]  /*9530*/  LDC R0, c[0x0][0x8c4] ;  /* 0x00023100ff007b82 */ /* 0x000ee40000000800 */
.L_x_275:
[----:B------:R-:W4:Y:S01]  /*9540*/  S2R R15, SR_CTAID.X ;  /* 0x00000000000f7919 */ /* 0x000f220000002500 */
[----:B------:R-:W-:Y:S02]  /*9550*/  IMAD.MOV.U32 R5, RZ, RZ, RZ ;  /* 0x000000ffff057224 */ /* 0x000fe400078e00ff */
[----:B------:R-:W-:Y:S02]  /*9560*/  IMAD.MOV.U32 R4, RZ, RZ, 0x1 ;  /* 0x00000001ff047424 */ /* 0x000fe400078e00ff */
[----:B----4-:R-:W-:-:S05]  /*9570*/  IMAD R15, R15, 0x50, RZ ;  /* 0x000000500f0f7824 */ /* 0x010fca00078e02ff */
[----:B---3-5:R-:W-:Y:S01]  /*9580*/  ISETP.GE.AND P0, PT, R15, R0, PT ;  /* 0x000000000f00720c */ /* 0x028fe20003f06270 */
[----:B------:R-:W-:-:S03]  /*9590*/  IMAD.MOV.U32 R0, RZ, RZ, 0x1 ;  /* 0x00000001ff007424 */ /* 0x000fc600078e00ff */
[----:B-1----:R-:W-:-:S04]  /*95a0*/  SEL R9, R9, 0xffffffff, !P0 ;  /* 0xffffffff09097807 */ /* 0x002fc80004000000 */
[----:B------:R-:W-:-:S13]  /*95b0*/  ISETP.GE.AND P0, PT, R9, RZ, PT ;  /* 0x000000ff0900720c */ /* 0x000fda0003f06270 */
[----:B------:R-:W-:Y:S05]  /*95c0*/  @!P0 BRA `(.L_x_277) ;  /* 0x0000001800d48947 */ /* 0x000fea0003800000 */
[----:B------:R-:W1:Y:S01]  /*95d0*/  LDC.64 R10, c[0x0][0x770] ;  /* 0x0001dc00ff0a7b82 */ /* 0x000e620000000a00 */
[----:B------:R-:W-:-:S07]  /*95e0*/  ULDC.64 UR6, c[0x0][0x208] ;  /* 0x0000820000067ab9 */ /* 0x000fce0000000a00 */
[----:B------:R-:W3:Y:S08]  /*95f0*/  LDC.64 R4, c[0x0][0x770] ;  /* 0x0001dc00ff047b82 */ /* 0x000ef00000000a00 */
[----:B------:R-:W4:Y:S01]  /*9600*/  LDC.64 R6, c[0x0][0x778] ;  /* 0x0001de00ff067b82 */ /* 0x000f220000000a00 */
[----:B-1----:R-:W-:-:S07]  /*9610*/  ISETP.NE.U32.AND P1, PT, R10, RZ, PT ;  /* 0x000000ff0a00720c */ /* 0x002fce0003f25070 */
[----:B------:R-:W1:Y:S01]  /*9620*/  LDC.64 R2, c[0x0][0x780] ;  /* 0x0001e000ff027b82 */ /* 0x000e620000000a00 */
[----:B------:R-:W-:Y:S01]  /*9630*/  ISETP.NE.AND.EX P1, PT, R11, RZ, PT, P1 ;  /* 0x000000ff0b00720c */ /* 0x000fe20003f25310 */
[----:B---3--:R-:W-:Y:S01]  /*9640*/  IMAD.WIDE R4, R9, 0x4, R4 ;  /* 0x0000000409047825 */ /* 0x008fe200078e0204 */
[----:B----4-:R-:W-:-:S11]  /*9650*/  ISETP.NE.U32.AND P0, PT, R6, RZ, PT ;  /* 0x000000ff0600720c */ /* 0x010fd60003f05070 */
[----:B------:R-:W3:Y:S01]  /*9660*/  @P1 LDG.E R13, desc[UR6][R4.64] ;  /* 0x00000006040d1981 */ /* 0x000ee2000c1e1900 */
[----:B------:R-:W-:-:S03]  /*9670*/  ISETP.NE.AND.EX P0, PT, R7, RZ, PT, P0 ;  /* 0x000000ff0700720c */ /* 0x000fc60003f05300 */
[----:B------:R-:W4:Y:S01]  /*9680*/  @P1 LDG.E R14, desc[UR6][R4.64] ;  /* 0x00000006040e1981 */ /* 0x000f22000c1e1900 */
[----:B-1----:R-:W-:-:S04]  /*9690*/  ISETP.NE.U32.AND P2, PT, R2, RZ, PT ;  /* 0x000000ff0200720c */ /* 0x002fc80003f45070 */
[----:B------:R-:W-:-:S05]  /*96a0*/  ISETP.NE.AND.EX P2, PT, R3, RZ, PT, P2 ;  /* 0x000000ff0300720c */ /* 0x000fca0003f45320 */
[----:B------:R-:W1:Y:S08]  /*96b0*/  @P0 LDC.64 R2, c[0x0][0x778] ;  /* 0x0001de00ff020b82 */ /* 0x000e700000000a00 */
[----:B------:R-:W2:Y:S01]  /*96c0*/  @P2 LDC.64 R6, c[0x0][0x780] ;  /* 0x0001e000ff062b82 */ /* 0x000ea20000000a00 */
[----:B------:R-:W-:Y:S01]  /*96d0*/  IMAD.MOV.U32 R12, RZ, RZ, RZ ;  /* 0x000000ffff0c7224 */ /* 0x000fe200078e00ff */
[----:B------:R-:W-:Y:S01]  /*96e0*/  ULDC UR4, c[0x0][0x280] ;  /* 0x0000a00000047ab9 */ /* 0x000fe20000000800 */
[----:B-1----:R-:W-:-:S05]  /*96f0*/  @P0 IMAD.WIDE R2, R9, 0x4, R2 ;  /* 0x0000000409020825 */ /* 0x002fca00078e0202 */
[----:B------:R2:W5:Y:S01]  /*9700*/  @P0 LDG.E R12, desc[UR6][R2.64] ;  /* 0x00000006020c0981 */ /* 0x000562000c1e1900 */
[----:B------:R-:W-:Y:S02]  /*9710*/  IMAD.U32 R8, RZ, RZ, UR4 ;  /* 0x00000004ff087e24 */ /* 0x000fe4000f8e00ff */
[----:B--2---:R-:W-:Y:S01]  /*9720*/  @P2 IMAD.WIDE R2, R9, 0x4, R6 ;  /* 0x0000000409022825 */ /* 0x004fe200078e0206 */
[----:B------:R-:W-:-:S04]  /*9730*/  VOTEU.ANY UP0, P1 ;  /* 0x00000000003f7886 */ /* 0x000fc80000800100 */
[----:B------:R1:W5:Y:S02]  /*9740*/  @P2 LDG.E R8, desc[UR6][R2.64] ;  /* 0x0000000602082981 */ /* 0x000364000c1e1900 */
[----:B-1----:R-:W-:Y:S01]  /*9750*/  CS2R R2, SRZ ;  /* 0x0000000000027805 */ /* 0x002fe2000001ff00 */
[----:B---3--:R-:W-:-:S05]  /*9760*/  @P1 IMAD R13, R9, 0x40, R13 ;  /* 0x00000040090d1824 */ /* 0x008fca00078e020d */
[----:B------:R-:W-:-:S04]  /*9770*/  @P1 SHF.R.S32.HI R6, RZ, 0x1f, R13 ;  /* 0x0000001fff061819 */ /* 0x000fc8000001140d */
[----:B------:R-:W-:-:S04]  /*9780*/  @P1 LEA.HI R6, R6, R13, RZ, 0x6 ;  /* 0x0000000d06061211 */ /* 0x000fc800078f30ff */
[----:B------:R-:W-:Y:S02]  /*9790*/  @P1 LOP3.LUT R6, R6, 0xffffffc0, RZ, 0xc0, !PT ;  /* 0xffffffc006061812 */ /* 0x000fe400078ec0ff */
[----:B----4-:R-:W-:Y:S02]  /*97a0*/  @P1 R2UR UR4, R14 ;  /* 0x000000000e0412ca */ /* 0x010fe400000e0000 */
        /* <DEDUP_REMOVED lines=9> */
.L_x_278:
        /* <DEDUP_REMOVED lines=8> */
[----:B------:R-:W1:Y:S01]  /*98c0*/  LDC.64 R12, c[0x0][0x720] ;  /* 0x0001c800ff0c7b82 */ /* 0x000e620000000a00 */
[----:B------:R-:W-:Y:S01]  /*98d0*/  ISETP.NE.U32.AND P1, PT, R10, RZ, PT ;  /* 0x000000ff0a00720c */ /* 0x000fe20003f25070 */
[----:B------:R-:W-:Y:S01]  /*98e0*/  UISETP.NE.AND UP0, UPT, UR5, 0x1, UPT ;  /* 0x000000010500788c */ /* 0x000fe2000bf05270 */
[----:B------:R-:W-:Y:S01]  /*98f0*/  R2UR UR11, R15 ;  /* 0x000000000f0b72ca */ /* 0x000fe200000e0000 */
[----:B------:R-:W-:Y:S01]  /*9900*/  VOTEU.ANY UP1, P0 ;  /* 0x00000000003f7886 */ /* 0x000fe20000020100 */
[----:B------:R-:W-:Y:S02]  /*9910*/  R2UR UR21, R9 ;  /* 0x00000000091572ca */ /* 0x000fe400000e0000 */
[----:B------:R-:W-:Y:S02]  /*9920*/  ELECT P0, URZ, PT ;  /* 0x00000000003f782f */ /* 0x000fe40003800000 */
[----:B------:R-:W-:Y:S01]  /*9930*/  ISETP.NE.AND.EX P1, PT, R11, RZ, PT, P1 ;  /* 0x000000ff0b00720c */ /* 0x000fe20003f25310 */
[----:B------:R-:W-:Y:S01]  /*9940*/  UMOV UR12, UR20 ;  /* 0x00000014000c7c82 */ /* 0x000fe20008000000 */
[----:B------:R-:W-:Y:S01]  /*9950*/  SHF.R.S32.HI R15, RZ, 0x1f, R9 ;  /* 0x0000001fff0f7819 */ /* 0x000fe20000011409 */
[----:B------:R-:W-:-:S02]  /*9960*/  IMAD.MOV.U32 R5, RZ, RZ, RZ ;  /* 0x000000ffff057224 */ /* 0x000fc400078e00ff */
[----:B------:R-:W-:Y:S01]  /*9970*/  IMAD.MOV.U32 R4, RZ, RZ, 0x1 ;  /* 0x00000001ff047424 */ /* 0x000fe200078e00ff */
[----:B------:R-:W-:Y:S01]  /*9980*/  SEL R15, R15, RZ, !P1 ;  /* 0x000000ff0f0f7207 */ /* 0x000fe20004800000 */
[----:B------:R-:W-:Y:S01]  /*9990*/  @UP0 ULDC UR6, c[0x0][0x2f0] ;  /* 0x0000bc0000060ab9 */ /* 0x000fe20000000800 */
[----:B------:R-:W-:Y:S02]  /*99a0*/  UIADD3 UR11, UR11, UR4, URZ ;  /* 0x000000040b0b7290 */ /* 0x000fe4000fffe03f */
[----:B------:R-:W-:Y:S01]  /*99b0*/  USEL UR13, UR21, URZ, !UP1 ;  /* 0x0000003f150d7287 */ /* 0x000fe2000c800000 */
[----:B------:R-:W-:Y:S02]  /*99c0*/  @UP0 ULDC UR4, c[0x0][0x2ec] ;  /* 0x0000bb0000040ab9 */ /* 0x000fe40000000800 */
[----:B------:R-:W-:Y:S01]  /*99d0*/  VOTEU.ANY UP1, P1 ;  /* 0x00000000003f7886 */ /* 0x000fe20000820100 */
[----:B------:R-:W-:Y:S02]  /*99e0*/  UIMAD.WIDE.U32 UR4, UR20, UR4, URZ ;  /* 0x00000004140472a5 */ /* 0x000fe4000f8e003f */
[----:B------:R-:W-:Y:S01]  /*99f0*/  USEL UR21, UR21, URZ, !UP1 ;  /* 0x0000003f15157287 */ /* 0x000fe2000c800000 */
[----:B-1----:R-:W-:Y:S01]  /*9a00*/  IMAD R14, R15, R12, RZ ;  /* 0x0000000c0f0e7224 */ /* 0x002fe200078e02ff */
[----:B------:R-:W-:-:S04]  /*9a10*/  @UP0 USHF.R.U32.HI UR12, URZ, UR6, UR5 ;  /* 0x000000063f0c0299 */ /* 0x000fc80008011605 */
[----:B------:R-:W-:Y:S01]  /*9a20*/  IMAD R14, R13, UR21, R14 ;  /* 0x000000150d0e7c24 */ /* 0x000fe2000f8e020e */
[----:B------:R-:W-:Y:S07]  /*9a30*/  @!P0 BRA `(.L_x_277) ;  /* 0x0000001400b88947 */ /* 0x000fee0003800000 */
[----:B------:R-:W1:Y:S01]  /*9a40*/  S2R R5, SR_CgaCtaId ;  /* 0x0000000000057919 */ /* 0x000e620000008800 */
[----:B------:R-:W-:Y:S01]  /*9a50*/  MOV R0, 0x400 ;  /* 0x0000040000007802 */ /* 0x000fe20000000f00 */
[----:B------:R-:W2:Y:S03]  /*9a60*/  S2R R4, SR_CTAID.Y ;  /* 0x0000000000047919 */ /* 0x000ea60000002600 */
[----:B-1----:R-:W-:Y:S01]  /*9a70*/  LEA R0, R5, R0, 0x18 ;  /* 0x0000000005007211 */ /* 0x002fe200078ec0ff */
[----:B------:R-:W-:-:S05]  /*9a80*/  IMAD.MOV.U32 R5, RZ, RZ, 0x1 ;  /* 0x00000001ff057424 */ /* 0x000fca00078e00ff */
[----:B------:R-:W-:-:S04]  /*9a90*/  SHF.L.U32 R5, R5, 0x1f, RZ ;  /* 0x0000001f05057819 */ /* 0x000fc800000006ff */
[----:B------:R-:W1:Y:S02]  /*9aa0*/  SYNCS.PHASECHK.TRANS64.TRYWAIT P0, [R0+URZ+0x31820], R5 ;  /* 0x03182005000075a7 */ /* 0x000e64000800017f */
[----:B-12---:R-:W-:Y:S05]  /*9ab0*/  @!P0 BRA `(.L_x_279) ;  /* 0x0000001800588947 */ /* 0x006fea0003800000 */
.L_x_294:
[----:B------:R-:W2:Y:S01]  /*9ac0*/  S2R R6, SR_TID.X ;  /* 0x0000000000067919 */ /* 0x000ea20000002100 */
[----:B------:R-:W-:Y:S01]  /*9ad0*/  IMAD.WIDE.U32 R18, R12, UR21, RZ ;  /* 0x000000150c127c25 */ /* 0x000fe2000f8e00ff */
[----:B------:R-:W-:-:S03]  /*9ae0*/  SHF.R.S32.HI R4, RZ, 0x1f, R4 ;  /* 0x0000001fff047819 */ /* 0x000fc60000011404 */
[----:B------:R-:W-:Y:S01]  /*9af0*/  IMAD.IADD R7, R19, 0x1, R14 ;  /* 0x0000000113077824 */ /* 0x000fe200078e020e */
[----:B--2---:R-:W-:-:S04]  /*9b00*/  LOP3.LUT R6, R6, 0x7f, RZ, 0xc0, !PT ;  /* 0x0000007f06067812 */ /* 0x004fc800078ec0ff */
[----:B------:R-:W-:Y:S01]  /*9b10*/  ISETP.NE.AND P0, PT, R6, RZ, PT ;  /* 0x000000ff0600720c */ /* 0x000fe20003f05270 */
[----:B------:R-:W-:-:S12]  /*9b20*/  IMAD.MOV.U32 R6, RZ, RZ, 0x1 ;  /* 0x00000001ff067424 */ /* 0x000fd800078e00ff */
[----:B------:R-:W-:Y:S05]  /*9b30*/  @P0 BRA `(.L_x_280) ;  /* 0x0000000000180947 */ /* 0x000fea0003800000 */
[----:B------:R-:W2:Y:S01]  /*9b40*/  S2R R9, SR_TID.X ;  /* 0x0000000000097919 */ /* 0x000ea20000002100 */
[----:B-1----:R-:W-:-:S04]  /*9b50*/  IMAD.MOV.U32 R5, RZ, RZ, 0x8100 ;  /* 0x00008100ff057424 */ /* 0x002fc800078e00ff */
[----:B------:R3:W-:Y:S01]  /*9b60*/  SYNCS.ARRIVE.TRANS64 RZ, [R0+URZ+0x31810], R5 ;  /* 0x0318100500ff79a7 */ /* 0x0007e2000800003f */
[----:B--2---:R-:W-:-:S13]  /*9b70*/  LOP3.LUT P1, RZ, R9, 0x1f, RZ, 0xc0, !PT ;  /* 0x0000001f09ff7812 */ /* 0x004fda000782c0ff */
[----:B---3--:R-:W-:Y:S05]  /*9b80*/  @!P1 BRA `(.L_x_280) ;  /* 0x0000000000049947 */ /* 0x008fea0003800000 */
[----:B------:R-:W-:Y:S01]  /*9b90*/  BPT.TRAP 0x1 ;  /* 0x000000040000795c */ /* 0x000fe20000300000 */
.L_x_280:
[----:B------:R-:W2:Y:S01]  /*9ba0*/  LDC.64 R16, c[0x0][0x198] ;  /* 0x00006600ff107b82 */ /* 0x000ea20000000a00 */
[----:B------:R-:W-:Y:S01]  /*9bb0*/  R2UR UR8, R0 ;  /* 0x00000000000872ca */ /* 0x000fe200000e0000 */
[----:B------:R-:W-:Y:S01]  /*9bc0*/  UMOV UR6, 0x0 ;  /* 0x0000000000067882 */ /* 0x000fe20000000000 */
[----:B------:R-:W-:Y:S01]  /*9bd0*/  UMOV UR7, 0x14f00000 ;  /* 0x14f0000000077882 */ /* 0x000fe20000000000 */
[----:B------:R-:W-:Y:S01]  /*9be0*/  UMOV UR50, URZ ;  /* 0x0000003f00327c82 */ /* 0x000fe20008000000 */
[----:B------:R-:W-:Y:S01]  /*9bf0*/  UMOV UR52, UR20 ;  /* 0x0000001400347c82 */ /* 0x000fe20008000000 */
[----:B------:R-:W-:Y:S01]  /*9c00*/  UMOV UR53, UR21 ;  /* 0x0000001500357c82 */ /* 0x000fe20008000000 */
[----:B------:R-:W-:Y:S01]  /*9c10*/  UMOV UR34, 0x40 ;  /* 0x0000004000227882 */ /* 0x000fe20000000000 */
[----:B------:R-:W3:Y:S01]  /*9c20*/  LDC.64 R10, c[0x0][0x718] ;  /* 0x0001c600ff0a7b82 */ /* 0x000ee20000000a00 */
        /* <DEDUP_REMOVED lines=10> */
[----:B--2---:R-:W-:Y:S01]  /*9cd0*/  IMAD.MOV.U32 R9, RZ, RZ, R16 ;  /* 0x000000ffff097224 */ /* 0x004fe200078e0010 */
[----:B------:R-:W-:Y:S01]  /*9ce0*/  UIADD3 UR30, UR8, 0x2c100, URZ ;  /* 0x0002c100081e7890 */ /* 0x000fe2000fffe03f */
[----:B------:R-:W-:Y:S01]  /*9cf0*/  UMOV UR33, UR49 ;  /* 0x0000003100217c82 */ /* 0x000fe20008000000 */
[----:B------:R-:W-:Y:S01]  /*9d00*/  UMOV UR28, UR20 ;  /* 0x00000014001c7c82 */ /* 0x000fe20008000000 */
[----:B------:R-:W-:Y:S01]  /*9d10*/  UMOV UR29, UR21 ;  /* 0x00000015001d7c82 */ /* 0x000fe20008000000 */
[----:B------:R-:W-:Y:S01]  /*9d20*/  UMOV UR25, UR49 ;  /* 0x0000003100197c82 */ /* 0x000fe20008000000 */
[----:B------:R-:W-:Y:S01]  /*9d30*/  UMOV UR18, 0xc0 ;  /* 0x000000c000127882 */ /* 0x000fe20000000000 */
[----:B---3--:R-:W-:Y:S01]  /*9d40*/  IMAD R20, R4, R10, RZ ;  /* 0x0000000a04147224 */ /* 0x008fe200078e02ff */
        /* <DEDUP_REMOVED lines=15> */
[----:B-1----:R-:W-:Y:S01]  /*9e40*/  IMAD.WIDE.U32 R4, R10, UR20, R2 ;  /* 0x000000140a047c25 */ /* 0x002fe2000f8e0002 */
        /* <DEDUP_REMOVED lines=8> */
[----:B------:R-:W1:Y:S02]  /*9ed0*/  LDC.64 R12, c[0x0][0x700] ;  /* 0x0001c000ff0c7b82 */ /* 0x000e640000000a00 */
[----:B------:R-:W-:Y:S01]  /*9ee0*/  IMAD.IADD R14, R14, 0x1, R5 ;  /* 0x000000010e0e7824 */ /* 0x000fe200078e0205 */
[----:B------:R-:W-:Y:S01]  /*9ef0*/  UTMALDG.4D [UR48], [UR4], desc[UR6] ;  /* 0x00000630040075b4 */ /* 0x000fe20008019000 */
[----:B------:R2:W-:Y:S01]  /*9f00*/  UTMALDG.4D [UR32], [UR4], desc[UR6] ;  /* 0x00000620040075b4 */ /* 0x0005e20008019000 */
[----:B------:R3:W-:Y:S01]  /*9f10*/  UTMALDG.4D [UR24], [UR4], desc[UR6] ;  /* 0x00000618040075b4 */ /* 0x0007e20008019000 */
[C---:B-1----:R-:W-:Y:S01]  /*9f20*/  LEA R5, P1, R4.reuse, R12, 0x2 ;  /* 0x0000000c04057211 */ /* 0x042fe200078210ff */
[----:B------:R1:W-:Y:S03]  /*9f30*/  UTMALDG.4D [UR16], [UR4], desc[UR6] ;  /* 0x00000610040075b4 */ /* 0x0003e60008019000 */
[----:B------:R-:W-:-:S02]  /*9f40*/  LEA.HI.X R14, R4, R13, R14, 0x2, P1 ;  /* 0x0000000d040e7211 */ /* 0x000fc400008f140e */
[----:B------:R-:W-:Y:S01]  /*9f50*/  R2UR UR14, R5 ;  /* 0x00000000050e72ca */ /* 0x000fe200000e0000 */
[----:B------:R-:W-:Y:S01]  /*9f60*/  IMAD.MOV.U32 R5, RZ, RZ, 0x14000 ;  /* 0x00014000ff057424 */ /* 0x000fe200078e00ff */
[----:B------:R-:W-:Y:S02]  /*9f70*/  R2UR UR15, R14 ;  /* 0x000000000e0f72ca */ /* 0x000fe400000e0000 */
[----:B------:R-:W-:Y:S02]  /*9f80*/  IADD3 R4, P1, R9, 0x2f0, RZ ;  /* 0x000002f009047810 */ /* 0x000fe40007f3e0ff */
[----:B------:R-:W-:Y:S01]  /*9f90*/  MOV R14, UR45 ;  /* 0x0000002d000e7c02 */ /* 0x000fe20008000f00 */
[----:B--2---:R-:W-:Y:S01]  /*9fa0*/  UIADD3 UR32, UR8, 0xc800, URZ ;  /* 0x0000c80008207890 */ /* 0x004fe2000fffe03f */
        /* <DEDUP_REMOVED lines=8> */
[----:B---3--:R-:W-:Y:S01]  /*a030*/  UIADD3 UR24, UR8, 0x2800, URZ ;  /* 0x0000280008187890 */ /* 0x008fe2000fffe03f */
[----:B------:R3:W-:Y:S01]  /*a040*/  SYNCS.ARRIVE.TRANS64 RZ, [R0+URZ+0x31800], R5 ;  /* 0x0318000500ff79a7 */ /* 0x0007e2000800003f */
[----:B------:R-:W-:Y:S01]  /*a050*/  UMOV UR26, 0x40 ;  /* 0x00000040001a7882 */ /* 0x000fe20000000000 */
[----:B------:R-:W-:Y:S01]  /*a060*/  UMOV UR27, UR11 ;  /* 0x0000000b001b7c82 */ /* 0x000fe20008000000 */
[----:B------:R-:W-:Y:S01]  /*a070*/  UMOV UR28, UR12 ;  /* 0x0000000c001c7c82 */ /* 0x000fe20008000000 */
[----:B------:R-:W-:Y:S01]  /*a080*/  UMOV UR29, UR13 ;  /* 0x0000000d001d7c82 */ /* 0x000fe20008000000 */
[----:B-1----:R-:W-:Y:S01]  /*a090*/  R2UR UR4, R4 ;  /* 0x00000000040472ca */ /* 0x002fe200000e0000 */
[----:B------:R-:W-:Y:S01]  /*a0a0*/  IMAD.X R4, RZ, RZ, R11, P1 ;  /* 0x000000ffff047224 */ /* 0x000fe200008e060b */
[----:B------:R-:W-:Y:S01]  /*a0b0*/  UMOV UR7, 0x10000000 ;  /* 0x1000000000077882 */ /* 0x000fe20000000000 */
[----:B------:R-:W-:-:S02]  /*a0c0*/  ISETP.GE.AND P1, PT, R8, 0x41, PT ;  /* 0x000000410800780c */ /* 0x000fc40003f26270 */
[----:B---3--:R-:W-:Y:S02]  /*a0d0*/  MOV R5, UR43 ;  /* 0x0000002b00057c02 */ /* 0x008fe40008000f00 */
[----:B------:R-:W-:Y:S01]  /*a0e0*/  R2UR UR5, R4 ;  /* 0x00000000040572ca */ /* 0x000fe200000e0000 */
[----:B--2---:R-:W-:Y:S01]  /*a0f0*/  UIADD3 UR9, UR8, 0x31800, URZ ;  /* 0x0003180008097890 */ /* 0x004fe2000fffe03f */
        /* <DEDUP_REMOVED lines=9> */
[----:B-1----:R-:W-:Y:S01]  /*a190*/  UMOV UR10, 0xc0 ;  /* 0x000000c0000a7882 */ /* 0x002fe20000000000 */
[----:B--2---:R-:W-:Y:S01]  /*a1a0*/  UIADD3 UR24, UR8, 0xf000, URZ ;  /* 0x0000f00008187890 */ /* 0x004fe2000fffe03f */
[----:B------:R-:W-:Y:S01]  /*a1b0*/  UMOV UR26, 0x80 ;  /* 0x00000080001a7882 */ /* 0x000fe20000000000 */
[----:B---3--:R-:W-:Y:S01]  /*a1c0*/  R2UR UR45, R14 ;  /* 0x000000000e2d72ca */ /* 0x008fe200000e0000 */
        /* <DEDUP_REMOVED lines=12> */
[----:B----4-:R-:W-:Y:S05]  /*a290*/  @!P1 BRA `(.L_x_281) ;  /* 0x00000008007c9947 */ /* 0x010fea0003800000 */
[----:B------:R-:W1:Y:S01]  /*a2a0*/  LDC.64 R16, c[0x0][0x738] ;  /* 0x0001ce00ff107b82 */ /* 0x000e620000000a00 */
[----:B------:R-:W2:Y:S01]  /*a2b0*/  S2R R14, SR_CTAID.Y ;  /* 0x00000000000e7919 */ /* 0x000ea20000002600 */
[----:B------:R-:W-:Y:S02]  /*a2c0*/  VIADD R8, R8, 0x3f ;  /* 0x0000003f08087836 */ /* 0x000fe40000000000 */
[----:B-1----:R-:W-:-:S04]  /*a2d0*/  IMAD.WIDE.U32 R4, R16, UR21, R2 ;  /* 0x0000001510047c25 */ /* 0x002fc8000f8e0002 */
[----:B------:R-:W-:-:S04]  /*a2e0*/  IMAD R16, R15, R16, RZ ;  /* 0x000000100f107224 */ /* 0x000fc800078e02ff */
[----:B------:R-:W-:Y:S01]  /*a2f0*/  IMAD R16, R17, UR21, R16 ;  /* 0x0000001511107c24 */ /* 0x000fe2000f8e0210 */
[----:B--2---:R-:W-:-:S03]  /*a300*/  SHF.R.S32.HI R14, RZ, 0x1f, R14 ;  /* 0x0000001fff0e7819 */ /* 0x004fc6000001140e */
[----:B------:R-:W-:Y:S02]  /*a310*/  IMAD.IADD R5, R5, 0x1, R16 ;  /* 0x0000000105057824 */ /* 0x000fe400078e0210 */
[----:B------:R-:W1:Y:S02]  /*a320*/  LDC.64 R16, c[0x0][0x730] ;  /* 0x0001cc00ff107b82 */ /* 0x000e640000000a00 */
[----:B-1----:R-:W-:Y:S02]  /*a330*/  IMAD R6, R14, R16, RZ ;  /* 0x000000100e067224 */ /* 0x002fe400078e02ff */
[----:B------:R-:W-:Y:S01]  /*a340*/  IMAD.WIDE.U32 R4, R16, UR20, R4 ;  /* 0x0000001410047c25 */ /* 0x000fe2000f8e0004 */
[----:B------:R-:W1:Y:S03]  /*a350*/  S2R R14, SR_TID.X ;  /* 0x00000000000e7919 */ /* 0x000e660000002100 */
[----:B------:R-:W-:-:S02]  /*a360*/  IMAD R6, R17, UR20, R6 ;  /* 0x0000001411067c24 */ /* 0x000fc4000f8e0206 */
[----:B------:R-:W2:Y:S02]  /*a370*/  LDC.64 R16, c[0x0][0x728] ;  /* 0x0001ca00ff107b82 */ /* 0x000ea40000000a00 */
[----:B------:R-:W-:Y:S01]  /*a380*/  IMAD.IADD R6, R5, 0x1, R6 ;  /* 0x0000000105067824 */ /* 0x000fe200078e0206 */
[----:B--2---:R-:W-:Y:S01]  /*a390*/  LEA R5, P1, R4, R16, 0x2 ;  /* 0x0000001004057211 */ /* 0x004fe200078210ff */
        /* <DEDUP_REMOVED lines=15> */
[----:B-1----:R-:W-:Y:S01]  /*a490*/  LOP3.LUT R12, R14, 0x1f, RZ, 0xc0, !PT ;  /* 0x0000001f0e0c7812 */ /* 0x002fe200078ec0ff */
[----:B------:R-:W-:Y:S01]  /*a4a0*/  IMAD.MOV.U32 R14, RZ, RZ, 0x1 ;  /* 0x00000001ff0e7424 */ /* 0x000fe200078e00ff */
[----:B------:R-:W-:Y:S01]  /*a4b0*/  LEA.HI.SX32 R8, R8, 0xffffffff, 0x1a ;  /* 0xffffffff08087811 */ /* 0x000fe200078fd2ff */
[----:B------:R-:W-:-:S08]  /*a4c0*/  IMAD.X R10, RZ, RZ, R10, P1 ;  /* 0x000000ffff0a7224 */ /* 0x000fd000008e060a */
.L_x_286:
[----:B------:R-:W-:-:S04]  /*a4d0*/  SHF.L.U32 R9, R14, 0x1f, RZ ;  /* 0x0000001f0e097819 */ /* 0x000fc800000006ff */
[----:B-1----:R-:W1:Y:S02]  /*a4e0*/  SYNCS.PHASECHK.TRANS64.TRYWAIT P1, [R0+URZ+0x31838], R9 ;  /* 0x03183809000075a7 */ /* 0x002e64000802017f */
[----:B-12--5:R-:W-:Y:S05]  /*a4f0*/  @!P1 BRA `(.L_x_282) ;  /* 0x0000000c00dc9947 */ /* 0x026fea0003800000 */
.L_x_295:
[----:B------:R-:W-:Y:S05]  /*a500*/  @P0 BRA `(.L_x_283) ;  /* 0x0000000000140947 */ /* 0x000fea0003800000 */
[----:B------:R-:W-:Y:S01]  /*a510*/  ISETP.NE.AND P1, PT, R12, RZ, PT ;  /* 0x000000ff0c00720c */ /* 0x000fe20003f25270 */
[----:B-1----:R-:W-:-:S04]  /*a520*/  IMAD.MOV.U32 R9, RZ, RZ, 0x8100 ;  /* 0x00008100ff097424 */ /* 0x002fc800078e00ff */
[----:B------:R2:W-:Y:S08]  /*a530*/  SYNCS.ARRIVE.TRANS64 RZ, [R0+URZ+0x31830], R9 ;  /* 0x0318300900ff79a7 */ /* 0x0005f0000800003f */
[----:B------:R-:W-:Y:S05]  /*a540*/  @!P1 BRA `(.L_x_283) ;  /* 0x0000000000049947 */ /* 0x000fea0003800000 */
[----:B------:R-:W-:Y:S01]  /*a550*/  BPT.TRAP 0x1 ;  /* 0x000000040000795c */ /* 0x000fe20000300000 */
.L_x_283:
        /* <DEDUP_REMOVED lines=10> */
[----:B------:R-:W2:Y:S01]  /*a600*/  S2R R12, SR_TID.X ;  /* 0x00000000000c7919 */ /* 0x000ea20000002100 */
        /* <DEDUP_REMOVED lines=31> */
[----:B--2---:R-:W-:-:S04]  /*a800*/  LOP3.LUT R12, R12, 0x7f, RZ, 0xc0, !PT ;  /* 0x0000007f0c0c7812 */ /* 0x004fc800078ec0ff */
[----:B------:R-:W-:Y:S01]  /*a810*/  ISETP.NE.AND P2, PT, R12, RZ, PT ;  /* 0x000000ff0c00720c */ /* 0x000fe20003f45270 */
[----:B------:R1:W-:Y:S01]  /*a820*/  UTMALDG.4D [UR24], [UR6], desc[UR8] ;  /* 0x00000818060075b4 */ /* 0x0003e20008019000 */
[----:B------:R-:W2:Y:S01]  /*a830*/  S2R R12, SR_TID.X ;  /* 0x00000000000c7919 */ /* 0x000ea20000002100 */
[----:B---3--:R-:W-:Y:S02]  /*a840*/  UIADD3 UR16, UR14, 0x2a100, URZ ;  /* 0x0002a1000e107890 */ /* 0x008fe4000fffe03f */
[----:B------:R-:W-:Y:S01]  /*a850*/  UIADD3 UR14, UR14, 0x2c300, URZ ;  /* 0x0002c3000e0e7890 */ /* 0x000fe2000fffe03f */
[----:B------:R-:W-:-:S06]  /*a860*/  UMOV UR18, 0xc0 ;  /* 0x000000c000127882 */ /* 0x000fcc0000000000 */
[----:B------:R1:W-:Y:S02]  /*a870*/  UTMALDG.4D [UR16], [UR6], desc[UR8] ;  /* 0x00000810060075b4 */ /* 0x0003e40008019000 */
[----:B------:R1:W-:Y:S01]  /*a880*/  UBLKCP.S.G [UR14], [UR4], UR10 ;  /* 0x0000000e040073ba */ /* 0x0003e2000800020a */
[----:B------:R-:W3:Y:S01]  /*a890*/  SYNCS.PHASECHK.TRANS64.TRYWAIT P1, [R19+URZ+0x31820], R20 ;  /* 0x03182014130075a7 */ /* 0x000ee2000802017f */
[----:B--2---:R-:W-:Y:S01]  /*a8a0*/  LOP3.LUT R12, R12, 0x1f, RZ, 0xc0, !PT ;  /* 0x0000001f0c0c7812 */ /* 0x004fe200078ec0ff */
[----:B-1-3--:R-:W-:Y:S06]  /*a8b0*/  @!P1 BRA `(.L_x_284) ;  /* 0x0000000c00009947 */ /* 0x00afec0003800000 */
.L_x_297:
[----:B------:R-:W-:Y:S01]  /*a8c0*/  LOP3.LUT R14, R14, 0x1, RZ, 0x3c, !PT ;  /* 0x000000010e0e7812 */ /* 0x000fe200078e3cff */
[----:B------:R-:W-:Y:S06]  /*a8d0*/  @P2 BRA `(.L_x_285) ;  /* 0x0000000000142947 */ /* 0x000fec0003800000 */
[----:B------:R-:W-:Y:S01]  /*a8e0*/  ISETP.NE.AND P1, PT, R12, RZ, PT ;  /* 0x000000ff0c00720c */ /* 0x000fe20003f25270 */
[----:B-1----:R-:W-:-:S04]  /*a8f0*/  IMAD.MOV.U32 R20, RZ, RZ, 0x8100 ;  /* 0x00008100ff147424 */ /* 0x002fc800078e00ff */
[----:B------:R2:W-:Y:S08]  /*a900*/  SYNCS.ARRIVE.TRANS64 RZ, [R19+URZ+0x31810], R20 ;  /* 0x0318101413ff79a7 */ /* 0x0005f0000800003f */
[----:B------:R-:W-:Y:S05]  /*a910*/  @!P1 BRA `(.L_x_285) ;  /* 0x0000000000049947 */ /* 0x000fea0003800000 */
[----:B------:R-:W-:Y:S01]  /*a920*/  BPT.TRAP 0x1 ;  /* 0x000000040000795c */ /* 0x000fe20000300000 */
.L_x_285:
        /* <DEDUP_REMOVED lines=52> */
[----:B---3--:R-:W-:Y:S05]  /*ac70*/  @!P1 BRA `(.L_x_286) ;  /* 0xfffffff800149947 */ /* 0x008fea000383ffff */
[----:B------:R-:W-:-:S07]  /*ac80*/  VIADD R5, R16, 0x1 ;  /* 0x0000000110057836 */ /* 0x000fce0000000000 */
.L_x_281:
[----:B------:R-:W3:Y:S01]  /*ac90*/  S2R R8, SR_CTAID.Y ;  /* 0x0000000000087919 */ /* 0x000ee20000002600 */
[----:B------:R-:W-:Y:S01]  /*aca0*/  SHF.L.U32 R7, R14, 0x1f, RZ ;  /* 0x0000001f0e077819 */ /* 0x000fe200000006ff */
[----:B------:R-:W4:Y:S03]  /*acb0*/  LDC.64 R16, c[0x0][0x730] ;  /* 0x0001cc00ff107b82 */ /* 0x000f260000000a00 */
[----:B------:R-:W1:Y:S05]  /*acc0*/  SYNCS.PHASECHK.TRANS64.TRYWAIT P1, [R0+URZ+0x31838], R7 ;  /* 0x03183807000075a7 */ /* 0x000e6a000802017f */
[----:B------:R-:W2:Y:S01]  /*acd0*/  LDC.64 R12, c[0x0][0x738] ;  /* 0x0001ce00ff0c7b82 */ /* 0x000ea20000000a00 */
[----:B----45:R-:W-:Y:S01]  /*ace0*/  IMAD.WIDE.U32 R2, R16, UR20, R2 ;  /* 0x0000001410027c25 */ /* 0x030fe2000f8e0002 */
[----:B---3--:R-:W-:-:S05]  /*acf0*/  SHF.R.S32.HI R8, RZ, 0x1f, R8 ;  /* 0x0000001fff087819 */ /* 0x008fca0000011408 */
[----:B------:R-:W-:-:S04]  /*ad00*/  IMAD R8, R8, R16, RZ ;  /* 0x0000001008087224 */ /* 0x000fc800078e02ff */
[----:B------:R-:W-:-:S04]  /*ad10*/  IMAD R17, R17, UR20, R8 ;  /* 0x0000001411117c24 */ /* 0x000fc8000f8e0208 */
[----:B------:R-:W-:Y:S02]  /*ad20*/  IMAD.IADD R3, R17, 0x1, R3 ;  /* 0x0000000111037824 */ /* 0x000fe400078e0203 */
[----:B--2---:R-:W-:Y:S02]  /*ad30*/  IMAD R8, R15, R12, RZ ;  /* 0x0000000c0f087224 */ /* 0x004fe400078e02ff */
[----:B------:R-:W-:-:S04]  /*ad40*/  IMAD.WIDE.U32 R2, R12, UR21, R2 ;  /* 0x000000150c027c25 */ /* 0x000fc8000f8e0002 */
[----:B------:R-:W-:Y:S01]  /*ad50*/  IMAD R13, R13, UR21, R8 ;  /* 0x000000150d0d7c24 */ /* 0x000fe2000f8e0208 */
[----:B-1----:R-:W-:Y:S06]  /*ad60*/  @!P1 BRA `(.L_x_287) ;  /* 0x0000000400ec9947 */ /* 0x002fec0003800000 */
.L_x_298:
[----:B-1----:R-:W-:Y:S01]  /*ad70*/  IMAD.IADD R7, R13, 0x1, R3 ;  /* 0x000000010d077824 */ /* 0x002fe200078e0203 */
[----:B------:R-:W-:Y:S06]  /*ad80*/  @P0 BRA `(.L_x_288) ;  /* 0x0000000000180947 */ /* 0x000fec0003800000 */
[----:B------:R-:W1:Y:S01]  /*ad90*/  S2R R8, SR_TID.X ;  /* 0x0000000000087919 */ /* 0x000e620000002100 */
[----:B------:R-:W-:-:S04]  /*ada0*/  IMAD.MOV.U32 R13, RZ, RZ, 0x8100 ;  /* 0x00008100ff0d7424 */ /* 0x000fc800078e00ff */
[----:B------:R2:W-:Y:S01]  /*adb0*/  SYNCS.ARRIVE.TRANS64 RZ, [R0+URZ+0x31830], R13 ;  /* 0x0318300d00ff79a7 */ /* 0x0005e2000800003f */
[----:B-1----:R-:W-:-:S13]  /*adc0*/  LOP3.LUT P0, RZ, R8, 0x1f, RZ, 0xc0, !PT ;  /* 0x0000001f08ff7812 */ /* 0x002fda000780c0ff */
[----:B--2---:R-:W-:Y:S05]  /*add0*/  @!P0 BRA `(.L_x_288) ;  /* 0x0000000000048947 */ /* 0x004fea0003800000 */
[----:B------:R-:W-:Y:S01]  /*ade0*/  BPT.TRAP 0x1 ;  /* 0x000000040000795c */ /* 0x000fe20000300000 */
.L_x_288:
[----:B------:R-:W1:Y:S01]  /*adf0*/  LDC.64 R12, c[0x0][0x728] ;  /* 0x0001ca00ff0c7b82 */ /* 0x000e620000000a00 */
        /* <DEDUP_REMOVED lines=21> */
[C---:B-1----:R-:W-:Y:S01]  /*af50*/  LEA R12, P0, R2.reuse, R12, 0x2 ;  /* 0x0000000c020c7211 */ /* 0x042fe200078010ff */
        /* <DEDUP_REMOVED lines=27> */
[----:B-1----:R-:W-:Y:S01]  /*b110*/  NOP ;  /* 0x0000000000007918 */ /* 0x002fe20000000000 */
.L_x_277:
[----:B------:R-:W-:Y:S05]  /*b120*/  WARPSYNC.ALL ;  /* 0x0000000000007948 */ /* 0x000fea0003800000 */
[----:B------:R-:W-:-:S13]  /*b130*/  ELECT P0, URZ, PT ;  /* 0x00000000003f782f */ /* 0x000fda0003800000 */
[----:B------:R-:W-:Y:S05]  /*b140*/  @!P0 BRA `(.L_x_252) ;  /* 0x0000000000708947 */ /* 0x000fea0003800000 */
[----:B------:R-:W-:-:S04]  /*b150*/  LOP3.LUT R21, R21, 0x2, RZ, 0xfc, !PT ;  /* 0x0000000215157812 */ /* 0x000fc800078efcff */
[----:B------:R-:W-:-:S13]  /*b160*/  ISETP.NE.AND P1, PT, R21, 0x3, PT ;  /* 0x000000031500780c */ /* 0x000fda0003f25270 */
[----:B------:R-:W-:Y:S05]  /*b170*/  @!P1 BRA `(.L_x_289) ;  /* 0x0000000000049947 */ /* 0x000fea0003800000 */
[----:B--2---:R-:W-:Y:S01]  /*b180*/  BPT.TRAP 0x1 ;  /* 0x000000040000795c */ /* 0x004fe20000300000 */
.L_x_289:
[----:B------:R-:W1:Y:S01]  /*b190*/  S2R R3, SR_CgaCtaId ;  /* 0x0000000000037919 */ /* 0x000e620000008800 */
[----:B------:R-:W-:-:S04]  /*b1a0*/  MOV R2, 0x400 ;  /* 0x0000040000027802 */ /* 0x000fc80000000f00 */
[----:B-1----:R-:W-:Y:S02]  /*b1b0*/  LEA R7, R3, R2, 0x18 ;  /* 0x0000000203077211 */ /* 0x002fe400078ec0ff */
[----:B------:R-:W-:-:S03]  /*b1c0*/  SHF.L.U32 R3, R0, 0x1f, RZ ;  /* 0x0000001f00037819 */ /* 0x000fc600000006ff */
[----:B------:R-:W-:-:S04]  /*b1d0*/  VIADD R2, R7, 0x31820 ;  /* 0x0003182007027836 */ /* 0x000fc80000000000 */
[----:B------:R-:W-:-:S04]  /*b1e0*/  IMAD R6, R5, 0x8, R2 ;  /* 0x0000000805067824 */ /* 0x000fc800078e0202 */
[----:B------:R-:W1:Y:S02]  /*b1f0*/  SYNCS.PHASECHK.TRANS64.TRYWAIT P0, [R6+URZ], R3 ;  /* 0x00000003060075a7 */ /* 0x000e64000800017f */
[----:B-1----:R-:W-:Y:S05]  /*b200*/  @!P0 BRA `(.L_x_290) ;  /* 0x0000000000d88947 */ /* 0x002fea0003800000 */
.L_x_299:
[----:B------:R-:W-:-:S05]  /*b210*/  VIADD R5, R5, 0x1 ;  /* 0x0000000105057836 */ /* 0x000fca0000000000 */
[----:B------:R-:W-:-:S04]  /*b220*/  ISETP.NE.AND P0, PT, R5, 0x2, PT ;  /* 0x000000020500780c */ /* 0x000fc80003f05270 */
[----:B-1----:R-:W-:Y:S02]  /*b230*/  SEL R3, RZ, 0x1, P0 ;  /* 0x00000001ff037807 */ /* 0x002fe40000000000 */
[----:B------:R-:W-:Y:S02]  /*b240*/  SEL R5, R5, RZ, P0 ;  /* 0x000000ff05057207 */ /* 0x000fe40000000000 */
[----:B------:R-:W-:-:S03]  /*b250*/  LOP3.LUT R0, R0, R3, RZ, 0x3c, !PT ;  /* 0x0000000300007212 */ /* 0x000fc600078e3cff */
[----:B------:R-:W-:Y:S01]  /*b260*/  IMAD R5, R5, 0x8, R2 ;  /* 0x0000000805057824 */ /* 0x000fe200078e0202 */
[----:B------:R-:W-:-:S04]  /*b270*/  SHF.L.U32 R0, R0, 0x1f, RZ ;  /* 0x0000001f00007819 */ /* 0x000fc800000006ff */
[----:B------:R-:W1:Y:S02]  /*b280*/  SYNCS.PHASECHK.TRANS64.TRYWAIT P0, [R5+URZ], R0 ;  /* 0x00000000050075a7 */ /* 0x000e64000800017f */
[----:B-1----:R-:W-:Y:S05]  /*b290*/  @!P0 BRA `(.L_x_291) ;  /* 0x0000000000c88947 */ /* 0x002fea0003800000 */
.L_x_300:
[----:B------:R-:W-:Y:S05]  /*b2a0*/  @!P1 BRA `(.L_x_292) ;  /* 0x0000000000049947 */ /* 0x000fea0003800000 */
[----:B--2---:R-:W-:Y:S01]  /*b2b0*/  BPT.TRAP 0x1 ;  /* 0x000000040000795c */ /* 0x004fe20000300000 */
.L_x_292:
[----:B------:R-:W-:-:S07]  /*b2c0*/  SHF.L.U32 R4, R4, 0x1f, RZ ;  /* 0x0000001f04047819 */ /* 0x000fce00000006ff */
.L_x_293:
[----:B---3--:R3:W4:Y:S02]  /*b2d0*/  SYNCS.PHASECHK.TRANS64.TRYWAIT P0, [R7+URZ+0x31838], R4 ;  /* 0x03183804070075a7 */ /* 0x008724000800017f */
[----:B----4-:R-:W-:Y:S05]  /*b2e0*/  @!P0 NANOSLEEP.SYNCS 0x989680 ;  /* 0x009896800000895d */ /* 0x010fea0003900000 */
[----:B------:R-:W4:Y:S02]  /*b2f0*/  @!P0 SYNCS.PHASECHK.TRANS64 P0, [R7+URZ+0x31838], R4 ;  /* 0x03183804070085a7 */ /* 0x000f24000800007f */
[----:B----4-:R-:W-:Y:S05]  /*b300*/  @!P0 BRA `(.L_x_293) ;  /* 0xfffffffc00f08947 */ /* 0x010fea000383ffff */
.L_x_252:
[----:B--2---:R-:W-:Y:S05]  /*b310*/  BSYNC B0 ;  /* 0x0000000000007941 */ /* 0x004fea0003800000 */
.L_x_246:
[----:B------:R-:W-:Y:S05]  /*b320*/  EXIT ;  /* 0x000000000000794d */ /* 0x000fea0003800000 */
.L_x_258:
[----:B-1----:R1:W2:Y:S02]  /*b330*/  SYNCS.PHASECHK.TRANS64.TRYWAIT P0, [R18+URZ+0x31800], R13 ;  /* 0x0318000d120075a7 */ /* 0x0022a4000800017f */
[----:B--2---:R-:W-:Y:S05]  /*b340*/  @!P0 NANOSLEEP.SYNCS 0x989680 ;  /* 0x009896800000895d */ /* 0x004fea0003900000 */
[----:B------:R-:W2:Y:S02]  /*b350*/  @!P0 SYNCS.PHASECHK.TRANS64 P0, [R18+URZ+0x31800], R13 ;  /* 0x0318000d120085a7 */ /* 0x000ea4000800007f */
[----:B--2---:R-:W-:Y:S05]  /*b360*/  @!P0 BRA `(.L_x_258) ;  /* 0xfffffffc00f08947 */ /* 0x004fea000383ffff */
[----:B------:R-:W-:Y:S05]  /*b370*/  BRA `(.L_x_257) ;  /* 0xffffff5c00587947 */ /* 0x000fea000383ffff */
.L_x_262:
[----:B--2---:R2:W3:Y:S02]  /*b380*/  SYNCS.PHASECHK.TRANS64.TRYWAIT P1, [R17+URZ+0x31810], R8 ;  /* 0x03181008110075a7 */ /* 0x0044e4000802017f */
[----:B---3--:R-:W-:Y:S05]  /*b390*/  @!P1 NANOSLEEP.SYNCS 0x989680 ;  /* 0x009896800000995d */ /* 0x008fea0003900000 */
[----:B------:R-:W3:Y:S02]  /*b3a0*/  @!P1 SYNCS.PHASECHK.TRANS64 P1, [R17+URZ+0x31810], R8 ;  /* 0x03181008110095a7 */ /* 0x000ee4000802007f */
[----:B---3--:R-:W-:Y:S05]  /*b3b0*/  @!P1 BRA `(.L_x_262) ;  /* 0xfffffffc00f09947 */ /* 0x008fea000383ffff */
[----:B------:R-:W-:Y:S05]  /*b3c0*/  BRA `(.L_x_261) ;  /* 0xffffff6400c07947 */ /* 0x000fea000383ffff */
.L_x_266:
[----:B----4-:R4:W1:Y:S02]  /*b3d0*/  SYNCS.PHASECHK.TRANS64.TRYWAIT P1, [R18+URZ+0x31830], R11 ;  /* 0x0318300b120075a7 */ /* 0x010864000802017f */
[----:B-1----:R-:W-:Y:S05]  /*b3e0*/  @!P1 NANOSLEEP.SYNCS 0x989680 ;  /* 0x009896800000995d */ /* 0x002fea0003900000 */
[----:B------:R-:W1:Y:S02]  /*b3f0*/  @!P1 SYNCS.PHASECHK.TRANS64 P1, [R18+URZ+0x31830], R11 ;  /* 0x0318300b120095a7 */ /* 0x000e64000802007f */
[----:B-1----:R-:W-:Y:S05]  /*b400*/  @!P1 BRA `(.L_x_266) ;  /* 0xfffffffc00f09947 */ /* 0x002fea000383ffff */
[----:B------:R-:W-:Y:S05]  /*b410*/  BRA `(.L_x_265) ;  /* 0xffffff8000c07947 */ /* 0x000fea000383ffff */
.L_x_279:
[----:B-1----:R1:W2:Y:S02]  /*b420*/  SYNCS.PHASECHK.TRANS64.TRYWAIT P0, [R0+URZ+0x31820], R5 ;  /* 0x03182005000075a7 */ /* 0x0022a4000800017f */
[----:B--2---:R-:W-:Y:S05]  /*b430*/  @!P0 NANOSLEEP.SYNCS 0x989680 ;  /* 0x009896800000895d */ /* 0x004fea0003900000 */
[----:B------:R-:W2:Y:S02]  /*b440*/  @!P0 SYNCS.PHASECHK.TRANS64 P0, [R0+URZ+0x31820], R5 ;  /* 0x03182005000085a7 */ /* 0x000ea4000800007f */
[----:B--2---:R-:W-:Y:S05]  /*b450*/  @!P0 BRA `(.L_x_279) ;  /* 0xfffffffc00f08947 */ /* 0x004fea000383ffff */
[----:B------:R-:W-:Y:S05]  /*b460*/  BRA `(.L_x_294) ;  /* 0xffffffe400947947 */ /* 0x000fea000383ffff */
.L_x_282:
[----:B-1----:R1:W2:Y:S02]  /*b470*/  SYNCS.PHASECHK.TRANS64.TRYWAIT P1, [R0+URZ+0x31838], R9 ;  /* 0x03183809000075a7 */ /* 0x0022a4000802017f */
[----:B--2---:R-:W-:Y:S05]  /*b480*/  @!P1 NANOSLEEP.SYNCS 0x989680 ;  /* 0x009896800000995d */ /* 0x004fea0003900000 */
[----:B------:R-:W2:Y:S02]  /*b490*/  @!P1 SYNCS.PHASECHK.TRANS64 P1, [R0+URZ+0x31838], R9 ;  /* 0x03183809000095a7 */ /* 0x000ea4000802007f */
[----:B--2---:R-:W-:Y:S05]  /*b4a0*/  @!P1 BRA `(.L_x_282) ;  /* 0xfffffffc00f09947 */ /* 0x004fea000383ffff */
[----:B------:R-:W-:Y:S05]  /*b4b0*/  BRA `(.L_x_295) ;  /* 0xfffffff000107947 */ /* 0x000fea000383ffff */
.L_x_284:
[----:B------:R-:W-:-:S07]  /*b4c0*/  SHF.L.U32 R20, R6, 0x1f, RZ ;  /* 0x0000001f06147819 */ /* 0x000fce00000006ff */
.L_x_296:
[----:B-1----:R1:W2:Y:S02]  /*b4d0*/  SYNCS.PHASECHK.TRANS64.TRYWAIT P1, [R19+URZ+0x31820], R20 ;  /* 0x03182014130075a7 */ /* 0x0022a4000802017f */
[----:B--2---:R-:W-:Y:S05]  /*b4e0*/  @!P1 NANOSLEEP.SYNCS 0x989680 ;  /* 0x009896800000995d */ /* 0x004fea0003900000 */
[----:B------:R-:W2:Y:S02]  /*b4f0*/  @!P1 SYNCS.PHASECHK.TRANS64 P1, [R19+URZ+0x31820], R20 ;  /* 0x03182014130095a7 */ /* 0x000ea4000802007f */
[----:B--2---:R-:W-:Y:S05]  /*b500*/  @!P1 BRA `(.L_x_296) ;  /* 0xfffffffc00f09947 */ /* 0x004fea000383ffff */
[----:B------:R-:W-:Y:S05]  /*b510*/  BRA `(.L_x_297) ;  /* 0xfffffff000e87947 */ /* 0x000fea000383ffff */
.L_x_287:
[----:B-1----:R1:W2:Y:S02]  /*b520*/  SYNCS.PHASECHK.TRANS64.TRYWAIT P1, [R0+URZ+0x31838], R7 ;  /* 0x03183807000075a7 */ /* 0x0022a4000802017f */
[----:B--2---:R-:W-:Y:S05]  /*b530*/  @!P1 NANOSLEEP.SYNCS 0x989680 ;  /* 0x009896800000995d */ /* 0x004fea0003900000 */
[----:B------:R-:W2:Y:S02]  /*b540*/  @!P1 SYNCS.PHASECHK.TRANS64 P1, [R0+URZ+0x31838], R7 ;  /* 0x03183807000095a7 */ /* 0x000ea4000802007f */
[----:B--2---:R-:W-:Y:S05]  /*b550*/  @!P1 BRA `(.L_x_287) ;  /* 0xfffffffc00f09947 */ /* 0x004fea000383ffff */
[----:B------:R-:W-:Y:S05]  /*b560*/  BRA `(.L_x_298) ;  /* 0xfffffff800007947 */ /* 0x000fea000383ffff */
.L_x_290:
[----:B-1----:R1:W3:Y:S02]  /*b570*/  SYNCS.PHASECHK.TRANS64.TRYWAIT P0, [R6+URZ], R3 ;  /* 0x00000003060075a7 */ /* 0x0022e4000800017f */
[----:B---3--:R-:W-:Y:S05]  /*b580*/  @!P0 NANOSLEEP.SYNCS 0x989680 ;  /* 0x009896800000895d */ /* 0x008fea0003900000 */
[----:B------:R-:W3:Y:S02]  /*b590*/  @!P0 SYNCS.PHASECHK.TRANS64 P0, [R6+URZ], R3 ;  /* 0x00000003060085a7 */ /* 0x000ee4000800007f */
[----:B---3--:R-:W-:Y:S05]  /*b5a0*/  @!P0 BRA `(.L_x_290) ;  /* 0xfffffffc00f08947 */ /* 0x008fea000383ffff */
[----:B------:R-:W-:Y:S05]  /*b5b0*/  BRA `(.L_x_299) ;  /* 0xfffffffc00147947 */ /* 0x000fea000383ffff */
.L_x_291:
[----:B-1----:R1:W3:Y:S02]  /*b5c0*/  SYNCS.PHASECHK.TRANS64.TRYWAIT P0, [R5+URZ], R0 ;  /* 0x00000000050075a7 */ /* 0x0022e4000800017f */
[----:B---3--:R-:W-:Y:S05]  /*b5d0*/  @!P0 NANOSLEEP.SYNCS 0x989680 ;  /* 0x009896800000895d */ /* 0x008fea0003900000 */
[----:B------:R-:W3:Y:S02]  /*b5e0*/  @!P0 SYNCS.PHASECHK.TRANS64 P0, [R5+URZ], R0 ;  /* 0x00000000050085a7 */ /* 0x000ee4000800007f */
[----:B---3--:R-:W-:Y:S05]  /*b5f0*/  @!P0 BRA `(.L_x_291) ;  /* 0xfffffffc00f08947 */ /* 0x008fea000383ffff */
[----:B------:R-:W-:Y:S05]  /*b600*/  BRA `(.L_x_300) ;  /* 0xfffffffc00247947 */ /* 0x000fea000383ffff */
.L_x_301:
        /* <DEDUP_REMOVED lines=15> */
.L_x_1148:


//--------------------- .text._ZN7cutlass13device_kernelIN5flash11enable_sm90INS1_16FlashAttnBwdSm90INS1_25CollectiveMainloopBwdSm90ILi2ELi1ELi1EN4cute5tupleIJNS5_1CILi1EEES8_S8_EEENS6_IJNS7_ILi64EEENS7_ILi80EEENS7_ILi256EEEEEENS_6half_tEfNS_4arch4Sm90ELb0ELb1ELb1ELb0ELb0ELb0ELb1ELb1ELi2ELi1ELi1ELi1ELb0EEENS1_21CollectiveEpilogueBwdISD_SE_SG_Li256ELb0ELb1ELi2EEENS1_19SingleTileSchedulerILb0ELb0ELb0ELi80EEEEEEEEEvNT_6ParamsE --------------------------
	.section	.text._ZN7cutlass13device_kernelIN5flash11enable_sm90INS1_16FlashAttnBwdSm90INS1_25CollectiveMainloopBwdSm90ILi2ELi1ELi1EN4cute5tupleIJNS5_1CILi1EEES8_S8_EEENS6_IJNS7_ILi64EEENS7_ILi80EEENS7_ILi256EEEEEENS_6half_tEfNS_4arch4Sm90ELb0ELb1ELb1ELb0ELb0ELb0ELb1ELb1ELi2ELi1ELi1ELi1ELb0EEENS1_21CollectiveEpilogueBwdISD_SE_SG_Li256ELb0ELb1ELi2EEENS1_19SingleTileSchedulerILb0ELb0ELb0ELi80EEEEEEEEEvNT_6ParamsE,"ax",@progbits
	.align	128
.text._ZN7cutlass13device_kernelIN5flash11enable_sm90INS1_16FlashAttnBwdSm90INS1_25CollectiveMainloopBwdSm90ILi2ELi1ELi1EN4cute5tupleIJNS5_1CILi1EEES8_S8_EEENS6_IJNS7_ILi64EEENS7_ILi80EEENS7_ILi256EEEEEENS_6half_tEfNS_4arch4Sm90ELb0ELb1ELb1ELb0ELb0ELb0ELb1ELb1ELi2ELi1ELi1ELi1ELb0EEENS1_21CollectiveEpilogueBwdISD_SE_SG_Li256ELb0ELb1ELi2EEENS1_19SingleTileSchedulerILb0ELb0ELb0ELi80EEEEEEEEEvNT_6ParamsE:
        .type           _ZN7cutlass13device_kernelIN5flash11enable_sm90INS1_16FlashAttnBwdSm90INS1_25CollectiveMainloopBwdSm90ILi2ELi1ELi1EN4cute5tupleIJNS5_1CILi1EEES8_S8_EEENS6_IJNS7_ILi64EEENS7_ILi80EEENS7_ILi256EEEEEENS_6half_tEfNS_4arch4Sm90ELb0ELb1ELb1ELb0ELb0ELb0ELb1ELb1ELi2ELi1ELi1ELi1ELb0EEENS1_21CollectiveEpilogueBwdISD_SE_SG_Li256ELb0ELb1ELi2EEENS1_19SingleTileSchedulerILb0ELb0ELb0ELi80EEEEEEEEEvNT_6ParamsE,@function
        .size           _ZN7cutlass13device_kernelIN5flash11enable_sm90INS1_16FlashAttnBwdSm90INS1_25CollectiveMainloopBwdSm90ILi2ELi1ELi1EN4cute5tupleIJNS5_1CILi1EEES8_S8_EEENS6_IJNS7_ILi64EEENS7_ILi80EEENS7_ILi256EEEEEENS_6half_tEfNS_4arch4Sm90ELb0ELb1ELb1ELb0ELb0ELb0ELb1ELb1ELi2ELi1ELi1ELi1ELb0EEENS1_21CollectiveEpilogueBwdISD_SE_SG_Li256ELb0ELb1ELi2EEENS1_19SingleTileSchedulerILb0ELb0ELb0ELi80EEEEEEEEEvNT_6ParamsE,(.L_x_1149 - _ZN7cutlass13device_kernelIN5flash11enable_sm90INS1_16FlashAttnBwdSm90INS1_25CollectiveMainloopBwdSm90ILi2ELi1ELi1EN4cute5tupleIJNS5_1CILi1EEES8_S8_EEENS6_IJNS7_ILi64EEENS7_ILi80EEENS7_ILi256EEEEEENS_6half_tEfNS_4arch4Sm90ELb0ELb1ELb1ELb0ELb0ELb0ELb1ELb1ELi2ELi1ELi1ELi1ELb0EEENS1_21CollectiveEpilogueBwdISD_SE_SG_Li256ELb0ELb1ELi2EEENS1_19SingleTileSchedulerILb0ELb0ELb0ELi80EEEEEEEEEvNT_6ParamsE)
        .other          _ZN7cutlass13device_kernelIN5flash11enable_sm90INS1_16FlashAttnBwdSm90INS1_25CollectiveMainloopBwdSm90ILi2ELi1ELi1EN4cute5tupleIJNS5_1CILi1EEES8_S8_EEENS6_IJNS7_ILi64EEENS7_ILi80EEENS7_ILi256EEEEEENS_6half_tEfNS_4arch4Sm90ELb0ELb1ELb1ELb0ELb0ELb0ELb1ELb1ELi2ELi1ELi1ELi1ELb0EEENS1_21CollectiveEpilogueBwdISD_SE_SG_Li256ELb0ELb1ELi2EEENS1_19SingleTileSchedulerILb0ELb0ELb0ELi80EEEEEEEEEvNT_6ParamsE,@"STO_CUDA_ENTRY STV_DEFAULT"
_ZN7cutlass13device_kernelIN5flash11enable_sm90INS1_16FlashAttnBwdSm90INS1_25CollectiveMainloopBwdSm90ILi2ELi1ELi1EN4cute5tupleIJNS5_1CILi1EEES8_S8_EEENS6_IJNS7_ILi64EEENS7_ILi80EEENS7_ILi256EEEEEENS_6half_tEfNS_4arch4Sm90ELb0ELb1ELb1ELb0ELb0ELb0ELb1ELb1ELi2ELi1ELi1ELi1ELb0EEENS1_21CollectiveEpilogueBwdISD_SE_SG_Li256ELb0ELb1ELi2EEENS1_19SingleTileSchedulerILb0ELb0ELb0ELi80EEEEEEEEEvNT_6ParamsE:
[----:B------:R-:W1:Y:S02]  /*0000*/  LDC R1, c[0x0][0x28] ;  /* 0x00000a00ff017b82 */ /* 0x000e640000000800 */
[----:B-1----:R-:W-:Y:S01]  /*0010*/  VIADD R1, R1, 0xfffffff8 ;  /* 0xfffffff801017836 */ /* 0x002fe20000000000 */
[----:B------:R-:W1:Y:S01]  /*0020*/  S2R R21, SR_TID.X ;  /* 0x0000000000157919 */ /* 0x000e620000002100 */
[----:B------:R-:W-:Y:S01]  /*0030*/  ELECT P0, URZ, PT ;  /* 0x00000000003f782f */ /* 0x000fe20003800000 */
[----:B------:R-:W-:Y:S01]  /*0040*/  BSSY B0, `(.L_x_302) ;  /* 0x000001a000007945 */ /* 0x000fe20003800000 */
[----:B-1----:R-:W-:-:S05]  /*0050*/  SHF.R.U32.HI R2, RZ, 0x5, R21 ;  /* 0x00000005ff027819 */ /* 0x002fca0000011615 */
[----:B------:R-:W1:Y:S02]  /*0060*/  SHFL.IDX PT, R0, R2, RZ, 0x1f ;  /* 0x00001fff02007589 */ /* 0x000e6400000e0000 */
[----:B-1----:R-:W-:Y:S02]  /*0070*/  ISETP.EQ.AND P0, PT, R0, RZ, P0 ;  /* 0x000000ff0000720c */ /* 0x002fe40000702270 */
[----:B------:R-:W-:-:S11]  /*0080*/  SHF.R.U32.HI R0, RZ, 0x7, R21 ;  /* 0x00000007ff007819 */ /* 0x000fd60000011615 */
        /* <DEDUP_REMOVED lines=21> */
.L_x_303:
[----:B------:R-:W-:Y:S05]  /*01e0*/  BSYNC B0 ;  /* 0x0000000000007941 */ /* 0x000fea0003800000 */
.L_x_302:
[----:B------:R-:W-:Y:S01]  /*01f0*/  VOTEU.ANY UP0, P0 ;  /* 0x00000000003f7886 */ /* 0x000fe20000000100 */
[----:B------:R-:W1:Y:S01]  /*0200*/  SHFL.IDX PT, R0, R0, RZ, 0x1f ;  /* 0x00001fff00007589 */ /* 0x000e6200000e0000 */
[----:B------:R-:W-:Y:S01]  /*0210*/  UMOV UR4, 0x1 ;  /* 0x0000000100047882 */ /* 0x000fe20000000000 */
[----:B------:R-:W-:Y:S02]  /*0220*/  VOTEU.ANY UP1, P0 ;  /* 0x00000000003f7886 */ /* 0x000fe40000020100 */
[----:B------:R-:W2:Y:S01]  /*0230*/  @UP0 S2UR UR7, SR_CgaCtaId ;  /* 0x00000000000709c3 */ /* 0x000ea20000008800 */
[----:B------:R-:W-:Y:S01]  /*0240*/  @UP0 UMOV UR6, 0x400 ;  /* 0x0000040000060882 */ /* 0x000fe20000000000 */
[----:B------:R-:W-:-:S04]  /*0250*/  @UP0 UIADD3 UR4, -UR4, 0x100000, URZ ;  /* 0x0010000004040890 */ /* 0x000fc8000fffe13f */
[----:B------:R-:W-:Y:S02]  /*0260*/  @UP0 USHF.L.U32 UR5, UR4, 0xb, URZ ;  /* 0x0000000b04050899 */ /* 0x000fe4000800063f */
[----:B------:R-:W-:Y:S01]  /*0270*/  @UP0 USHF.L.U32 UR4, UR4, 0x1, URZ ;  /* 0x0000000104040899 */ /* 0x000fe2000800063f */
[----:B------:R-:W3:Y:S01]  /*0280*/  SHFL.IDX PT, R3, R2, RZ, 0x1f ;  /* 0x00001fff02037589 */ /* 0x000ee200000e0000 */
[----:B-1----:R-:W-:Y:S01]  /*0290*/  R2UR UR8, R0 ;  /* 0x00000000000872ca */ /* 0x002fe200000e0000 */
[----:B--2---:R-:W-:-:S03]  /*02a0*/  @UP0 ULEA UR6, UR7, UR6, 0x18 ;  /* 0x0000000607060291 */ /* 0x004fc6000f8ec03f */
[----:B------:R-:W-:Y:S01]  /*02b0*/  UMOV UR7, 0x1 ;  /* 0x0000000100077882 */ /* 0x000fe20000000000 */
[----:B---3--:R-:W-:-:S08]  /*02c0*/  ISETP.NE.AND P1, PT, R3, RZ, PT ;  /* 0x000000ff0300720c */ /* 0x008fd00003f25270 */
[----:B------:R-:W-:Y:S01]  /*02d0*/  UISETP.NE.AND UP0, UPT, UR8, URZ, UPT ;  /* 0x0000003f0800728c */ /* 0x000fe2000bf05270 */
[----:B------:R-:W1:Y:S02]  /*02e0*/  FENCE.VIEW.ASYNC.S ;  /* 0x00000000000073c6 */ /* 0x000e640000000000 */
[----:B-1----:R1:W2:Y:S02]  /*02f0*/  @UP1 SYNCS.EXCH.64 URZ, [UR6+0x31800], UR4 ;  /* 0x03180004063f15b2 */ /* 0x0022a40008000100 */
[----:B-1----:R-:W-:-:S06]  /*0300*/  USEL UR4, UR7, 0x2, !UP0 ;  /* 0x0000000207047887 */ /* 0x002fcc000c000000 */
[----:B------:R-:W-:-:S05]  /*0310*/  IMAD.U32 R0, RZ, RZ, UR4 ;  /* 0x00000004ff007e24 */ /* 0x000fca000f8e00ff */
[----:B------:R1:W-:Y:S01]  /*0320*/  STL [R1], R0 ;  /* 0x0000000001007387 */ /* 0x0003e20000100800 */
[----:B------:R-:W-:Y:S05]  /*0330*/  @P1 BRA `(.L_x_304) ;  /* 0x0000000000481947 */ /* 0x000fea0003800000 */
[----:B------:R-:W3:Y:S01]  /*0340*/  S2UR UR5, SR_CgaCtaId ;  /* 0x00000000000579c3 */ /* 0x000ee20000008800 */
[----:B------:R-:W-:Y:S01]  /*0350*/  UMOV UR4, 0x400 ;  /* 0x0000040000047882 */ /* 0x000fe20000000000 */
[----:B------:R-:W-:Y:S01]  /*0360*/  UMOV UR6, 0x1 ;  /* 0x0000000100067882 */ /* 0x000fe20000000000 */
[----:B------:R-:W-:Y:S01]  /*0370*/  UMOV UR9, 0x100 ;  /* 0x0000010000097882 */ /* 0x000fe20000000000 */
[----:B------:R-:W-:-:S04]  /*0380*/  UIADD3 UR6, -UR6, 0x100000, URZ ;  /* 0x0010000006067890 */ /* 0x000fc8000fffe13f */
[----:B------:R-:W-:Y:S02]  /*0390*/  USHF.L.U32 UR7, UR6, 0xb, URZ ;  /* 0x0000000b06077899 */ /* 0x000fe4000800063f */
[----:B------:R-:W-:Y:S01]  /*03a0*/  USHF.L.U32 UR6, UR6, 0x1, URZ ;  /* 0x0000000106067899 */ /* 0x000fe2000800063f */
[----:B------:R-:W-:Y:S01]  /*03b0*/  ELECT P0, URZ, PT ;  /* 0x00000000003f782f */ /* 0x000fe20003800000 */
[----:B---3--:R-:W-:Y:S02]  /*03c0*/  ULEA UR8, UR5, UR4, 0x18 ;  /* 0x0000000405087291 */ /* 0x008fe4000f8ec03f */
[----:B------:R-:W-:-:S04]  /*03d0*/  UIADD3 UR4, -UR9, 0x100000, URZ ;  /* 0x0010000009047890 */ /* 0x000fc8000fffe13f */
[----:B------:R-:W-:Y:S02]  /*03e0*/  USHF.L.U32 UR5, UR4, 0xb, URZ ;  /* 0x0000000b04057899 */ /* 0x000fe4000800063f */
[----:B------:R-:W-:Y:S01]  /*03f0*/  USHF.L.U32 UR4, UR4, 0x1, URZ ;  /* 0x0000000104047899 */ /* 0x000fe2000800063f */
[----:B------:R-:W3:Y:S03]  /*0400*/  FENCE.VIEW.ASYNC.S ;  /* 0x00000000000073c6 */ /* 0x000ee60000000000 */
[----:B---3--:R3:W4:Y:S08]  /*0410*/  SYNCS.EXCH.64 URZ, [UR8+0x31810], UR6 ;  /* 0x03181006083f75b2 */ /* 0x0087300008000100 */
[----:B------:R3:W1:Y:S01]  /*0420*/  SYNCS.EXCH.64 URZ, [UR8+0x31820], UR4 ;  /* 0x03182004083f75b2 */ /* 0x0006620008000100 */
[----:B------:R3:W1:Y:S01]  /*0430*/  SYNCS.EXCH.64 URZ, [UR8+0x31818], UR6 ;  /* 0x03181806083f75b2 */ /* 0x0006620008000100 */
[----:B------:R3:W1:Y:S01]  /*0440*/  SYNCS.EXCH.64 URZ, [UR8+0x31828], UR4 ;  /* 0x03182804083f75b2 */ /* 0x0006620008000100 */
[----:B------:R-:W-:Y:S01]  /*0450*/  NOP ;  /* 0x0000000000007918 */ /* 0x000fe20000000000 */
.L_x_304:
[----:B-1----:R-:W1:Y:S01]  /*0460*/  SHFL.IDX PT, R0, R2, RZ, 0x1f ;  /* 0x00001fff02007589 */ /* 0x002e6200000e0000 */
[----:B------:R-:W-:Y:S01]  /*0470*/  NOP ;  /* 0x0000000000007918 */ /* 0x000fe20000000000 */
[----:B-1----:R-:W-:-:S13]  /*0480*/  ISETP.NE.AND P0, PT, R0, RZ, PT ;  /* 0x000000ff0000720c */ /* 0x002fda0003f05270 */
[----:B------:R-:W-:Y:S05]  /*0490*/  @P0 BRA `(.L_x_305) ;  /* 0x0000000000400947 */ /* 0x000fea0003800000 */
[----:B---3--:R-:W1:Y:S01]  /*04a0*/  S2UR UR5, SR_CgaCtaId ;  /* 0x00000000000579c3 */ /* 0x008e620000008800 */
        /* <DEDUP_REMOVED lines=12> */
[----:B-1----:R1:W3:Y:S08]  /*0570*/  SYNCS.EXCH.64 URZ, [UR8+0x31830], UR4 ;  /* 0x03183004083f75b2 */ /* 0x0022f00008000100 */
[----:B------:R1:W1:Y:S01]  /*0580*/  SYNCS.EXCH.64 URZ, [UR8+0x31838], UR6 ;  /* 0x03183806083f75b2 */ /* 0x0002620008000100 */
[----:B------:R-:W-:Y:S01]  /*0590*/  NOP ;  /* 0x0000000000007918 */ /* 0x000fe20000000000 */
.L_x_305:
[----:B------:R-:W-:Y:S01]  /*05a0*/  PLOP3.LUT P0, PT, PT, PT, UP0, 0x80, 0x0 ;  /* 0x000000000000781c */ /* 0x000fe20003f0f008 */
[----:B------:R-:W-:Y:S01]  /*05b0*/  NOP ;  /* 0x0000000000007918 */ /* 0x000fe20000000000 */
[----:B------:R-:W-:Y:S01]  /*05c0*/  LOP3.LUT R0, R21, 0x7f, RZ, 0xc0, !PT ;  /* 0x0000007f15007812 */ /* 0x000fe200078ec0ff */
[----:B-1234-:R-:W-:Y:S10]  /*05d0*/  BAR.SYNC.DEFER_BLOCKING 0x0 ;  /* 0x0000000000007b1d */ /* 0x01eff40000010000 */
[----:B------:R-:W-:Y:S05]  /*05e0*/  @!P0 BRA `(.L_x_306) ;  /* 0x000000d4004c8947 */ /* 0x000fea0003800000 */
.L_x_307:
[----:B------:R-:W-:-:S08]  /*05f0*/  NOP ;  /* 0x0000000000007918 */ /* 0x000fd00000000000 */
[----:B------:R-:W1:Y:S02]  /*0600*/  USETMAXREG.TRY_ALLOC.CTAPOOL UP0, 0xf0 ;  /* 0x000000f0000079c8 */ /* 0x000e640008000600 */
[----:B-1----:R-:W-:-:S13]  /*0610*/  PLOP3.LUT P0, PT, PT, PT, UP0, 0x80, 0x0 ;  /* 0x000000000000781c */ /* 0x002fda0003f0f008 */
[----:B------:R-:W-:Y:S05]  /*0620*/  @!P0 BRA `(.L_x_307) ;  /* 0xfffffffc00f08947 */ /* 0x000fea000383ffff */
[----:B------:R-:W1:Y:S02]  /*0630*/  S2UR UR4, SR_CTAID.Z ;  /* 0x00000000000479c3 */ /* 0x000e640000002700 */
[----:B-1----:R-:W-:-:S13]  /*0640*/  ISETP.LE.AND P0, PT, RZ, UR4, PT ;  /* 0x00000004ff007c0c */ /* 0x002fda000bf03270 */
[----:B------:R-:W-:Y:S05]  /*0650*/  @!P0 EXIT ;  /* 0x000000000000894d */ /* 0x000fea0003800000 */
[----:B------:R-:W1:Y:S01]  /*0660*/  S2R R13, SR_CTAID.X ;  /* 0x00000000000d7919 */ /* 0x000e620000002500 */
[----:B------:R-:W2:Y:S01]  /*0670*/  LDC R232, c[0x0][0x280] ;  /* 0x0000a000ffe87b82 */ /* 0x000ea20000000800 */
[----:B------:R-:W-:Y:S01]  /*0680*/  ULDC UR7, c[0x0][0x290] ;  /* 0x0000a40000077ab9 */ /* 0x000fe20000000800 */
[----:B------:R-:W-:Y:S02]  /*0690*/  PLOP3.LUT P0, PT, PT, PT, PT, 0x80, 0x0 ;  /* 0x000000000000781c */ /* 0x000fe40003f0f070 */
[----:B------:R-:W-:Y:S02]  /*06a0*/  CS2R R134, SRZ ;  /* 0x0000000000867805 */ /* 0x000fe4000001ff00 */
[----:B------:R-:W-:Y:S02]  /*06b0*/  CS2R R132, SRZ ;  /* 0x0000000000847805 */ /* 0x000fe4000001ff00 */
[----:B------:R-:W-:Y:S02]  /*06c0*/  CS2R R130, SRZ ;  /* 0x0000000000827805 */ /* 0x000fe4000001ff00 */
[----:B------:R-:W-:-:S02]  /*06d0*/  CS2R R128, SRZ ;  /* 0x0000000000807805 */ /* 0x000fc4000001ff00 */
[----:B------:R-:W-:Y:S01]  /*06e0*/  CS2R R94, SRZ ;  /* 0x00000000005e7805 */ /* 0x000fe2000001ff00 */
[----:B------:R-:W3:Y:S01]  /*06f0*/  LDC R2, c[0x0][0x74c] ;  /* 0x0001d300ff027b82 */ /* 0x000ee20000000800 */
        /* <DEDUP_REMOVED lines=15> */
[----:B--2---:R-:W-:Y:S01]  /*07f0*/  VIADD R0, R232, 0x3f ;  /* 0x0000003fe8007836 */ /* 0x004fe20000000000 */
[----:B------:R-:W-:Y:S02]  /*0800*/  CS2R R78, SRZ ;  /* 0x00000000004e7805 */ /* 0x000fe4000001ff00 */
[----:B------:R-:W-:-:S02]  /*0810*/  CS2R R76, SRZ ;  /* 0x00000000004c7805 */ /* 0x000fc4000001ff00 */
[----:B------:R-:W-:Y:S02]  /*0820*/  CS2R R74, SRZ ;  /* 0x00000000004a7805 */ /* 0x000fe4000001ff00 */
[----:B------:R-:W-:Y:S02]  /*0830*/  CS2R R72, SRZ ;  /* 0x0000000000487805 */ /* 0x000fe4000001ff00 */
[----:B------:R-:W-:Y:S02]  /*0840*/  CS2R R110, SRZ ;  /* 0x00000000006e7805 */ /* 0x000fe4000001ff00 */
[----:B------:R-:W-:Y:S01]  /*0850*/  CS2R R108, SRZ ;  /* 0x00000000006c7805 */ /* 0x000fe2000001ff00 */
[C---:B-1----:R-:W-:Y:S01]  /*0860*/  IMAD R3, R13.reuse, 0x50, R232 ;  /* 0x000000500d037824 */ /* 0x042fe200078e02e8 */
[----:B------:R-:W-:Y:S02]  /*0870*/  ISETP.GE.AND P1, PT, R13, RZ, PT ;  /* 0x000000ff0d00720c */ /* 0x000fe40003f26270 */
[----:B------:R-:W-:-:S02]  /*0880*/  CS2R R106, SRZ ;  /* 0x00000000006a7805 */ /* 0x000fc4000001ff00 */
[----:B------:R-:W-:Y:S02]  /*0890*/  CS2R R104, SRZ ;  /* 0x0000000000687805 */ /* 0x000fe4000001ff00 */
[----:B------:R-:W-:Y:S02]  /*08a0*/  CS2R R70, SRZ ;  /* 0x0000000000467805 */ /* 0x000fe4000001ff00 */
[----:B---3--:R-:W-:Y:S02]  /*08b0*/  IADD3 R2, R3, -UR7, -R2 ;  /* 0x8000000703027c10 */ /* 0x008fe4000fffe802 */
[----:B------:R-:W-:Y:S02]  /*08c0*/  CS2R R68, SRZ ;  /* 0x0000000000447805 */ /* 0x000fe4000001ff00 */
[----:B------:R-:W-:Y:S02]  /*08d0*/  SHF.R.S32.HI R3, RZ, 0x1f, R0 ;  /* 0x0000001fff037819 */ /* 0x000fe40000011400 */
[----:B------:R-:W-:-:S02]  /*08e0*/  CS2R R66, SRZ ;  /* 0x0000000000427805 */ /* 0x000fc4000001ff00 */
[----:B------:R-:W-:Y:S02]  /*08f0*/  SHF.R.S32.HI R5, RZ, 0x1f, R2 ;  /* 0x0000001fff057819 */ /* 0x000fe40000011402 */
[----:B------:R-:W-:Y:S02]  /*0900*/  CS2R R64, SRZ ;  /* 0x0000000000407805 */ /* 0x000fe4000001ff00 */
[----:B------:R-:W-:Y:S02]  /*0910*/  LEA.HI R3, R3, R0, RZ, 0x6 ;  /* 0x0000000003037211 */ /* 0x000fe400078f30ff */
[----:B------:R-:W-:Y:S02]  /*0920*/  CS2R R102, SRZ ;  /* 0x0000000000667805 */ /* 0x000fe4000001ff00 */
[----:B------:R-:W-:Y:S02]  /*0930*/  LEA.HI R5, R5, R2, RZ, 0x6 ;  /* 0x0000000205057211 */ /* 0x000fe400078f30ff */
[----:B------:R-:W-:-:S02]  /*0940*/  CS2R R100, SRZ ;  /* 0x0000000000647805 */ /* 0x000fc4000001ff00 */
[----:B------:R-:W-:Y:S02]  /*0950*/  CS2R R98, SRZ ;  /* 0x0000000000627805 */ /* 0x000fe4000001ff00 */
[----:B------:R-:W-:Y:S02]  /*0960*/  CS2R R96, SRZ ;  /* 0x0000000000607805 */ /* 0x000fe4000001ff00 */
[----:B------:R-:W-:Y:S02]  /*0970*/  SHF.R.S32.HI R5, RZ, 0x6, R5 ;  /* 0x00000006ff057819 */ /* 0x000fe40000011405 */
        /* <DEDUP_REMOVED lines=41> */
[----:B------:R-:W-:Y:S02]  /*0c10*/  VIMNMX R5, RZ, R5, !PT ;  /* 0x00000005ff057248 */ /* 0x000fe40007fe0100 */
[----:B------:R-:W-:Y:S01]  /*0c20*/  SHF.R.S32.HI R234, RZ, 0x6, R3 ;  /* 0x00000006ffea7819 */ /* 0x000fe20000011403 */
[----:B------:R-:W-:Y:S06]  /*0c30*/  @!P1 BRA `(.L_x_308) ;  /* 0x0000000000249947 */ /* 0x000fec0003800000 */
[----:B------:R-:W1:Y:S01]  /*0c40*/  LDC R3, c[0x0][0x290] ;  /* 0x0000a400ff037b82 */ /* 0x000e620000000800 */
[----:B------:R-:W-:-:S07]  /*0c50*/  IMAD R0, R13, 0x50, R232 ;  /* 0x000000500d007824 */ /* 0x000fce00078e02e8 */
[----:B------:R-:W2:Y:S01]  /*0c60*/  LDC R7, c[0x0][0x748] ;  /* 0x0001d200ff077b82 */ /* 0x000ea20000000800 */
[----:B-1----:R-:W-:-:S05]  /*0c70*/  IADD3 R0, -R3, 0x8f, R0 ;  /* 0x0000008f03007810 */ /* 0x002fca0007ffe100 */
[----:B--2---:R-:W-:-:S05]  /*0c80*/  IMAD.IADD R0, R0, 0x1, R7 ;  /* 0x0000000100007824 */ /* 0x004fca00078e0207 */
[----:B------:R-:W-:-:S04]  /*0c90*/  SHF.R.S32.HI R3, RZ, 0x1f, R0 ;  /* 0x0000001fff037819 */ /* 0x000fc80000011400 */
[----:B------:R-:W-:-:S04]  /*0ca0*/  LEA.HI R3, R3, R0, RZ, 0x6 ;  /* 0x0000000003037211 */ /* 0x000fc800078f30ff */
[----:B------:R-:W-:-:S04]  /*0cb0*/  SHF.R.S32.HI R3, RZ, 0x6, R3 ;  /* 0x00000006ff037819 */ /* 0x000fc80000011403 */
[----:B------:R-:W-:-:S07]  /*0cc0*/  VIMNMX R234, R234, R3, PT ;  /* 0x00000003eaea7248 */ /* 0x000fce0003fe0100 */
.L_x_308:
[----:B------:R-:W-:Y:S01]  /*0cd0*/  ISETP.GT.AND P1, PT, R234, R5, PT ;  /* 0x00000005ea00720c */ /* 0x000fe20003f24270 */
[----:B------:R-:W-:Y:S01]  /*0ce0*/  ULDC.64 UR60, c[0x0][0x208] ;  /* 0x00008200003c7ab9 */ /* 0x000fe20000000a00 */
[----:B------:R-:W-:Y:S02]  /*0cf0*/  CS2R R140, SRZ ;  /* 0x00000000008c7805 */ /* 0x000fe4000001ff00 */
[----:B------:R-:W-:Y:S02]  /*0d00*/  CS2R R138, SRZ ;  /* 0x00000000008a7805 */ /* 0x000fe4000001ff00 */
[----:B------:R-:W-:-:S07]  /*0d10*/  CS2R R136, SRZ ;  /* 0x0000000000887805 */ /* 0x000fce000001ff00 */
[----:B------:R-:W-:Y:S05]  /*0d20*/  @!P1 BRA `(.L_x_309) ;  /* 0x000000a400109947 */ /* 0x000fea0003800000 */
[----:B------:R-:W1:Y:S01]  /*0d30*/  S2R R0, SR_CgaCtaId ;  /* 0x0000000000007919 */ /* 0x000e620000008800 */
[----:B------:R-:W-:Y:S01]  /*0d40*/  MOV R17, 0x400 ;  /* 0x0000040000117802 */ /* 0x000fe20000000f00 */
[----:B------:R-:W-:Y:S01]  /*0d50*/  VIADD R21, R21, 0xffffff80 ;  /* 0xffffff8015157836 */ /* 0x000fe20000000000 */
[----:B------:R-:W-:Y:S02]  /*0d60*/  SHF.L.U32 R8, RZ, 0x1f, RZ ;  /* 0x0000001fff087819 */ /* 0x000fe400000006ff */
[----:B-1----:R-:W-:Y:S02]  /*0d70*/  LEA R17, R0, R17, 0x18 ;  /* 0x0000001100117211 */ /* 0x002fe400078ec0ff */
[----:B------:R-:W-:Y:S02]  /*0d80*/  SHF.R.S32.HI R0, RZ, 0x1f, R21 ;  /* 0x0000001fff007819 */ /* 0x000fe40000011415 */
[----:B------:R-:W1:Y:S02]  /*0d90*/  SYNCS.PHASECHK.TRANS64.TRYWAIT P0, [R17+URZ+0x31800], R8 ;  /* 0x03180008110075a7 */ /* 0x000e64000800017f */
[----:B------:R-:W-:-:S02]  /*0da0*/  LEA.HI R2, R0, R21, RZ, 0x7 ;  /* 0x0000001500027211 */ /* 0x000fc400078f38ff */
[CC--:B------:R-:W-:Y:S02]  /*0db0*/  LEA.HI R4, R0.reuse, R21.reuse, RZ, 0x5 ;  /* 0x0000001500047211 */ /* 0x0c0fe400078f28ff */
[----:B------:R-:W-:Y:S02]  /*0dc0*/  SHF.R.S32.HI R3, RZ, 0x7, R2 ;  /* 0x00000007ff037819 */ /* 0x000fe40000011402 */
[----:B------:R-:W-:Y:S02]  /*0dd0*/  LEA.HI R6, R0, R21, RZ, 0x4 ;  /* 0x0000001500067211 */ /* 0x000fe400078f20ff */
[--C-:B------:R-:W-:Y:S02]  /*0de0*/  SHF.R.S32.HI R0, RZ, 0x5, R4.reuse ;  /* 0x00000005ff007819 */ /* 0x100fe40000011404 */
[----:B------:R-:W-:Y:S02]  /*0df0*/  SHF.R.S32.HI R7, RZ, 0x1f, R4 ;  /* 0x0000001fff077819 */ /* 0x000fe40000011404 */
[----:B------:R2:W3:Y:S02]  /*0e00*/  SHFL.IDX PT, R4, R3, RZ, 0x1f ;  /* 0x00001fff03047589 */ /* 0x0004e400000e0000 */
[----:B-123--:R-:W-:Y:S05]  /*0e10*/  @P0 BRA `(.L_x_310) ;  /* 0x0000000000080947 */ /* 0x00efea0003800000 */
[----:B------:R-:W1:Y:S02]  /*0e20*/  SYNCS.PHASECHK.TRANS64.TRYWAIT P0, [R17+URZ+0x31800], R8 ;  /* 0x03180008110075a7 */ /* 0x000e64000800017f */
[----:B-1----:R-:W-:Y:S05]  /*0e30*/  @!P0 BRA `(.L_x_311) ;  /* 0x000000e800088947 */ /* 0x002fea0003800000 */
.L_x_310:
[----:B------:R-:W2:Y:S01]  /*0e40*/  LDL R9, [R1] ;  /* 0x0000000001097983 */ /* 0x000ea20000100800 */
[----:B------:R-:W-:Y:S01]  /*0e50*/  LOP3.LUT R2, R2, 0xffffff80, RZ, 0xc0, !PT ;  /* 0xffffff8002027812 */ /* 0x000fe200078ec0ff */
[----:B------:R-:W3:Y:S01]  /*0e60*/  S2UR UR5, SR_CTAID.Y ;  /* 0x00000000000579c3 */ /* 0x000ee20000002600 */
[----:B------:R-:W-:Y:S01]  /*0e70*/  LOP3.LUT R6, R6, 0xffffff0, RZ, 0xc0, !PT ;  /* 0x0ffffff006067812 */ /* 0x000fe200078ec0ff */
[----:B------:R-:W-:Y:S01]  /*0e80*/  IMAD R13, R13, -0x50, RZ ;  /* 0xffffffb00d0d7824 */ /* 0x000fe200078e02ff */
[----:B------:R-:W-:Y:S01]  /*0e90*/  LEA.HI R7, R7, R0, RZ, 0x2 ;  /* 0x0000000007077211 */ /* 0x000fe200078f10ff */
[----:B------:R-:W-:Y:S01]  /*0ea0*/  IMAD.IADD R2, R21, 0x1, -R2 ;  /* 0x0000000115027824 */ /* 0x000fe200078e0a02 */
[----:B-1----:R-:W-:Y:S01]  /*0eb0*/  LEA.HI R8, R3, R3, RZ, 0x1 ;  /* 0x0000000303087211 */ /* 0x002fe200078f08ff */
[----:B------:R-:W-:Y:S01]  /*0ec0*/  IMAD.IADD R6, R21, 0x1, -R6 ;  /* 0x0000000115067824 */ /* 0x000fe200078e0a06 */
[----:B------:R-:W-:Y:S01]  /*0ed0*/  CS2R R134, SRZ ;  /* 0x0000000000867805 */ /* 0x000fe2000001ff00 */
[----:B------:R-:W1:Y:S01]  /*0ee0*/  LDC.64 R20, c[0x0][0x2d8] ;  /* 0x0000b600ff147b82 */ /* 0x000e620000000a00 */
[----:B------:R-:W-:Y:S01]  /*0ef0*/  LOP3.LUT R8, R8, 0x1ffffffe, RZ, 0xc0, !PT ;  /* 0x1ffffffe08087812 */ /* 0x000fe200078ec0ff */
[C---:B------:R-:W-:Y:S01]  /*0f00*/  IMAD R15, R3.reuse, 0x40, R6 ;  /* 0x00000040030f7824 */ /* 0x040fe200078e0206 */
[----:B------:R-:W-:Y:S01]  /*0f10*/  CS2R R132, SRZ ;  /* 0x0000000000847805 */ /* 0x000fe2000001ff00 */
[C---:B------:R-:W-:Y:S01]  /*0f20*/  IMAD R14, R3.reuse, 0x800, R2 ;  /* 0x00000800030e7824 */ /* 0x040fe200078e0202 */
[----:B------:R-:W-:Y:S01]  /*0f30*/  CS2R R130, SRZ ;  /* 0x0000000000827805 */ /* 0x000fe2000001ff00 */
[----:B------:R-:W-:Y:S01]  /*0f40*/  IMAD.IADD R12, R3, 0x1, -R8 ;  /* 0x00000001030c7824 */ /* 0x000fe200078e0a08 */
[----:B------:R-:W-:Y:S01]  /*0f50*/  CS2R R128, SRZ ;  /* 0x0000000000807805 */ /* 0x000fe2000001ff00 */
[----:B------:R-:W4:Y:S01]  /*0f60*/  LDC.64 R230, c[0x0][0x2e0] ;  /* 0x0000b800ffe67b82 */ /* 0x000f220000000a00 */
[----:B------:R-:W-:Y:S01]  /*0f70*/  IMAD.MOV.U32 R19, RZ, RZ, RZ ;  /* 0x000000ffff137224 */ /* 0x000fe200078e00ff */
[----:B------:R-:W-:-:S02]  /*0f80*/  CS2R R126, SRZ ;  /* 0x00000000007e7805 */ /* 0x000fc4000001ff00 */
[----:B------:R-:W-:Y:S02]  /*0f90*/  CS2R R124, SRZ ;  /* 0x00000000007c7805 */ /* 0x000fe4000001ff00 */
[----:B------:R-:W-:Y:S02]  /*0fa0*/  CS2R R122, SRZ ;  /* 0x00000000007a7805 */ /* 0x000fe4000001ff00 */
[----:B------:R-:W-:Y:S02]  /*0fb0*/  CS2R R120, SRZ ;  /* 0x0000000000787805 */ /* 0x000fe4000001ff00 */
[----:B------:R-:W-:Y:S02]  /*0fc0*/  CS2R R118, SRZ ;  /* 0x0000000000767805 */ /* 0x000fe4000001ff00 */
[----:B------:R-:W-:Y:S01]  /*0fd0*/  CS2R R116, SRZ ;  /* 0x0000000000747805 */ /* 0x000fe2000001ff00 */
[----:B---3--:R-:W-:Y:S01]  /*0fe0*/  USHF.R.S32.HI UR6, URZ, 0x1f, UR5 ;  /* 0x0000001f3f067899 */ /* 0x008fe20008011405 */
        /* <DEDUP_REMOVED lines=70> */
[----:B--2---:R-:W-:Y:S02]  /*1450*/  R2UR UR8, R9 ;  /* 0x00000000090872ca */ /* 0x004fe400000e0000 */
[----:B------:R-:W-:Y:S02]  /*1460*/  LOP3.LUT R9, R7, 0xfffffc, RZ, 0xc0, !PT ;  /* 0x00fffffc07097812 */ /* 0x000fe400078ec0ff */
[----:B------:R-:W-:-:S03]  /*1470*/  SHF.R.S32.HI R7, RZ, 0x1f, R2 ;  /* 0x0000001fff077819 */ /* 0x000fc60000011402 */
[----:B------:R-:W-:Y:S01]  /*1480*/  IMAD.IADD R10, R0, 0x1, -R9 ;  /* 0x00000001000a7824 */ /* 0x000fe200078e0a09 */
[CC--:B------:R-:W-:Y:S02]  /*1490*/  LEA.HI R0, R7.reuse, R2.reuse, RZ, 0x2 ;  /* 0x0000000207007211 */ /* 0x0c0fe400078f10ff */
[----:B------:R-:W-:Y:S01]  /*14a0*/  LEA.HI R7, R7, R2, RZ, 0x5 ;  /* 0x0000000207077211 */ /* 0x000fe200078f28ff */
[----:B------:R-:W-:Y:S01]  /*14b0*/  IMAD R10, R10, 0x10, R15 ;  /* 0x000000100a0a7824 */ /* 0x000fe200078e020f */
[--C-:B------:R-:W-:Y:S02]  /*14c0*/  SHF.R.S32.HI R6, RZ, 0x2, R0.reuse ;  /* 0x00000002ff067819 */ /* 0x100fe40000011400 */
[----:B------:R-:W-:Y:S02]  /*14d0*/  LOP3.LUT R9, R0, 0x7ffffffc, RZ, 0xc0, !PT ;  /* 0x7ffffffc00097812 */ /* 0x000fe400078ec0ff */
[----:B------:R-:W-:Y:S02]  /*14e0*/  SHF.R.S32.HI R3, RZ, 0x1f, R0 ;  /* 0x0000001fff037819 */ /* 0x000fe40000011400 */
[----:B------:R-:W-:Y:S01]  /*14f0*/  LEA.HI R0, R4, R4, RZ, 0x1 ;  /* 0x0000000404007211 */ /* 0x000fe200078f08ff */
[----:B------:R-:W-:Y:S01]  /*1500*/  IMAD.IADD R11, R2, 0x1, -R9 ;  /* 0x00000001020b7824 */ /* 0x000fe200078e0a09 */
[----:B------:R-:W-:Y:S01]  /*1510*/  LEA.HI R8, R3, R6, RZ, 0x3 ;  /* 0x0000000603087211 */ /* 0x000fe200078f18ff */
[----:B------:R-:W-:Y:S01]  /*1520*/  IMAD.SHL.U32 R2, R14, 0x4, RZ ;  /* 0x000000040e027824 */ /* 0x000fe200078e00ff */
[----:B------:R-:W-:Y:S01]  /*1530*/  LOP3.LUT R3, R0, 0xfffffffe, RZ, 0xc0, !PT ;  /* 0xfffffffe00037812 */ /* 0x000fe200078ec0ff */
[----:B-1----:R-:W-:Y:S01]  /*1540*/  IMAD R0, R20, UR6, RZ ;  /* 0x0000000614007c24 */ /* 0x002fe2000f8e02ff */
[----:B------:R-:W-:Y:S01]  /*1550*/  LOP3.LUT R9, R8, 0xfffffff8, RZ, 0xc0, !PT ;  /* 0xfffffff808097812 */ /* 0x000fe200078ec0ff */
[----:B------:R-:W-:Y:S01]  /*1560*/  IMAD R11, R12, 0x4, R11 ;  /* 0x000000040c0b7824 */ /* 0x000fe200078e020b */
[----:B------:R-:W-:Y:S01]  /*1570*/  SHF.R.S32.HI R7, RZ, 0x5, R7 ;  /* 0x00000005ff077819 */ /* 0x000fe20000011407 */
[----:B------:R-:W-:Y:S01]  /*1580*/  IMAD.IADD R4, R4, 0x1, -R3 ;  /* 0x0000000104047824 */ /* 0x000fe200078e0a03 */
[----:B------:R-:W-:Y:S01]  /*1590*/  SHF.R.S32.HI R3, RZ, 0x1f, R2 ;  /* 0x0000001fff037819 */ /* 0x000fe20000011402 */
[----:B------:R-:W-:-:S02]  /*15a0*/  IMAD.IADD R18, R6, 0x1, -R9 ;  /* 0x0000000106127824 */ /* 0x000fc400078e0a09 */
[----:B------:R-:W-:Y:S01]  /*15b0*/  IMAD R9, R21, UR5, R0 ;  /* 0x0000000515097c24 */ /* 0x000fe2000f8e0200 */
[----:B------:R-:W-:Y:S01]  /*15c0*/  IADD3.X R0, R13, UR7, RZ, PT, !PT ;  /* 0x000000070d007c10 */ /* 0x000fe2000bffe4ff */
[----:B------:R-:W-:Y:S01]  /*15d0*/  IMAD.WIDE.U32 R2, R20, UR5, R2 ;  /* 0x0000000514027c25 */ /* 0x000fe2000f8e0002 */
[----:B------:R-:W-:-:S03]  /*15e0*/  USHF.R.S32.HI UR5, URZ, 0x1f, UR4 ;  /* 0x0000001f3f057899 */ /* 0x000fc60008011404 */
[----:B------:R-:W-:Y:S02]  /*15f0*/  IMAD.IADD R3, R3, 0x1, R9 ;  /* 0x0000000103037824 */ /* 0x000fe400078e0209 */
[----:B------:R-:W-:Y:S02]  /*1600*/  IMAD.SHL.U32 R229, R11, 0x2, RZ ;  /* 0x000000020be57824 */ /* 0x000fe400078e00ff */
[----:B----4-:R-:W-:Y:S02]  /*1610*/  IMAD R6, R230, UR5, RZ ;  /* 0x00000005e6067c24 */ /* 0x010fe4000f8e02ff */
[----:B------:R-:W-:Y:S01]  /*1620*/  IMAD R18, R7, 0x10, R18 ;  /* 0x0000001007127824 */ /* 0x000fe200078e0212 */
[----:B------:R-:W-:Y:S01]  /*1630*/  IADD3 R232, R0, -R232, -R229 ;  /* 0x800000e800e87210 */ /* 0x000fe20007ffe8e5 */
[----:B------:R-:W-:Y:S01]  /*1640*/  IMAD R235, R231, UR4, R6 ;  /* 0x00000004e7eb7c24 */ /* 0x000fe2000f8e0206 */
[----:B------:R-:W-:Y:S01]  /*1650*/  IADD3 R233, -R229, UR7, R13 ;  /* 0x00000007e5e97c10 */ /* 0x000fe2000fffe10d */
[----:B------:R-:W-:Y:S01]  /*1660*/  IMAD.WIDE.U32 R230, R230, UR4, R2 ;  /* 0x00000004e6e67c25 */ /* 0x000fe2000f8e0002 */
[----:B------:R-:W-:-:S03]  /*1670*/  ULOP3.LUT UR4, UR8, 0x1, URZ, 0xfc, !UPT ;  /* 0x0000000108047892 */ /* 0x000fc6000f8efc3f */
[----:B------:R-:W-:Y:S02]  /*1680*/  IMAD.SHL.U32 R0, R10, 0x8, RZ ;  /* 0x000000080a007824 */ /* 0x000fe400078e00ff */
[----:B------:R-:W-:Y:S02]  /*1690*/  IMAD.MOV.U32 R3, RZ, RZ, R5 ;  /* 0x000000ffff037224 */ /* 0x000fe400078e0005 */
[----:B------:R-:W-:Y:S01]  /*16a0*/  IMAD.U32 R236, RZ, RZ, UR4 ;  /* 0x00000004ffec7e24 */ /* 0x000fe2000f8e00ff */
[----:B------:R-:W-:Y:S01]  /*16b0*/  UMOV UR4, URZ ;  /* 0x0000003f00047c82 */ /* 0x000fe20008000000 */
[----:B------:R-:W-:Y:S02]  /*16c0*/  IMAD.MOV.U32 R2, RZ, RZ, RZ ;  /* 0x000000ffff027224 */ /* 0x000fe400078e00ff */
[----:B------:R-:W-:Y:S02]  /*16d0*/  IMAD R0, R0, 0x2, R17 ;  /* 0x0000000200007824 */ /* 0x000fe400078e0211 */
[----:B------:R-:W-:-:S02]  /*16e0*/  IMAD.IADD R229, R13, 0x1, -R229 ;  /* 0x000000010de57824 */ /* 0x000fc400078e0ae5 */
[----:B------:R-:W-:Y:S02]  /*16f0*/  IMAD.IADD R235, R231, 0x1, R235 ;  /* 0x00000001e7eb7824 */ /* 0x000fe400078e02eb */
[----:B------:R-:W-:-:S07]  /*1700*/  IMAD.U32 R228, RZ, RZ, UR4 ;  /* 0x00000004ffe47e24 */ /* 0x000fce000f8e00ff */
.L_x_330:
[----:B------:R-:W-:-:S13]  /*1710*/  R2UR UR4, R236 ;  /* 0x00000000ec0472ca */ /* 0x000fda00000e0000 */
[----:B------:R-:W-:-:S06]  /*1720*/  UISETP.NE.AND UP1, UPT, UR4, 0x3, UPT ;  /* 0x000000030400788c */ /* 0x000fcc000bf25270 */
[----:B------:R-:W-:-:S13]  /*1730*/  PLOP3.LUT P0, PT, PT, PT, UP1, 0x40, 0x0 ;  /* 0x000000000000781c */ /* 0x000fda0003f0e818 */
[----:B-1----:R-:W-:Y:S05]  /*1740*/  @P0 BRA `(.L_x_312) ;  /* 0x0000000000040947 */ /* 0x002fea0003800000 */
[----:B------:R-:W-:Y:S01]  /*1750*/  BPT.TRAP 0x1 ;  /* 0x000000040000795c */ /* 0x000fe20000300000 */
.L_x_312:
[----:B------:R-:W-:Y:S01]  /*1760*/  PLOP3.LUT P1, PT, PT, PT, UP1, 0x40, 0x0 ;  /* 0x000000000000781c */ /* 0x000fe20003f2e818 */
[----:B------:R-:W-:Y:S01]  /*1770*/  IMAD R16, R2, 0x8, R17 ;  /* 0x0000000802107824 */ /* 0x000fe200078e0211 */
[----:B------:R-:W-:-:S04]  /*1780*/  SHF.L.U32 R9, R19, 0x1f, RZ ;  /* 0x0000001f13097819 */ /* 0x000fc800000006ff */
[----:B------:R1:W2:Y:S07]  /*1790*/  SYNCS.PHASECHK.TRANS64.TRYWAIT P0, [R16+URZ+0x31810], R9 ;  /* 0x03181009100075a7 */ /* 0x0002ae000800017f */
[----:B------:R-:W-:Y:S05]  /*17a0*/  @P1 BRA `(.L_x_313) ;  /* 0x0000000000041947 */ /* 0x000fea0003800000 */
[----:B------:R-:W-:Y:S01]  /*17b0*/  BPT.TRAP 0x1 ;  /* 0x000000040000795c */ /* 0x000fe20000300000 */
.L_x_313:
[----:B------:R-:W-:Y:S02]  /*17c0*/  VIADD R5, R17, 0x14100 ;  /* 0x0001410011057836 */ /* 0x000fe40000000000 */
[----:B------:R-:W-:-:S03]  /*17d0*/  IMAD R7, R4, 0x400, R17 ;  /* 0x0000040004077824 */ /* 0x000fc600078e0211 */
[----:B------:R-:W-:Y:S02]  /*17e0*/  SHF.R.U32.HI R5, RZ, 0x4, R5 ;  /* 0x00000004ff057819 */ /* 0x000fe40000011605 */
[----:B------:R-:W-:Y:S02]  /*17f0*/  SHF.R.U32.HI R6, RZ, 0x4, R7 ;  /* 0x00000004ff067819 */ /* 0x000fe40000011607 */
[----:B------:R-:W-:Y:S02]  /*1800*/  LOP3.LUT R5, R5, 0x3fff, RZ, 0xc0, !PT ;  /* 0x00003fff05057812 */ /* 0x000fe400078ec0ff */
[----:B------:R-:W-:Y:S02]  /*1810*/  LOP3.LUT R6, R6, 0x3fff, RZ, 0xc0, !PT ;  /* 0x00003fff06067812 */ /* 0x000fe400078ec0ff */
[----:B------:R-:W-:Y:S02]  /*1820*/  LOP3.LUT R11, R5, 0x10000, RZ, 0xfc, !PT ;  /* 0x00010000050b7812 */ /* 0x000fe400078efcff */
[----:B------:R-:W-:-:S03]  /*1830*/  LOP3.LUT R5, R6, 0x10000, RZ, 0xfc, !PT ;  /* 0x0001000006057812 */ /* 0x000fc600078efcff */
[----:B------:R-:W-:Y:S01]  /*1840*/  IMAD R6, R2, 0x800, R11 ;  /* 0x0000080002067824 */ /* 0x000fe200078e020b */
[----:B--2---:R-:W-:Y:S06]  /*1850*/  @P0 BRA `(.L_x_314) ;  /* 0x0000000000080947 */ /* 0x004fec0003800000 */
[----:B------:R-:W2:Y:S02]  /*1860*/  SYNCS.PHASECHK.TRANS64.TRYWAIT P0, [R16+URZ+0x31810], R9 ;  /* 0x03181009100075a7 */ /* 0x000ea4000800017f */
[----:B--2---:R-:W-:Y:S05]  /*1870*/  @!P0 BRA `(.L_x_315) ;  /* 0x000000dc008c8947 */ /* 0x004fea0003800000 */
.L_x_314:
[C---:B------:R-:W-:Y:S01]  /*1880*/  R2UR UR6, R5.reuse ;  /* 0x00000000050672ca */ /* 0x040fe200000e0000 */
[----:B------:R-:W-:Y:S01]  /*1890*/  WARPGROUP.ARRIVE ;  /* 0x00000000000079c5 */ /* 0x000fe20000000000 */
[----:B------:R-:W-:Y:S01]  /*18a0*/  R2UR UR4, R6 ;  /* 0x00000000060472ca */ /* 0x000fe200000e0000 */
[----:B------:R-:W-:Y:S01]  /*18b0*/  UMOV UR7, 0x40000000 ;  /* 0x4000000000077882 */ /* 0x000fe20000000000 */
[----:B------:R-:W-:Y:S01]  /*18c0*/  UMOV UR5, 0x40000040 ;  /* 0x4000004000057882 */ /* 0x000fe20000000000 */
[C---:B------:R-:W-:Y:S01]  /*18d0*/  VIADD R8, R5.reuse, 0x80 ;  /* 0x0000008005087836 */ /* 0x040fe20000000000 */
[----:B------:R-:W-:Y:S01]  /*18e0*/  PLOP3.LUT P0, PT, PT, PT, UP1, 0x40, 0x0 ;  /* 0x000000000000781c */ /* 0x000fe20003f0e818 */
[----:B-12---:R-:W-:-:S03]  /*18f0*/  VIADD R9, R5, 0x100 ;  /* 0x0000010005097836 */ /* 0x006fc60000000000 */
[----:B------:R-:W-:Y:S01]  /*1900*/  R2UR UR8, R8 ;  /* 0x00000000080872ca */ /* 0x000fe200000e0000 */
[----:B------:R-:W-:Y:S01]  /*1910*/  VIADD R8, R5, 0x180 ;  /* 0x0000018005087836 */ /* 0x000fe20000000000 */
        /* <DEDUP_REMOVED lines=554> */
[----:B------:R-:W-:Y:S02]  /*3bc0*/  VIADD R5, R5, 0x986 ;  /* 0x0000098605057836 */ /* 0x000fe40000000000 */
[----:B------:R-:W-:Y:S01]  /*3bd0*/  IMAD R6, R2, 0x40, R18 ;  /* 0x0000004002067824 */ /* 0x000fe200078e0212 */
[----:B------:R-:W-:Y:S02]  /*3be0*/  R2UR UR10, R8 ;  /* 0x00000000080a72ca */ /* 0x000fe400000e0000 */
[----:B------:R-:W-:Y:S01]  /*3bf0*/  R2UR UR11, R5 ;  /* 0x00000000050b72ca */ /* 0x000fe200000e0000 */
[----:B------:R-:W-:Y:S01]  /*3c00*/  IMAD R8, R6, 0x4, R17 ;  /* 0x0000000406087824 */ /* 0x000fe200078e0211 */
[----:B------:R-:W-:-:S02]  /*3c10*/  WARPGROUP.DEPBAR.LE gsb0, 0x0 ;  /* 0x00008000000079c5 */ /* 0x000fc40000010000 */
        /* <DEDUP_REMOVED lines=25> */
[----:B------:R-:W-:Y:S05]  /*3db0*/  @P0 BRA `(.L_x_316) ;  /* 0x0000000000040947 */ /* 0x000fea0003800000 */
[----:B------:R-:W-:Y:S01]  /*3dc0*/  BPT.TRAP 0x1 ;  /* 0x000000040000795c */ /* 0x000fe20000300000 */
.L_x_316:
[----:B------:R-:W-:Y:S02]  /*3dd0*/  R2UR UR4, R228 ;  /* 0x00000000e40472ca */ /* 0x000fe400000e0000 */
[----:B------:R-:W-:-:S11]  /*3de0*/  PLOP3.LUT P1, PT, PT, PT, UP1, 0x40, 0x0 ;  /* 0x000000000000781c */ /* 0x000fd60003f2e818 */
[----:B------:R-:W-:-:S05]  /*3df0*/  IMAD.U32 R10, RZ, RZ, UR4 ;  /* 0x00000004ff0a7e24 */ /* 0x000fca000f8e00ff */
[----:B------:R-:W-:-:S04]  /*3e00*/  SHF.L.U32 R10, R10, 0x1f, RZ ;  /* 0x0000001f0a0a7819 */ /* 0x000fc800000006ff */
[----:B------:R4:W1:Y:S01]  /*3e10*/  SYNCS.PHASECHK.TRANS64.TRYWAIT P0, [R17+URZ+0x31830], R10 ;  /* 0x0318300a110075a7 */ /* 0x000862000800017f */
[----:B------:R-:W-:Y:S05]  /*3e20*/  @P1 BRA `(.L_x_317) ;  /* 0x0000000000041947 */ /* 0x000fea0003800000 */
[----:B------:R-:W-:Y:S01]  /*3e30*/  BPT.TRAP 0x1 ;  /* 0x000000040000795c */ /* 0x000fe20000300000 */
.L_x_317:
[----:B------:R-:W-:Y:S02]  /*3e40*/  VIADD R7, R7, 0xa000 ;  /* 0x0000a00007077836 */ /* 0x000fe40000000000 */
[----:B-1----:R-:W-:-:S03]  /*3e50*/  VIADD R8, R17, 0x24100 ;  /* 0x0002410011087836 */ /* 0x002fc60000000000 */
[----:B------:R-:W-:Y:S02]  /*3e60*/  SHF.R.U32.HI R7, RZ, 0x4, R7 ;  /* 0x00000004ff077819 */ /* 0x000fe40000011607 */
[----:B------:R-:W-:Y:S02]  /*3e70*/  SHF.R.U32.HI R8, RZ, 0x4, R8 ;  /* 0x00000004ff087819 */ /* 0x000fe40000011608 */
[----:B------:R-:W-:Y:S02]  /*3e80*/  LOP3.LUT R7, R7, 0x3fff, RZ, 0xc0, !PT ;  /* 0x00003fff07077812 */ /* 0x000fe400078ec0ff */
[----:B------:R-:W-:Y:S02]  /*3e90*/  LOP3.LUT R8, R8, 0x3fff, RZ, 0xc0, !PT ;  /* 0x00003fff08087812 */ /* 0x000fe400078ec0ff */
[----:B------:R-:W-:Y:S02]  /*3ea0*/  LOP3.LUT R22, R7, 0x10000, RZ, 0xfc, !PT ;  /* 0x0001000007167812 */ /* 0x000fe400078efcff */
[----:B------:R-:W-:Y:S01]  /*3eb0*/  LOP3.LUT R20, R8, 0x10000, RZ, 0xfc, !PT ;  /* 0x0001000008147812 */ /* 0x000fe200078efcff */
[----:B------:R-:W-:Y:S06]  /*3ec0*/  @P0 BRA `(.L_x_318) ;  /* 0x0000000000080947 */ /* 0x000fec0003800000 */
[----:B------:R-:W1:Y:S02]  /*3ed0*/  SYNCS.PHASECHK.TRANS64.TRYWAIT P0, [R17+URZ+0x31830], R10 ;  /* 0x0318300a110075a7 */ /* 0x000e64000800017f */
[----:B-1----:R-:W-:Y:S05]  /*3ee0*/  @!P0 BRA `(.L_x_319) ;  /* 0x000000b800048947 */ /* 0x002fea0003800000 */
.L_x_318:
[----:B------:R-:W-:Y:S01]  /*3ef0*/  R2UR UR4, R20 ;  /* 0x00000000140472ca */ /* 0x000fe200000e0000 */
[----:B------:R-:W-:Y:S01]  /*3f00*/  WARPGROUP.ARRIVE ;  /* 0x00000000000079c5 */ /* 0x000fe20000000000 */
[C---:B------:R-:W-:Y:S01]  /*3f10*/  R2UR UR6, R22.reuse ;  /* 0x00000000160672ca */ /* 0x040fe200000e0000 */
[----:B------:R-:W-:Y:S01]  /*3f20*/  UMOV UR5, 0x40000040 ;  /* 0x4000004000057882 */ /* 0x000fe20000000000 */
[----:B------:R-:W-:Y:S01]  /*3f30*/  UMOV UR7, 0x40000000 ;  /* 0x4000000000077882 */ /* 0x000fe20000000000 */
[C---:B------:R-:W-:Y:S02]  /*3f40*/  VIADD R7, R22.reuse, 0x80 ;  /* 0x0000008016077836 */ /* 0x040fe40000000000 */
[C---:B------:R-:W-:Y:S02]  /*3f50*/  VIADD R8, R22.reuse, 0x180 ;  /* 0x0000018016087836 */ /* 0x040fe40000000000 */
[C---:B------:R-:W-:Y:S01]  /*3f60*/  VIADD R9, R22.reuse, 0x200 ;  /* 0x0000020016097836 */ /* 0x040fe20000000000 */
[----:B------:R-:W-:Y:S01]  /*3f70*/  R2UR UR8, R7 ;  /* 0x00000000070872ca */ /* 0x000fe200000e0000 */
[----:B------:R-:W-:Y:S01]  /*3f80*/  VIADD R7, R22, 0x100 ;  /* 0x0000010016077836 */ /* 0x000fe20000000000 */
[----:B------:R-:W-:Y:S01]  /*3f90*/  R2UR UR10, R8 ;  /* 0x00000000080a72ca */ /* 0x000fe200000e0000 */
[----:B----4-:R-:W-:Y:S01]  /*3fa0*/  VIADD R10, R22, 0x2 ;  /* 0x00000002160a7836 */ /* 0x010fe20000000000 */
[----:B------:R-:W-:Y:S01]  /*3fb0*/  R2UR UR11, R9 ;  /* 0x00000000090b72ca */ /* 0x000fe200000e0000 */
[----:B------:R-:W-:Y:S01]  /*3fc0*/  HGMMA.64x8x16.F32 R44, gdesc[UR4], RZ, !UPT, gsb0 ;  /* 0x00000000042c79f0 */ /* 0x000fe2000c0008ff */
[----:B------:R-:W-:Y:S01]  /*3fd0*/  UMOV UR7, 0x40000000 ;  /* 0x4000000000077882 */ /* 0x000fe20000000000 */
[----:B------:R-:W-:Y:S01]  /*3fe0*/  R2UR UR9, R7 ;  /* 0x00000000070972ca */ /* 0x000fe200000e0000 */
[----:B------:R-:W-:Y:S01]  /*3ff0*/  VIADD R7, R20, 0x2 ;  /* 0x0000000214077836 */ /* 0x000fe20000000000 */
[----:B------:R-:W-:Y:S01]  /*4000*/  R2UR UR12, R10 ;  /* 0x000000000a0c72ca */ /* 0x000fe200000e0000 */
[----:B------:R-:W-:-:S02]  /*4010*/  VIADD R8, R20, 0x604 ;  /* 0x0000060414087836 */ /* 0x000fc40000000000 */
[C---:B------:R-:W-:Y:S01]  /*4020*/  VIADD R10, R22.reuse, 0x804 ;  /* 0x00000804160a7836 */ /* 0x040fe20000000000 */
[----:B------:R-:W-:Y:S01]  /*4030*/  UMOV UR6, UR8 ;  /* 0x0000000800067c82 */ /* 0x000fe20008000000 */
[----:B------:R-:W-:Y:S01]  /*4040*/  R2UR UR8, R7 ;  /* 0x00000000070872ca */ /* 0x000fe200000e0000 */
[C---:B------:R-:W-:Y:S02]  /*4050*/  VIADD R7, R22.reuse, 0x82 ;  /* 0x0000008216077836 */ /* 0x040fe40000000000 */
[C---:B------:R-:W-:Y:S02]  /*4060*/  VIADD R11, R22.reuse, 0x884 ;  /* 0x00000884160b7836 */ /* 0x040fe40000000000 */
[C---:B------:R-:W-:Y:S02]  /*4070*/  VIADD R12, R22.reuse, 0x904 ;  /* 0x00000904160c7836 */ /* 0x040fe40000000000 */
[----:B------:R-:W-:Y:S02]  /*4080*/  VIADD R13, R22, 0x984 ;  /* 0x00000984160d7836 */ /* 0x000fe40000000000 */
[----:B------:R-:W-:-:S02]  /*4090*/  VIADD R21, R20, 0x606 ;  /* 0x0000060614157836 */ /* 0x000fc40000000000 */
[----:B------:R-:W-:Y:S01]  /*40a0*/  VIADD R23, R22, 0x806 ;  /* 0x0000080616177836 */ /* 0x000fe20000000000 */
        /* <DEDUP_REMOVED lines=471> */
[----:B------:R-:W-:Y:S02]  /*5e20*/  WARPGROUP.DEPBAR.LE gsb0, 0x0 ;  /* 0x00008000000079c5 */ /* 0x000fe40000010000 */
[----:B------:R-:W-:-:S06]  /*5e30*/  WARPGROUP.ARRIVE ;  /* 0x00000000000079c5 */ /* 0x000fcc0000000000 */
[----:B------:R-:W-:Y:S01]  /*5e40*/  HGMMA.64x8x16.F32 R48, gdesc[UR4], R48, gsb0 ;  /* 0x00000000043079f0 */ /* 0x000fe20008000830 */
[----:B------:R-:W-:Y:S01]  /*5e50*/  UMOV UR6, UR8 ;  /* 0x0000000800067c82 */ /* 0x000fe20008000000 */
[----:B------:R-:W-:Y:S01]  /*5e60*/  UMOV UR7, 0x40000000 ;  /* 0x4000000000077882 */ /* 0x000fe20000000000 */
[----:B------:R-:W-:Y:S02]  /*5e70*/  ULDC UR8, c[0x0][0x75c] ;  /* 0x0001d70000087ab9 */ /* 0x000fe40000000800 */
        /* <DEDUP_REMOVED lines=8> */
[----:B------:R1:W4:Y:S01]  /*5f00*/  MUFU.TANH R20, R33 ;  /* 0x0000002100147308 */ /* 0x0003220000002400 */
[----:B------:R-:W-:Y:S01]  /*5f10*/  FMUL.FTZ R15, R32, UR8 ;  /* 0x00000008200f7c20 */ /* 0x000fe20008410000 */
[----:B------:R-:W-:Y:S01]  /*5f20*/  FMUL.FTZ R26, R37, UR8 ;  /* 0x00000008251a7c20 */ /* 0x000fe20008410000 */
[----:B------:R-:W-:Y:S01]  /*5f30*/  FMUL.FTZ R31, R42, UR8 ;  /* 0x000000082a1f7c20 */ /* 0x000fe20008410000 */
[----:B------:R-:W-:Y:S01]  /*5f40*/  FMUL.FTZ R34, R34, UR8 ;  /* 0x0000000822227c20 */ /* 0x000fe20008410000 */
[----:B------:R-:W-:Y:S01]  /*5f50*/  FMUL.FTZ R35, R35, UR8 ;  /* 0x0000000823237c20 */ /* 0x000fe20008410000 */
[----:B------:R-:W-:-:S02]  /*5f60*/  IMAD R25, R3, 0x40, R18 ;  /* 0x0000004003197824 */ /* 0x000fc400078e0212 */
[----:B------:R-:W2:Y:S01]  /*5f70*/  MUFU.TANH R8, R8 ;  /* 0x0000000800087308 */ /* 0x000ea20000002400 */
[----:B-1----:R-:W-:-:S07]  /*5f80*/  FMUL.FTZ R33, R43, UR8 ;  /* 0x000000082b217c20 */ /* 0x002fce0008410000 */
[----:B------:R-:W1:Y:S08]  /*5f90*/  MUFU.TANH R9, R9 ;  /* 0x0000000900097308 */ /* 0x000e700000002400 */
[----:B------:R-:W1:Y:S08]  /*5fa0*/  MUFU.TANH R14, R14 ;  /* 0x0000000e000e7308 */ /* 0x000e700000002400 */
[----:B------:R-:W1:Y:S01]  /*5fb0*/  MUFU.TANH R15, R15 ;  /* 0x0000000f000f7308 */ /* 0x000e620000002400 */
[----:B------:R-:W-:-:S02]  /*5fc0*/  WARPGROUP.DEPBAR.LE gsb0, 0x0 ;  /* 0x00008000000079c5 */ /* 0x000fc40000010000 */
[----:B------:R-:W-:-:S05]  /*5fd0*/  WARPGROUP.ARRIVE ;  /* 0x00000000000079c5 */ /* 0x000fca0000000000 */
[----:B------:R-:W1:Y:S01]  /*5fe0*/  MUFU.TANH R26, R26 ;  /* 0x0000001a001a7308 */ /* 0x000e620000002400 */
[----:B------:R-:W-:Y:S01]  /*5ff0*/  HGMMA.64x8x16.F32 R52, gdesc[UR4], R52, gsb0 ;  /* 0x00000000043479f0 */ /* 0x000fe20008000834 */
[----:B------:R-:W-:Y:S01]  /*6000*/  UMOV UR6, UR9 ;  /* 0x0000000900067c82 */ /* 0x000fe20008000000 */
[----:B------:R-:W-:Y:S01]  /*6010*/  UMOV UR7, 0x40000000 ;  /* 0x4000000000077882 */ /* 0x000fe20000000000 */
[----:B------:R-:W-:Y:S01]  /*6020*/  R2UR UR9, R7 ;  /* 0x00000000070972ca */ /* 0x000fe200000e0000 */
[----:B------:R-:W-:-:S03]  /*6030*/  VIADD R7, R22, 0x902 ;  /* 0x0000090216077836 */ /* 0x000fc60000000000 */
[----:B------:R-:W1:Y:S08]  /*6040*/  MUFU.TANH R31, R31 ;  /* 0x0000001f001f7308 */ /* 0x000e700000002400 */
[----:B------:R-:W1:Y:S01]  /*6050*/  MUFU.TANH R33, R33 ;  /* 0x0000002100217308 */ /* 0x000e620000002400 */
        /* <DEDUP_REMOVED lines=10> */
[----:B------:R-:W-:Y:S01]  /*6100*/  FMUL.FTZ R7, R24, UR8 ;  /* 0x0000000818077c20 */ /* 0x000fe20008410000 */
[----:B------:R-:W-:-:S05]  /*6110*/  VIADD R24, R22, 0x886 ;  /* 0x0000088616187836 */ /* 0x000fca0000000000 */
[----:B------:R-:W1:Y:S01]  /*6120*/  MUFU.TANH R7, R7 ;  /* 0x0000000700077308 */ /* 0x000e620000002400 */
[----:B------:R-:W-:Y:S02]  /*6130*/  WARPGROUP.DEPBAR.LE gsb0, 0x0 ;  /* 0x00008000000079c5 */ /* 0x000fe40000010000 */
[----:B------:R-:W-:-:S06]  /*6140*/  WARPGROUP.ARRIVE ;  /* 0x00000000000079c5 */ /* 0x000fcc0000000000 */
[----:B------:R-:W-:Y:S01]  /*6150*/  HGMMA.64x8x16.F32 R220, gdesc[UR4], R220, gsb0 ;  /* 0x0000000004dc79f0 */ /* 0x000fe200080008dc */
[----:B------:R-:W-:Y:S01]  /*6160*/  UMOV UR6, UR11 ;  /* 0x0000000b00067c82 */ /* 0x000fe20008000000 */
[----:B------:R-:W-:Y:S01]  /*6170*/  UMOV UR7, 0x40000000 ;  /* 0x4000000000077882 */ /* 0x000fe20000000000 */
[----:B------:R-:W-:Y:S01]  /*6180*/  UMOV UR4, UR12 ;  /* 0x0000000c00047c82 */ /* 0x000fe20008000000 */
[----:B------:R-:W-:Y:S01]  /*6190*/  UMOV UR5, 0x40000040 ;  /* 0x4000004000057882 */ /* 0x000fe20000000000 */
[----:B------:R-:W-:Y:S02]  /*61a0*/  R2UR UR11, R12 ;  /* 0x000000000c0b72ca */ /* 0x000fe400000e0000 */
[----:B------:R-:W-:Y:S01]  /*61b0*/  R2UR UR12, R13 ;  /* 0x000000000d0c72ca */ /* 0x000fe200000e0000 */
[----:B------:R5:W1:Y:S08]  /*61c0*/  MUFU.TANH R12, R29 ;  /* 0x0000001d000c7308 */ /* 0x000a700000002400 */
[----:B------:R3:W1:Y:S01]  /*61d0*/  MUFU.TANH R13, R30 ;  /* 0x0000001e000d7308 */ /* 0x0006620000002400 */
[----:B-----5:R-:W-:-:S07]  /*61e0*/  FMUL.FTZ R29, R40, UR8 ;  /* 0x00000008281d7c20 */ /* 0x020fce0008410000 */
[----:B------:R-:W1:Y:S01]  /*61f0*/  MUFU.TANH R29, R29 ;  /* 0x0000001d001d7308 */ /* 0x000e620000002400 */
[----:B---3--:R-:W-:-:S07]  /*6200*/  FMUL.FTZ R30, R41, UR8 ;  /* 0x00000008291e7c20 */ /* 0x008fce0008410000 */
[----:B------:R-:W3:Y:S01]  /*6210*/  MUFU.TANH R30, R30 ;  /* 0x0000001e001e7308 */ /* 0x000ee20000002400 */
        /* <DEDUP_REMOVED lines=10> */
[----:B------:R-:W-:Y:S02]  /*62c0*/  R2UR UR9, R10 ;  /* 0x000000000a0972ca */ /* 0x000fe400000e0000 */
[----:B------:R5:W1:Y:S02]  /*62d0*/  MUFU.TANH R10, R27 ;  /* 0x0000001b000a7308 */ /* 0x000a640000002400 */
[----:B-----5:R-:W-:-:S06]  /*62e0*/  FMUL.FTZ R27, R38, UR8 ;  /* 0x00000008261b7c20 */ /* 0x020fcc0008410000 */
[----:B------:R-:W1:Y:S01]  /*62f0*/  MUFU.TANH R27, R27 ;  /* 0x0000001b001b7308 */ /* 0x000e620000002400 */
        /* <DEDUP_REMOVED lines=41> */
[----:B------:R-:W-:-:S06]  /*6590*/  FMUL.FTZ R23, R36, UR8 ;  /* 0x0000000824177c20 */ /* 0x000fcc0008410000 */
[----:B------:R-:W1:Y:S01]  /*65a0*/  MUFU.TANH R23, R23 ;  /* 0x0000001700177308 */ /* 0x000e620000002400 */
        /* <DEDUP_REMOVED lines=9> */
[----:B------:R-:W-:Y:S01]  /*6640*/  R2UR UR4, R21 ;  /* 0x00000000150472ca */ /* 0x000fe200000e0000 */
[----:B------:R-:W-:Y:S01]  /*6650*/  VIADD R21, R22, 0x786 ;  /* 0x0000078616157836 */ /* 0x000fe20000000000 */
[----:B------:R-:W-:Y:S01]  /*6660*/  UMOV UR5, 0x40000040 ;  /* 0x4000004000057882 */ /* 0x000fe20000000000 */
[----:B------:R-:W-:Y:S01]  /*6670*/  UMOV UR7, 0x40000000 ;  /* 0x4000000000077882 */ /* 0x000fe20000000000 */
[----:B------:R1:W1:Y:S02]  /*6680*/  MUFU.TANH R22, R35 ;  /* 0x0000002300167308 */ /* 0x0002640000002400 */
[----:B------:R-:W-:-:S06]  /*6690*/  R2UR UR6, R21 ;  /* 0x00000000150672ca */ /* 0x000fcc00000e0000 */
[----:B------:R1:W1:Y:S01]  /*66a0*/  MUFU.TANH R21, R34 ;  /* 0x0000002200157308 */ /* 0x0002620000002400 */
        /* <DEDUP_REMOVED lines=23> */
[----:B------:R-:W-:Y:S01]  /*6820*/  ULDC UR6, c[0x0][0x750] ;  /* 0x0001d40000067ab9 */ /* 0x000fe20000000800 */
[----:B------:R-:W-:Y:S01]  /*6830*/  ULDC.64 UR4, c[0x0][0x748] ;  /* 0x0001d20000047ab9 */ /* 0x000fe20000000a00 */
[----:B------:R-:W-:Y:S01]  /*6840*/  UISETP.GE.AND UP0, UPT, UR6, 0x1, UPT ;  /* 0x000000010600788c */ /* 0x000fe2000bf06270 */
[----:B------:R-:W-:Y:S01]  /*6850*/  VIADD R24, R232, UR5 ;  /* 0x00000005e8187c36 */ /* 0x000fe20008000000 */
[----:B------:R-:W-:-:S04]  /*6860*/  ULOP3.LUT UR4, URZ, UR4, URZ, 0x33, !UPT ;  /* 0x000000043f047292 */ /* 0x000fc8000f8e333f */
[----:B------:R-:W-:Y:S02]  /*6870*/  PLOP3.LUT P1, PT, PT, PT, UP0, 0x80, 0x0 ;  /* 0x000000000000781c */ /* 0x000fe40003f2f008 */
[----:B------:R-:W-:Y:S01]  /*6880*/  VIADD R32, R232, UR4 ;  /* 0x00000004e8207c36 */ /* 0x000fe20008000000 */
[----:B------:R-:W-:-:S03]  /*6890*/  VIADDMNMX R39, R25, R24, R233, PT ;  /* 0x0000001819277246 */ /* 0x000fc600038001e9 */
[----:B------:R-:W-:Y:S01]  /*68a0*/  IMAD.IADD R42, R25, 0x1, R32 ;  /* 0x00000001192a7824 */ /* 0x000fe200078e0220 */
[----:B------:R-:W-:-:S06]  /*68b0*/  WARPGROUP.DEPBAR.LE gsb0, 0x0 ;  /* 0x00008000000079c5 */ /* 0x000fcc0000010000 */
[----:B-1234-:R-:W-:Y:S05]  /*68c0*/  @!P1 BRA `(.L_x_320) ;  /* 0x0000000000649947 */ /* 0x01efea0003800000 */
[----:B------:R-:W1:Y:S01]  /*68d0*/  LDC R34, c[0x0][0x280] ;  /* 0x0000a000ff227b82 */ /* 0x000e620000000800 */
[----:B------:R-:W-:Y:S01]  /*68e0*/  ULDC UR4, c[0x0][0x290] ;  /* 0x0000a40000047ab9 */ /* 0x000fe20000000800 */
[----:B------:R-:W-:Y:S01]  /*68f0*/  BSSY B0, `(.L_x_321) ;  /* 0x0000013000007945 */ /* 0x000fe20003800000 */
[----:B-1----:R-:W-:-:S04]  /*6900*/  IADD3 R34, R25, UR4, -R34 ;  /* 0x0000000419227c10 */ /* 0x002fc8000fffe822 */
[----:B------:R-:W-:-:S13]  /*6910*/  ISETP.GT.AND P0, PT, R34, -0x1, PT ;  /* 0xffffffff2200780c */ /* 0x000fda0003f04270 */
[----:B------:R-:W-:Y:S05]  /*6920*/  @P0 BRA `(.L_x_322) ;  /* 0x0000000000240947 */ /* 0x000fea0003800000 */
[----:B------:R-:W-:Y:S01]  /*6930*/  UISETP.NE.AND UP0, UPT, UR6, 0x1, UPT ;  /* 0x000000010600788c */ /* 0x000fe2000bf05270 */
[----:B------:R-:W-:-:S05]  /*6940*/  LOP3.LUT R34, RZ, R34, RZ, 0x33, !PT ;  /* 0x00000022ff227212 */ /* 0x000fca00078e33ff */
[----:B------:R-:W-:-:S05]  /*6950*/  PLOP3.LUT P0, PT, PT, PT, UP0, 0x80, 0x0 ;  /* 0x000000000000781c */ /* 0x000fca0003f0f008 */
[----:B------:R-:W-:-:S08]  /*6960*/  @UP0 ULDC UR4, c[0x0][0x754] ;  /* 0x0001d50000040ab9 */ /* 0x000fd00000000800 */
[----:B------:R-:W-:Y:S01]  /*6970*/  @P0 IMAD.HI.U32 R35, R34, UR4, RZ ;  /* 0x0000000422230c27 */ /* 0x000fe2000f8e00ff */
[----:B------:R-:W-:-:S04]  /*6980*/  @UP0 ULDC UR4, c[0x0][0x758] ;  /* 0x0001d60000040ab9 */ /* 0x000fc80000000800 */
[----:B------:R-:W-:-:S04]  /*6990*/  @P0 SHF.R.U32.HI R34, RZ, UR4, R35 ;  /* 0x00000004ff220c19 */ /* 0x000fc80008011623 */
[----:B------:R-:W-:Y:S01]  /*69a0*/  LOP3.LUT R34, RZ, R34, RZ, 0x33, !PT ;  /* 0x00000022ff227212 */ /* 0x000fe200078e33ff */
[----:B------:R-:W-:Y:S06]  /*69b0*/  BRA `(.L_x_323) ;  /* 0x0000000000187947 */ /* 0x000fec0003800000 */
.L_x_322:
[----:B------:R-:W-:-:S06]  /*69c0*/  UISETP.NE.AND UP0, UPT, UR6, 0x1, UPT ;  /* 0x000000010600788c */ /* 0x000fcc000bf05270 */
[----:B------:R-:W-:-:S05]  /*69d0*/  PLOP3.LUT P0, PT, PT, PT, UP0, 0x80, 0x0 ;  /* 0x000000000000781c */ /* 0x000fca0003f0f008 */
[----:B------:R-:W-:-:S08]  /*69e0*/  @UP0 ULDC UR4, c[0x0][0x754] ;  /* 0x0001d50000040ab9 */ /* 0x000fd00000000800 */
[----:B------:R-:W-:Y:S01]  /*69f0*/  @P0 IMAD.HI.U32 R35, R34, UR4, RZ ;  /* 0x0000000422230c27 */ /* 0x000fe2000f8e00ff */
[----:B------:R-:W-:-:S04]  /*6a00*/  @UP0 ULDC UR4, c[0x0][0x758] ;  /* 0x0001d60000040ab9 */ /* 0x000fc80000000800 */
[----:B------:R-:W-:-:S07]  /*6a10*/  @P0 SHF.R.U32.HI R34, RZ, UR4, R35 ;  /* 0x00000004ff220c19 */ /* 0x000fce0008011623 */
.L_x_323:
[----:B------:R-:W-:Y:S05]  /*6a20*/  BSYNC B0 ;  /* 0x0000000000007941 */ /* 0x000fea0003800000 */
.L_x_321:
[----:B------:R-:W-:-:S05]  /*6a30*/  IMAD R34, R34, UR6, R229 ;  /* 0x0000000622227c24 */ /* 0x000fca000f8e02e5 */
[----:B------:R-:W-:Y:S02]  /*6a40*/  VIMNMX R42, R42, R34, !PT ;  /* 0x000000222a2a7248 */ /* 0x000fe40007fe0100 */
[----:B------:R-:W-:-:S07]  /*6a50*/  VIADDMNMX R39, R34, UR6, R39, PT ;  /* 0x0000000622277c46 */ /* 0x000fce000b800127 */
.L_x_320:
[----:B------:R-:W-:-:S05]  /*6a60*/  VIADD R35, R25, 0x8 ;  /* 0x0000000819237836 */ /* 0x000fca0000000000 */
[----:B------:R-:W-:Y:S01]  /*6a70*/  VIADDMNMX R25, R35, R24, R233, PT ;  /* 0x0000001823197246 */ /* 0x000fe200038001e9 */
[----:B------:R-:W-:Y:S01]  /*6a80*/  IMAD.IADD R24, R32, 0x1, R35 ;  /* 0x0000000120187824 */ /* 0x000fe200078e0223 */
[----:B------:R-:W-:Y:S06]  /*6a90*/  @!P1 BRA `(.L_x_324) ;  /* 0x0000000000649947 */ /* 0x000fec0003800000 */
        /* <DEDUP_REMOVED lines=15> */
.L_x_326:
[----:B------:R-:W-:-:S06]  /*6b90*/  UISETP.NE.AND UP0, UPT, UR6, 0x1, UPT ;  /* 0x000000010600788c */ /* 0x000fcc000bf05270 */
[----:B------:R-:W-:-:S05]  /*6ba0*/  PLOP3.LUT P0, PT, PT, PT, UP0, 0x80, 0x0 ;  /* 0x000000000000781c */ /* 0x000fca0003f0f008 */
[----:B------:R-:W-:-:S08]  /*6bb0*/  @UP0 ULDC UR4, c[0x0][0x754] ;  /* 0x0001d50000040ab9 */ /* 0x000fd00000000800 */
[----:B------:R-:W-:Y:S01]  /*6bc0*/  @P0 IMAD.HI.U32 R34, R32, UR4, RZ ;  /* 0x0000000420220c27 */ /* 0x000fe2000f8e00ff */
[----:B------:R-:W-:-:S04]  /*6bd0*/  @UP0 ULDC UR4, c[0x0][0x758] ;  /* 0x0001d60000040ab9 */ /* 0x000fc80000000800 */
[----:B------:R-:W-:-:S07]  /*6be0*/  @P0 SHF.R.U32.HI R32, RZ, UR4, R34 ;  /* 0x00000004ff200c19 */ /* 0x000fce0008011622 */
.L_x_327:
[----:B------:R-:W-:Y:S05]  /*6bf0*/  BSYNC B0 ;  /* 0x0000000000007941 */ /* 0x000fea0003800000 */
.L_x_325:
[----:B------:R-:W-:-:S05]  /*6c00*/  IMAD R32, R32, UR6, R229 ;  /* 0x0000000620207c24 */ /* 0x000fca000f8e02e5 */
[----:B------:R-:W-:Y:S02]  /*6c10*/  VIMNMX R24, R24, R32, !PT ;  /* 0x0000002018187248 */ /* 0x000fe40007fe0100 */
[----:B------:R-:W-:-:S07]  /*6c20*/  VIADDMNMX R25, R32, UR6, R25, PT ;  /* 0x0000000620197c46 */ /* 0x000fce000b800119 */
.L_x_324:
[----:B------:R-:W1:Y:S01]  /*6c30*/  S2R R226, SR_CTAID.X ;  /* 0x0000000000e27919 */ /* 0x000e620000002500 */
[----:B------:R-:W-:Y:S01]  /*6c40*/  LOP3.LUT R40, R40, 0xffffffef, RZ, 0xc0, !PT ;  /* 0xffffffef28287812 */ /* 0x000fe200078ec0ff */
[----:B------:R-:W-:Y:S01]  /*6c50*/  ULDC UR4, c[0x0][0x744] ;  /* 0x0001d10000047ab9 */ /* 0x000fe20000000800 */
[----:B------:R-:W-:Y:S01]  /*6c60*/  UMOV UR57, 0x40000040 ;  /* 0x4000004000397882 */ /* 0x000fe20000000000 */
[----:B------:R-:W-:Y:S01]  /*6c70*/  UMOV UR59, 0x40 ;  /* 0x00000040003b7882 */ /* 0x000fe20000000000 */
[----:B------:R-:W-:Y:S01]  /*6c80*/  UMOV UR9, UR57 ;  /* 0x0000003900097c82 */ /* 0x000fe20008000000 */
        /* <DEDUP_REMOVED lines=23> */
[----:B-1----:R-:W-:-:S05]  /*6e00*/  IMAD R226, R226, -0x50, RZ ;  /* 0xffffffb0e2e27824 */ /* 0x002fca00078e02ff */
[C---:B------:R-:W-:Y:S02]  /*6e10*/  ISETP.GE.AND P4, PT, R226.reuse, 0x2, PT ;  /* 0x00000002e200780c */ /* 0x040fe40003f86270 */
[----:B------:R-:W-:Y:S02]  /*6e20*/  ISETP.GE.AND P2, PT, R226, 0x11, PT ;  /* 0x00000011e200780c */ /* 0x000fe40003f46270 */
[----:B------:R-:W-:Y:S02]  /*6e30*/  ISETP.GT.AND P5, PT, R24, 0x1, !P4 ;  /* 0x000000011800780c */ /* 0x000fe400067a4270 */
[C---:B------:R-:W-:Y:S02]  /*6e40*/  ISETP.GT.AND P4, PT, R42.reuse, 0x1, !P4 ;  /* 0x000000012a00780c */ /* 0x040fe40006784270 */
[----:B------:R-:W-:Y:S02]  /*6e50*/  ISETP.GT.AND P3, PT, R42, 0x10, !P2 ;  /* 0x000000102a00780c */ /* 0x000fe40005764270 */
[----:B------:R-:W-:-:S02]  /*6e60*/  ISETP.LT.OR P4, PT, R39, 0x2, P4 ;  /* 0x000000022700780c */ /* 0x000fc40002781670 */
[----:B------:R-:W-:Y:S02]  /*6e70*/  ISETP.GT.AND P2, PT, R24, 0x10, !P2 ;  /* 0x000000101800780c */ /* 0x000fe40005744270 */
[----:B------:R-:W-:Y:S02]  /*6e80*/  ISETP.LT.OR P3, PT, R39, 0x11, P3 ;  /* 0x000000112700780c */ /* 0x000fe40001f61670 */
[C---:B------:R-:W-:Y:S02]  /*6e90*/  ISETP.GE.AND P6, PT, R226.reuse, 0x12, PT ;  /* 0x00000012e200780c */ /* 0x040fe40003fc6270 */
[----:B------:R-:W-:Y:S02]  /*6ea0*/  ISETP.GE.AND P1, PT, R226, 0x21, PT ;  /* 0x00000021e200780c */ /* 0x000fe40003f26270 */
[----:B------:R-:W-:Y:S02]  /*6eb0*/  FSEL R227, R8, -INF , !P4 ;  /* 0xff80000008e37808 */ /* 0x000fe40006000000 */
[----:B------:R-:W-:-:S02]  /*6ec0*/  ISETP.LT.OR P2, PT, R25, 0x11, P2 ;  /* 0x000000111900780c */ /* 0x000fc40001741670 */
[----:B------:R-:W-:Y:S02]  /*6ed0*/  FSEL R35, R11, -INF , !P3 ;  /* 0xff8000000b237808 */ /* 0x000fe40005800000 */
[----:B------:R-:W-:Y:S02]  /*6ee0*/  ISETP.LT.OR P5, PT, R25, 0x2, P5 ;  /* 0x000000021900780c */ /* 0x000fe40002fa1670 */
[----:B------:R-:W-:Y:S01]  /*6ef0*/  ISETP.GE.AND P0, PT, R226, 0x22, PT ;  /* 0x00000022e200780c */ /* 0x000fe20003f06270 */
[----:B------:R-:W-:Y:S01]  /*6f00*/  FFMA.FTZ R35, R35, UR4, -R6 ;  /* 0x0000000423237c23 */ /* 0x000fe20008010806 */
[C---:B------:R-:W-:Y:S02]  /*6f10*/  ISETP.GT.AND P4, PT, R42.reuse, 0x11, !P6 ;  /* 0x000000112a00780c */ /* 0x040fe40007784270 */
[----:B------:R-:W-:Y:S02]  /*6f20*/  ISETP.GT.AND P3, PT, R42, 0x20, !P1 ;  /* 0x000000202a00780c */ /* 0x000fe40004f64270 */
[----:B------:R-:W-:Y:S01]  /*6f30*/  FSEL R37, R13, -INF , !P2 ;  /* 0xff8000000d257808 */ /* 0x000fe20005000000 */
[----:B------:R-:W-:Y:S01]  /*6f40*/  MUFU.EX2 R35, R35 ;  /* 0x0000002300237308 */ /* 0x000fe20000000800 */
[C---:B------:R-:W-:Y:S01]  /*6f50*/  FSEL R41, R10.reuse, -INF , !P5 ;  /* 0xff8000000a297808 */ /* 0x040fe20006800000 */
[----:B------:R-:W-:Y:S01]  /*6f60*/  FFMA.FTZ R10, -R10, R10, 1 ;  /* 0x3f8000000a0a7423 */ /* 0x000fe2000001010a */
[----:B------:R-:W-:-:S02]  /*6f70*/  ISETP.LT.OR P4, PT, R39, 0x12, P4 ;  /* 0x000000122700780c */ /* 0x000fc40002781670 */
[----:B------:R-:W-:Y:S01]  /*6f80*/  ISETP.GT.AND P2, PT, R42, 0x21, !P0 ;  /* 0x000000212a00780c */ /* 0x000fe20004744270 */
[----:B------:R-:W-:Y:S01]  /*6f90*/  FFMA.FTZ R41, R41, UR4, -R5 ;  /* 0x0000000429297c23 */ /* 0x000fe20008010805 */
[C---:B------:R-:W-:Y:S02]  /*6fa0*/  ISETP.LT.OR P3, PT, R39.reuse, 0x21, P3 ;  /* 0x000000212700780c */ /* 0x040fe40001f61670 */
[----:B------:R-:W-:Y:S02]  /*6fb0*/  ISETP.GE.AND P5, PT, R226, 0x31, PT ;  /* 0x00000031e200780c */ /* 0x000fe40003fa6270 */
[----:B------:R-:W-:Y:S01]  /*6fc0*/  FSEL R38, R12, -INF , !P4 ;  /* 0xff8000000c267808 */ /* 0x000fe20006000000 */
[----:B------:R-:W-:Y:S01]  /*6fd0*/  MUFU.EX2 R41, R41 ;  /* 0x0000002900297308 */ /* 0x000fe20000000800 */
[----:B------:R-:W-:Y:S02]  /*6fe0*/  ISETP.LT.OR P2, PT, R39, 0x22, P2 ;  /* 0x000000222700780c */ /* 0x000fe40001741670 */
[----:B------:R-:W-:Y:S01]  /*6ff0*/  FSEL R224, R15, -INF , !P3 ;  /* 0xff8000000fe07808 */ /* 0x000fe20005800000 */
[----:B------:R-:W-:Y:S01]  /*7000*/  FFMA.FTZ R38, R38, UR4, -R6 ;  /* 0x0000000426267c23 */ /* 0x000fe20008010806 */
[----:B------:R-:W-:-:S02]  /*7010*/  ISETP.GE.AND P4, PT, R226, 0x32, PT ;  /* 0x00000032e200780c */ /* 0x000fc40003f86270 */
[----:B------:R-:W-:Y:S02]  /*7020*/  ISETP.GT.AND P3, PT, R42, 0x30, !P5 ;  /* 0x000000302a00780c */ /* 0x000fe40006f64270 */
[----:B------:R-:W-:Y:S01]  /*7030*/  FSEL R32, R20, -INF , !P2 ;  /* 0xff80000014207808 */ /* 0x000fe20005000000 */
[----:B------:R-:W-:Y:S01]  /*7040*/  MUFU.EX2 R38, R38 ;  /* 0x0000002600267308 */ /* 0x000fe20000000800 */
[----:B------:R-:W-:Y:S02]  /*7050*/  ISETP.GT.AND P2, PT, R42, 0x31, !P4 ;  /* 0x000000312a00780c */ /* 0x000fe40006744270 */
[C---:B------:R-:W-:Y:S02]  /*7060*/  ISETP.LT.OR P3, PT, R39.reuse, 0x31, P3 ;  /* 0x000000312700780c */ /* 0x040fe40001f61670 */
[----:B------:R-:W-:Y:S02]  /*7070*/  ISETP.LT.OR P2, PT, R39, 0x32, P2 ;  /* 0x000000322700780c */ /* 0x000fe40001741670 */
[----:B------:R-:W-:-:S02]  /*7080*/  FSEL R43, R23, -INF , !P3 ;  /* 0xff800000172b7808 */ /* 0x000fc40005800000 */
[----:B------:R-:W-:Y:S02]  /*7090*/  ISETP.GE.AND P3, PT, R226, 0x41, PT ;  /* 0x00000041e200780c */ /* 0x000fe40003f66270 */
[C---:B------:R-:W-:Y:S01]  /*70a0*/  FSEL R36, R26.reuse, -INF , !P2 ;  /* 0xff8000001a247808 */ /* 0x040fe20005000000 */
[----:B------:R-:W-:Y:S01]  /*70b0*/  FFMA.FTZ R26, -R26, R26, 1 ;  /* 0x3f8000001a1a7423 */ /* 0x000fe2000001011a */
[----:B------:R-:W-:Y:S02]  /*70c0*/  ISETP.GT.AND P2, PT, R42, 0x40, !P3 ;  /* 0x000000402a00780c */ /* 0x000fe40005f44270 */
[----:B------:R-:W-:Y:S02]  /*70d0*/  ISETP.GE.AND P6, PT, R226, 0x1, PT ;  /* 0x00000001e200780c */ /* 0x000fe40003fc6270 */
[----:B------:R-:W-:Y:S02]  /*70e0*/  ISETP.LT.OR P2, PT, R39, 0x41, P2 ;  /* 0x000000412700780c */ /* 0x000fe40001741670 */
[----:B------:R-:W-:-:S02]  /*70f0*/  @P1 LOP3.LUT R40, R40, 0x10, RZ, 0xfc, !PT ;  /* 0x0000001028281812 */ /* 0x000fc400078efcff */
[----:B------:R-:W-:Y:S02]  /*7100*/  FSEL R34, R29, -INF , !P2 ;  /* 0xff8000001d227808 */ /* 0x000fe40005000000 */
[----:B------:R-:W-:Y:S02]  /*7110*/  ISETP.GT.AND P2, PT, R42, RZ, !P6 ;  /* 0x000000ff2a00720c */ /* 0x000fe40007744270 */
[----:B------:R-:W-:Y:S02]  /*7120*/  ISETP.GT.AND P6, PT, R24, RZ, !P6 ;  /* 0x000000ff1800720c */ /* 0x000fe400077c4270 */
[----:B------:R-:W-:Y:S02]  /*7130*/  ISETP.LT.OR P2, PT, R39, 0x1, P2 ;  /* 0x000000012700780c */ /* 0x000fe40001741670 */
[----:B------:R-:W-:Y:S02]  /*7140*/  ISETP.LT.OR P6, PT, R25, 0x1, P6 ;  /* 0x000000011900780c */ /* 0x000fe400037c1670 */
[----:B------:R-:W-:-:S02]  /*7150*/  FSEL R225, R7, -INF , !P2 ;  /* 0xff80000007e17808 */ /* 0x000fc40005000000 */
[----:B------:R-:W-:Y:S02]  /*7160*/  ISETP.GE.AND P2, PT, R226, 0x42, PT ;  /* 0x00000042e200780c */ /* 0x000fe40003f46270 */
[----:B------:R-:W-:Y:S01]  /*7170*/  ISETP.GT.AND P0, PT, R24, 0x21, !P0 ;  /* 0x000000211800780c */ /* 0x000fe20004704270 */
[----:B------:R-:W-:Y:S01]  /*7180*/  FFMA.FTZ R225, R225, UR4, -R6 ;  /* 0x00000004e1e17c23 */ /* 0x000fe20008010806 */
[----:B------:R-:W-:Y:S02]  /*7190*/  ISETP.GT.AND P1, PT, R42, 0x41, !P2 ;  /* 0x000000412a00780c */ /* 0x000fe40005724270 */
[----:B------:R-:W-:Y:S02]  /*71a0*/  ISETP.GT.AND P5, PT, R24, 0x30, !P5 ;  /* 0x000000301800780c */ /* 0x000fe40006fa4270 */
[----:B------:R-:W-:Y:S01]  /*71b0*/  ISETP.LT.OR P1, PT, R39, 0x42, P1 ;  /* 0x000000422700780c */ /* 0x000fe20000f21670 */
[----:B------:R-:W-:Y:S01]  /*71c0*/  IMAD R39, R18, 0x4, R17 ;  /* 0x0000000412277824 */ /* 0x000fe200078e0211 */
[----:B------:R-:W-:Y:S01]  /*71d0*/  ISETP.GT.AND P4, PT, R24, 0x31, !P4 ;  /* 0x000000311800780c */ /* 0x000fe20006784270 */
[----:B------:R-:W-:Y:S01]  /*71e0*/  MUFU.EX2 R225, R225 ;  /* 0x000000e100e17308 */ /* 0x000fe20000000800 */
[C---:B------:R-:W-:Y:S01]  /*71f0*/  FSEL R42, R30.reuse, -INF , !P1 ;  /* 0xff8000001e2a7808 */ /* 0x040fe20004800000 */
[----:B------:R-:W-:Y:S01]  /*7200*/  FFMA.FTZ R30, -R30, R30, 1 ;  /* 0x3f8000001e1e7423 */ /* 0x000fe2000001011e */
[----:B------:R-:W-:-:S02]  /*7210*/  LOP3.LUT P1, RZ, R40, 0x10, RZ, 0xc0, !PT ;  /* 0x0000001028ff7812 */ /* 0x000fc4000782c0ff */
[----:B------:R-:W-:Y:S01]  /*7220*/  FSEL R40, R9, -INF , !P6 ;  /* 0xff80000009287808 */ /* 0x000fe20007000000 */
[--C-:B------:R-:W-:Y:S01]  /*7230*/  FFMA.FTZ R42, R42, UR4, -R6.reuse ;  /* 0x000000042a2a7c23 */ /* 0x100fe20008010806 */
[----:B------:R-:W-:Y:S01]  /*7240*/  ISETP.GE.AND P6, PT, R226, 0x12, PT ;  /* 0x00000012e200780c */ /* 0x000fe20003fc6270 */
[----:B------:R-:W-:Y:S01]  /*7250*/  FFMA.FTZ R226, R227, UR4, -R6 ;  /* 0x00000004e3e27c23 */ /* 0x000fe20008010806 */
[----:B------:R-:W-:Y:S01]  /*7260*/  ISETP.GT.AND P1, PT, R24, 0x20, !P1 ;  /* 0x000000201800780c */ /* 0x000fe20004f24270 */
[----:B------:R-:W-:Y:S01]  /*7270*/  FFMA.FTZ R40, R40, UR4, -R5 ;  /* 0x0000000428287c23 */ /* 0x000fe20008010805 */
[C---:B------:R-:W-:Y:S02]  /*7280*/  ISETP.GT.AND P6, PT, R24.reuse, 0x11, !P6 ;  /* 0x000000111800780c */ /* 0x040fe400077c4270 */
[C---:B------:R-:W-:Y:S01]  /*7290*/  ISETP.GT.AND P3, PT, R24.reuse, 0x40, !P3 ;  /* 0x000000401800780c */ /* 0x040fe20005f64270 */
[----:B------:R-:W-:Y:S01]  /*72a0*/  MUFU.EX2 R226, R226 ;  /* 0x000000e200e27308 */ /* 0x000fe20000000800 */
[----:B------:R-:W-:-:S02]  /*72b0*/  ISETP.GT.AND P2, PT, R24, 0x41, !P2 ;  /* 0x000000411800780c */ /* 0x000fc40005744270 */
[----:B------:R-:W1:Y:S01]  /*72c0*/  LDS R24, [R39+0x2c300] ;  /* 0x02c3000027187984 */ /* 0x000e620000000800 */
[C---:B------:R-:W-:Y:S02]  /*72d0*/  ISETP.LT.OR P6, PT, R25.reuse, 0x12, P6 ;  /* 0x000000121900780c */ /* 0x040fe400037c1670 */
[C---:B------:R-:W-:Y:S01]  /*72e0*/  ISETP.LT.OR P1, PT, R25.reuse, 0x21, P1 ;  /* 0x000000211900780c */ /* 0x040fe20000f21670 */
[----:B------:R-:W2:Y:S01]  /*72f0*/  LDS R39, [R39+0x2c320] ;  /* 0x02c3200027277984 */ /* 0x000ea20000000800 */
[----:B------:R-:W3:Y:S01]  /*7300*/  MUFU.EX2 R40, R40 ;  /* 0x0000002800287308 */ /* 0x000ee20000000800 */
[C---:B------:R-:W-:Y:S02]  /*7310*/  ISETP.LT.OR P0, PT, R25.reuse, 0x22, P0 ;  /* 0x000000221900780c */ /* 0x040fe40000701670 */
[C---:B------:R-:W-:Y:S02]  /*7320*/  ISETP.LT.OR P5, PT, R25.reuse, 0x31, P5 ;  /* 0x000000311900780c */ /* 0x040fe40002fa1670 */
[----:B------:R-:W-:-:S02]  /*7330*/  ISETP.LT.OR P4, PT, R25, 0x32, P4 ;  /* 0x000000321900780c */ /* 0x000fc40002781670 */
[C---:B------:R-:W-:Y:S02]  /*7340*/  ISETP.LT.OR P3, PT, R25.reuse, 0x41, P3 ;  /* 0x000000411900780c */ /* 0x040fe40001f61670 */
[----:B------:R-:W-:Y:S02]  /*7350*/  ISETP.LT.OR P2, PT, R25, 0x42, P2 ;  /* 0x000000421900780c */ /* 0x000fe40001741670 */
[----:B---3--:R-:W-:Y:S01]  /*7360*/  F2FP.F16.F32.PACK_AB R25, R41, R40 ;  /* 0x000000282919723e */ /* 0x008fe200000000ff */
[--C-:B-1----:R-:W-:Y:S01]  /*7370*/  FADD.FTZ R45, R45, -R24.reuse ;  /* 0x800000182d2d7221 */ /* 0x102fe20000010000 */
[--C-:B------:R-:W-:Y:S01]  /*7380*/  FADD.FTZ R44, R44, -R24.reuse ;  /* 0x800000182c2c7221 */ /* 0x100fe20000010000 */
[--C-:B------:R-:W-:Y:S01]  /*7390*/  FADD.FTZ R48, R48, -R24.reuse ;  /* 0x8000001830307221 */ /* 0x100fe20000010000 */
[--C-:B------:R-:W-:Y:S01]  /*73a0*/  FADD.FTZ R49, R49, -R24.reuse ;  /* 0x8000001831317221 */ /* 0x100fe20000010000 */
[--C-:B------:R-:W-:Y:S01]  /*73b0*/  FADD.FTZ R52, R52, -R24.reuse ;  /* 0x8000001834347221 */ /* 0x100fe20000010000 */
[--C-:B------:R-:W-:Y:S01]  /*73c0*/  FADD.FTZ R53, R53, -R24.reuse ;  /* 0x8000001835357221 */ /* 0x100fe20000010000 */
[--C-:B------:R-:W-:Y:S01]  /*73d0*/  FADD.FTZ R216, R216, -R24.reuse ;  /* 0x80000018d8d87221 */ /* 0x100fe20000010000 */
[--C-:B------:R-:W-:Y:S01]  /*73e0*/  FADD.FTZ R217, R217, -R24.reuse ;  /* 0x80000018d9d97221 */ /* 0x100fe20000010000 */
[--C-:B------:R-:W-:Y:S01]  /*73f0*/  FADD.FTZ R220, R220, -R24.reuse ;  /* 0x80000018dcdc7221 */ /* 0x100fe20000010000 */
[----:B------:R-:W-:Y:S01]  /*7400*/  FADD.FTZ R221, R221, -R24 ;  /* 0x80000018dddd7221 */ /* 0x000fe20000010000 */
[C---:B------:R-:W-:Y:S01]  /*7410*/  F2FP.F16.F32.PACK_AB R24, R226.reuse, R225 ;  /* 0x000000e1e218723e */ /* 0x040fe200000000ff */
[----:B------:R-:W-:Y:S01]  /*7420*/  BAR.SYNC.DEFER_BLOCKING 0x9, 0x100 ;  /* 0x0244000000007b1d */ /* 0x000fe20000010000 */
[----:B------:R-:W-:Y:S01]  /*7430*/  FMUL.FTZ R226, R226, R45 ;  /* 0x0000002de2e27220 */ /* 0x000fe20000410000 */
[--C-:B------:R-:W-:Y:S01]  /*7440*/  FFMA.FTZ R45, R224, UR4, -R6.reuse ;  /* 0x00000004e02d7c23 */ /* 0x100fe20008010806 */
[--C-:B------:R-:W-:Y:S01]  /*7450*/  FFMA.FTZ R224, R32, UR4, -R6.reuse ;  /* 0x0000000420e07c23 */ /* 0x100fe20008010806 */
[----:B------:R-:W-:Y:S01]  /*7460*/  FFMA.FTZ R32, -R11, R11, 1 ;  /* 0x3f8000000b207423 */ /* 0x000fe2000001010b */
[----:B------:R-:W-:Y:S01]  /*7470*/  FMUL.FTZ R11, R35, R48 ;  /* 0x00000030230b7220 */ /* 0x000fe20000410000 */
[----:B------:R-:W-:Y:S01]  /*7480*/  FMUL.FTZ R44, R225, R44 ;  /* 0x0000002ce12c7220 */ /* 0x000fe20000410000 */
[--C-:B--2---:R-:W-:Y:S01]  /*7490*/  FADD.FTZ R54, R54, -R39.reuse ;  /* 0x8000002736367221 */ /* 0x104fe20000010000 */
[----:B------:R-:W1:Y:S01]  /*74a0*/  MUFU.EX2 R45, R45 ;  /* 0x0000002d002d7308 */ /* 0x000e620000000800 */
[----:B------:R-:W-:Y:S01]  /*74b0*/  FMUL.FTZ R11, R11, R32 ;  /* 0x000000200b0b7220 */ /* 0x000fe20000410000 */
[--C-:B------:R-:W-:Y:S01]  /*74c0*/  FFMA.FTZ R32, R36, UR4, -R6.reuse ;  /* 0x0000000424207c23 */ /* 0x100fe20008010806 */
[----:B------:R-:W-:Y:S01]  /*74d0*/  FFMA.FTZ R36, R34, UR4, -R6 ;  /* 0x0000000422247c23 */ /* 0x000fe20008010806 */
[----:B------:R-:W-:Y:S01]  /*74e0*/  FFMA.FTZ R34, -R20, R20, 1 ;  /* 0x3f80000014227423 */ /* 0x000fe20000010114 */
[--C-:B------:R-:W-:Y:S01]  /*74f0*/  FADD.FTZ R55, R55, -R39.reuse ;  /* 0x8000002737377221 */ /* 0x100fe20000010000 */
[--C-:B------:R-:W-:Y:S01]  /*7500*/  FADD.FTZ R218, R218, -R39.reuse ;  /* 0x80000027dada7221 */ /* 0x100fe20000010000 */
[--C-:B------:R-:W-:Y:S01]  /*7510*/  FADD.FTZ R219, R219, -R39.reuse ;  /* 0x80000027dbdb7221 */ /* 0x100fe20000010000 */
[----:B------:R-:W-:Y:S01]  /*7520*/  MUFU.EX2 R32, R32 ;  /* 0x0000002000207308 */ /* 0x000fe20000000800 */
[--C-:B------:R-:W-:Y:S01]  /*7530*/  FADD.FTZ R222, R222, -R39.reuse ;  /* 0x80000027dede7221 */ /* 0x100fe20000010000 */
[----:B------:R-:W-:Y:S01]  /*7540*/  FADD.FTZ R223, R223, -R39 ;  /* 0x80000027dfdf7221 */ /* 0x000fe20000010000 */
[----:B------:R-:W-:Y:S01]  /*7550*/  FFMA.FTZ R48, -R33, R33, 1 ;  /* 0x3f80000021307423 */ /* 0x000fe20000010121 */
[----:B------:R-:W-:Y:S01]  /*7560*/  FFMA.FTZ R225, -R8, R8, 1 ;  /* 0x3f80000008e17423 */ /* 0x000fe20000010108 */
[----:B------:R2:W-:Y:S01]  /*7570*/  STSM.16.M88.2 [R0+0x2c500], R24 ;  /* 0x02c5001800007844 */ /* 0x0005e20000000100 */
[----:B-1----:R-:W-:-:S02]  /*7580*/  FMUL.FTZ R52, R45, R52 ;  /* 0x000000342d347220 */ /* 0x002fc40000410000 */
[----:B------:R1:W-:Y:S01]  /*7590*/  MUFU.EX2 R20, R42 ;  /* 0x0000002a00147308 */ /* 0x0003e20000000800 */
[----:B------:R-:W-:Y:S01]  /*75a0*/  FMUL.FTZ R8, R226, R225 ;  /* 0x000000e1e2087220 */ /* 0x000fe20000410000 */
[----:B-1----:R-:W-:Y:S01]  /*75b0*/  FADD.FTZ R42, R51, -R39 ;  /* 0x80000027332a7221 */ /* 0x002fe20000010000 */
[----:B--2---:R-:W-:-:S05]  /*75c0*/  FFMA.FTZ R25, R43, UR4, -R6 ;  /* 0x000000042b197c23 */ /* 0x004fca0008010806 */
[----:B------:R-:W1:Y:S01]  /*75d0*/  MUFU.EX2 R24, R224 ;  /* 0x000000e000187308 */ /* 0x000e620000000800 */
[----:B------:R-:W-:Y:S01]  /*75e0*/  FFMA.FTZ R43, -R12, R12, 1 ;  /* 0x3f8000000c2b7423 */ /* 0x000fe2000001010c */
[----:B------:R-:W-:Y:S01]  /*75f0*/  FMUL.FTZ R12, R38, R49 ;  /* 0x00000031260c7220 */ /* 0x000fe20000410000 */
[----:B------:R-:W-:Y:S01]  /*7600*/  FADD.FTZ R49, R46, -R39 ;  /* 0x800000272e317221 */ /* 0x000fe20000010000 */
[----:B------:R-:W-:Y:S01]  /*7610*/  FFMA.FTZ R46, -R13, R13, 1 ;  /* 0x3f8000000d2e7423 */ /* 0x000fe2000001010d */
[----:B------:R-:W-:Y:S02]  /*7620*/  VIADD R13, R17, 0x2c500 ;  /* 0x0002c500110d7836 */ /* 0x000fe40000000000 */
[----:B------:R-:W-:Y:S01]  /*7630*/  FMUL.FTZ R12, R12, R43 ;  /* 0x0000002b0c0c7220 */ /* 0x000fe20000410000 */
[----:B------:R-:W-:Y:S01]  /*7640*/  FFMA.FTZ R43, -R15, R15, 1 ;  /* 0x3f8000000f2b7423 */ /* 0x000fe2000001010f */
[----:B------:R-:W2:Y:S01]  /*7650*/  MUFU.EX2 R25, R25 ;  /* 0x0000001900197308 */ /* 0x000ea20000000800 */
[----:B------:R-:W-:Y:S01]  /*7660*/  FMUL.FTZ R49, R40, R49 ;  /* 0x0000003128317220 */ /* 0x000fe20000410000 */
[----:B------:R-:W-:Y:S01]  /*7670*/  FFMA.FTZ R40, -R9, R9, 1 ;  /* 0x3f80000009287423 */ /* 0x000fe20000010109 */
[----:B------:R-:W-:Y:S01]  /*7680*/  FMUL.FTZ R6, R52, R43 ;  /* 0x0000002b34067220 */ /* 0x000fe20000410000 */
[----:B------:R-:W-:Y:S01]  /*7690*/  FFMA.FTZ R43, -R23, R23, 1 ;  /* 0x3f800000172b7423 */ /* 0x000fe20000010117 */
[----:B------:R-:W-:Y:S01]  /*76a0*/  SHF.R.U32.HI R13, RZ, 0x4, R13 ;  /* 0x00000004ff0d7819 */ /* 0x000fe2000001160d */
[----:B------:R-:W-:Y:S01]  /*76b0*/  FMUL.FTZ R9, R49, R40 ;  /* 0x0000002831097220 */ /* 0x000fe20000410000 */
[----:B------:R-:W-:Y:S01]  /*76c0*/  F2FP.F16.F32.PACK_AB R38, R38, R35 ;  /* 0x000000232626723e */ /* 0x000fe200000000ff */
[----:B------:R3:W4:Y:S01]  /*76d0*/  MUFU.EX2 R15, R36 ;  /* 0x00000024000f7308 */ /* 0x0007220000000800 */
[----:B-1----:R-:W-:Y:S01]  /*76e0*/  FMUL.FTZ R23, R24, R53 ;  /* 0x0000003518177220 */ /* 0x002fe20000410000 */
[----:B------:R-:W-:-:S03]  /*76f0*/  LOP3.LUT R13, R13, 0x3fff, RZ, 0xc0, !PT ;  /* 0x00003fff0d0d7812 */ /* 0x000fc600078ec0ff */
[----:B------:R-:W-:Y:S01]  /*7700*/  FMUL.FTZ R23, R23, R34 ;  /* 0x0000002217177220 */ /* 0x000fe20000410000 */
[----:B------:R-:W-:Y:S01]  /*7710*/  LOP3.LUT R13, R13, 0x80000, RZ, 0xfc, !PT ;  /* 0x000800000d0d7812 */ /* 0x000fe200078efcff */
[----:B--2---:R-:W-:Y:S01]  /*7720*/  FMUL.FTZ R216, R25, R216 ;  /* 0x000000d819d87220 */ /* 0x004fe20000410000 */
[----:B---3--:R-:W-:Y:S02]  /*7730*/  FSEL R36, R14, -INF , !P6 ;  /* 0xff8000000e247808 */ /* 0x008fe40007000000 */
[----:B------:R-:W-:Y:S01]  /*7740*/  F2FP.F16.F32.PACK_AB R6, R23, R6 ;  /* 0x000000061706723e */ /* 0x000fe200000000ff */
[----:B------:R-:W-:Y:S01]  /*7750*/  FMUL.FTZ R34, R216, R43 ;  /* 0x0000002bd8227220 */ /* 0x000fe20000410000 */
[----:B------:R-:W-:Y:S01]  /*7760*/  FFMA.FTZ R43, -R29, R29, 1 ;  /* 0x3f8000001d2b7423 */ /* 0x000fe2000001011d */
[C---:B------:R-:W-:Y:S01]  /*7770*/  FMUL.FTZ R29, R32.reuse, R217 ;  /* 0x000000d9201d7220 */ /* 0x040fe20000410000 */
[----:B------:R-:W-:Y:S01]  /*7780*/  F2FP.F16.F32.PACK_AB R32, R32, R25 ;  /* 0x000000192020723e */ /* 0x000fe200000000ff */
[----:B----4-:R-:W-:Y:S01]  /*7790*/  FMUL.FTZ R220, R15, R220 ;  /* 0x000000dc0fdc7220 */ /* 0x010fe20000410000 */
[----:B------:R-:W-:Y:S01]  /*77a0*/  R2UR UR58, R13 ;  /* 0x000000000d3a72ca */ /* 0x000fe200000e0000 */
[----:B------:R-:W-:-:S02]  /*77b0*/  FMUL.FTZ R29, R29, R26 ;  /* 0x0000001a1d1d7220 */ /* 0x000fc40000410000 */
[----:B------:R-:W-:Y:S01]  /*77c0*/  FMUL.FTZ R26, R220, R43 ;  /* 0x0000002bdc1a7220 */ /* 0x000fe20000410000 */
[----:B------:R-:W-:Y:S01]  /*77d0*/  FFMA.FTZ R43, -R7, R7, 1 ;  /* 0x3f800000072b7423 */ /* 0x000fe20000010107 */
[C---:B------:R-:W-:Y:S01]  /*77e0*/  FMUL.FTZ R7, R20.reuse, R221 ;  /* 0x000000dd14077220 */ /* 0x040fe20000410000 */
[----:B------:R-:W-:Y:S02]  /*77f0*/  F2FP.F16.F32.PACK_AB R20, R20, R15 ;  /* 0x0000000f1414723e */ /* 0x000fe400000000ff */
[----:B------:R-:W-:Y:S01]  /*7800*/  FMUL.FTZ R43, R44, R43 ;  /* 0x0000002b2c2b7220 */ /* 0x000fe20000410000 */
[----:B------:R-:W-:Y:S01]  /*7810*/  FMUL.FTZ R7, R7, R30 ;  /* 0x0000001e07077220 */ /* 0x000fe20000410000 */
[----:B------:R-:W-:Y:S01]  /*7820*/  FFMA.FTZ R30, R37, UR4, -R5 ;  /* 0x00000004251e7c23 */ /* 0x000fe20008010805 */
[--C-:B------:R-:W-:Y:S01]  /*7830*/  FADD.FTZ R44, R47, -R39.reuse ;  /* 0x800000272f2c7221 */ /* 0x100fe20000010000 */
[----:B------:R-:W-:Y:S01]  /*7840*/  FADD.FTZ R47, R50, -R39 ;  /* 0x80000027322f7221 */ /* 0x000fe20000010000 */
[--C-:B------:R-:W-:Y:S01]  /*7850*/  FFMA.FTZ R39, R36, UR4, -R5.reuse ;  /* 0x0000000424277c23 */ /* 0x100fe20008010805 */
[----:B------:R-:W-:Y:S01]  /*7860*/  FSEL R36, R21, -INF , !P1 ;  /* 0xff80000015247808 */ /* 0x000fe20004800000 */
[----:B------:R-:W-:Y:S01]  /*7870*/  FMUL.FTZ R37, R41, R44 ;  /* 0x0000002c29257220 */ /* 0x000fe20000410000 */
[----:B------:R-:W1:Y:S01]  /*7880*/  MUFU.EX2 R30, R30 ;  /* 0x0000001e001e7308 */ /* 0x000e620000000800 */
[----:B------:R-:W-:Y:S01]  /*7890*/  FSEL R44, R27, -INF , !P5 ;  /* 0xff8000001b2c7808 */ /* 0x000fe20006800000 */
[----:B------:R-:W-:Y:S01]  /*78a0*/  FFMA.FTZ R21, -R21, R21, 1 ;  /* 0x3f80000015157423 */ /* 0x000fe20000010115 */
[----:B------:R-:W-:Y:S01]  /*78b0*/  FFMA.FTZ R41, R36, UR4, -R5 ;  /* 0x0000000424297c23 */ /* 0x000fe20008010805 */
[C---:B------:R-:W-:Y:S01]  /*78c0*/  FSEL R36, R22.reuse, -INF , !P0 ;  /* 0xff80000016247808 */ /* 0x040fe20004000000 */
[----:B------:R-:W-:Y:S01]  /*78d0*/  FFMA.FTZ R22, -R22, R22, 1 ;  /* 0x3f80000016167423 */ /* 0x000fe20000010116 */
[----:B------:R-:W-:-:S02]  /*78e0*/  F2FP.F16.F32.PACK_AB R8, R8, R43 ;  /* 0x0000002b0808723e */ /* 0x000fc400000000ff */
[----:B------:R-:W2:Y:S01]  /*78f0*/  MUFU.EX2 R39, R39 ;  /* 0x0000002700277308 */ /* 0x000ea20000000800 */
[----:B------:R-:W-:Y:S01]  /*7900*/  FFMA.FTZ R40, R36, UR4, -R5 ;  /* 0x0000000424287c23 */ /* 0x000fe20008010805 */
[----:B------:R-:W-:Y:S01]  /*7910*/  FMUL.FTZ R36, R37, R10 ;  /* 0x0000000a25247220 */ /* 0x000fe20000410000 */
[----:B------:R-:W-:Y:S02]  /*7920*/  F2FP.F16.F32.PACK_AB R26, R7, R26 ;  /* 0x0000001a071a723e */ /* 0x000fe400000000ff */
[----:B------:R-:W-:Y:S02]  /*7930*/  F2FP.F16.F32.PACK_AB R34, R29, R34 ;  /* 0x000000221d22723e */ /* 0x000fe400000000ff */
[----:B------:R-:W-:Y:S01]  /*7940*/  F2FP.F16.F32.PACK_AB R9, R36, R9 ;  /* 0x000000092409723e */ /* 0x000fe200000000ff */
[----:B------:R-:W3:Y:S01]  /*7950*/  MUFU.EX2 R41, R41 ;  /* 0x0000002900297308 */ /* 0x000ee20000000800 */
[----:B-1----:R-:W-:-:S04]  /*7960*/  FMUL.FTZ R47, R30, R47 ;  /* 0x0000002f1e2f7220 */ /* 0x002fc80000410000 */
[----:B------:R-:W-:Y:S01]  /*7970*/  FMUL.FTZ R10, R47, R46 ;  /* 0x0000002e2f0a7220 */ /* 0x000fe20000410000 */
[----:B------:R-:W-:Y:S01]  /*7980*/  FFMA.FTZ R46, -R14, R14, 1 ;  /* 0x3f8000000e2e7423 */ /* 0x000fe2000001010e */
[----:B------:R-:W-:Y:S01]  /*7990*/  FSEL R14, R28, -INF , !P4 ;  /* 0xff8000001c0e7808 */ /* 0x000fe20006000000 */
[--C-:B------:R-:W-:Y:S01]  /*79a0*/  FFMA.FTZ R47, R44, UR4, -R5.reuse ;  /* 0x000000042c2f7c23 */ /* 0x100fe20008010805 */
[----:B--2---:R-:W-:Y:S01]  /*79b0*/  FMUL.FTZ R37, R39, R42 ;  /* 0x0000002a27257220 */ /* 0x004fe20000410000 */
[----:B------:R-:W-:Y:S01]  /*79c0*/  FSEL R44, R33, -INF , !P2 ;  /* 0xff800000212c7808 */ /* 0x000fe20005000000 */
[----:B------:R-:W-:Y:S01]  /*79d0*/  MUFU.EX2 R40, R40 ;  /* 0x0000002800287308 */ /* 0x000fe20000000800 */
[--C-:B------:R-:W-:Y:S01]  /*79e0*/  FFMA.FTZ R42, R14, UR4, -R5.reuse ;  /* 0x000000040e2a7c23 */ /* 0x100fe20008010805 */
[----:B------:R-:W-:Y:S01]  /*79f0*/  FSEL R14, R31, -INF , !P3 ;  /* 0xff8000001f0e7808 */ /* 0x000fe20005800000 */
[----:B------:R-:W-:Y:S01]  /*7a00*/  FMUL.FTZ R37, R37, R46 ;  /* 0x0000002e25257220 */ /* 0x000fe20000410000 */
[----:B------:R-:W-:Y:S01]  /*7a10*/  FFMA.FTZ R44, R44, UR4, -R5 ;  /* 0x000000042c2c7c23 */ /* 0x000fe20008010805 */
[----:B------:R-:W-:-:S02]  /*7a20*/  VIADD R46, R13, 0x180 ;  /* 0x000001800d2e7836 */ /* 0x000fc40000000000 */
[----:B---3--:R-:W-:Y:S01]  /*7a30*/  FMUL.FTZ R54, R41, R54 ;  /* 0x0000003629367220 */ /* 0x008fe20000410000 */
[----:B------:R-:W-:Y:S01]  /*7a40*/  FFMA.FTZ R14, R14, UR4, -R5 ;  /* 0x000000040e0e7c23 */ /* 0x000fe20008010805 */
[----:B------:R-:W1:Y:S01]  /*7a50*/  MUFU.EX2 R42, R42 ;  /* 0x0000002a002a7308 */ /* 0x000e620000000800 */
[----:B------:R-:W-:Y:S01]  /*7a60*/  FFMA.FTZ R31, -R31, R31, 1 ;  /* 0x3f8000001f1f7423 */ /* 0x000fe2000001011f */
[----:B------:R-:W-:Y:S01]  /*7a70*/  R2UR UR6, R46 ;  /* 0x000000002e0672ca */ /* 0x000fe200000e0000 */
[----:B------:R-:W-:Y:S01]  /*7a80*/  VIADD R46, R13, 0x200 ;  /* 0x000002000d2e7836 */ /* 0x000fe20000000000 */
[----:B------:R-:W-:Y:S01]  /*7a90*/  F2FP.F16.F32.PACK_AB R39, R39, R30 ;  /* 0x0000001e2727723e */ /* 0x000fe200000000ff */
[----:B------:R-:W-:Y:S01]  /*7aa0*/  VIADD R5, R13, 0x80 ;  /* 0x000000800d057836 */ /* 0x000fe20000000000 */
[----:B------:R-:W-:Y:S02]  /*7ab0*/  F2FP.F16.F32.PACK_AB R30, R24, R45 ;  /* 0x0000002d181e723e */ /* 0x000fe400000000ff */
[----:B------:R2:W3:Y:S01]  /*7ac0*/  MUFU.EX2 R49, R14 ;  /* 0x0000000e00317308 */ /* 0x0004e20000000800 */
[----:B------:R-:W-:Y:S01]  /*7ad0*/  R2UR UR7, R46 ;  /* 0x000000002e0772ca */ /* 0x000fe200000e0000 */
[----:B------:R-:W-:Y:S01]  /*7ae0*/  STSM.16.M88.2 [R0+0x2cd00], R38 ;  /* 0x02cd002600007844 */ /* 0x000fe20000000100 */
[----:B------:R-:W-:Y:S01]  /*7af0*/  R2UR UR4, R5 ;  /* 0x00000000050472ca */ /* 0x000fe200000e0000 */
[----:B------:R-:W-:Y:S01]  /*7b00*/  VIADD R5, R13, 0x100 ;  /* 0x000001000d057836 */ /* 0x000fe20000000000 */
[----:B------:R-:W-:-:S02]  /*7b10*/  F2FP.F16.F32.PACK_AB R24, R12, R11 ;  /* 0x0000000b0c18723e */ /* 0x000fc400000000ff */
[----:B------:R-:W-:Y:S01]  /*7b20*/  F2FP.F16.F32.PACK_AB R25, R37, R10 ;  /* 0x0000000a2519723e */ /* 0x000fe200000000ff */
[----:B------:R-:W4:Y:S01]  /*7b30*/  MUFU.EX2 R47, R47 ;  /* 0x0000002f002f7308 */ /* 0x000f220000000800 */
[----:B--2---:R-:W-:Y:S01]  /*7b40*/  FMUL.FTZ R14, R54, R21 ;  /* 0x00000015360e7220 */ /* 0x004fe20000410000 */
[----:B------:R-:W-:Y:S01]  /*7b50*/  FFMA.FTZ R21, -R28, R28, 1 ;  /* 0x3f8000001c157423 */ /* 0x000fe2000001011c */
[----:B-1----:R-:W-:Y:S01]  /*7b60*/  FMUL.FTZ R28, R42, R219 ;  /* 0x000000db2a1c7220 */ /* 0x002fe20000410000 */
[----:B------:R-:W-:Y:S01]  /*7b70*/  R2UR UR5, R5 ;  /* 0x00000000050572ca */ /* 0x000fe200000e0000 */
[----:B------:R-:W-:Y:S01]  /*7b80*/  FMUL.FTZ R5, R40, R55 ;  /* 0x0000003728057220 */ /* 0x000fe20000410000 */
[----:B------:R-:W-:Y:S01]  /*7b90*/  UMOV UR18, UR6 ;  /* 0x0000000600127c82 */ /* 0x000fe20008000000 */
[----:B------:R-:W-:Y:S01]  /*7ba0*/  FMUL.FTZ R28, R28, R21 ;  /* 0x000000151c1c7220 */ /* 0x000fe20000410000 */
[----:B------:R-:W1:Y:S01]  /*7bb0*/  MUFU.EX2 R44, R44 ;  /* 0x0000002c002c7308 */ /* 0x000e620000000800 */
[----:B---3--:R-:W-:Y:S01]  /*7bc0*/  FMUL.FTZ R46, R49, R222 ;  /* 0x000000de312e7220 */ /* 0x008fe20000410000 */
[----:B------:R-:W-:Y:S01]  /*7bd0*/  FMUL.FTZ R5, R5, R22 ;  /* 0x0000001605057220 */ /* 0x000fe20000410000 */
[----:B------:R-:W-:Y:S01]  /*7be0*/  FFMA.FTZ R22, -R27, R27, 1 ;  /* 0x3f8000001b167423 */ /* 0x000fe2000001011b */
[----:B------:R-:W-:Y:S01]  /*7bf0*/  UMOV UR10, UR4 ;  /* 0x00000004000a7c82 */ /* 0x000fe20008000000 */
[----:B------:R-:W-:Y:S01]  /*7c00*/  FMUL.FTZ R46, R46, R31 ;  /* 0x0000001f2e2e7220 */ /* 0x000fe20000410000 */
[----:B------:R-:W-:-:S02]  /*7c10*/  F2FP.F16.F32.PACK_AB R31, R40, R41 ;  /* 0x00000029281f723e */ /* 0x000fc400000000ff */
[----:B------:R-:W-:Y:S01]  /*7c20*/  F2FP.F16.F32.PACK_AB R7, R5, R14 ;  /* 0x0000000e0507723e */ /* 0x000fe200000000ff */
[----:B----4-:R-:W-:Y:S01]  /*7c30*/  FMUL.FTZ R27, R47, R218 ;  /* 0x000000da2f1b7220 */ /* 0x010fe20000410000 */
[----:B------:R-:W-:Y:S01]  /*7c40*/  F2FP.F16.F32.PACK_AB R33, R42, R47 ;  /* 0x0000002f2a21723e */ /* 0x000fe200000000ff */
[----:B------:R-:W-:Y:S01]  /*7c50*/  STSM.16.M88.2 [R0+0x2d500], R30 ;  /* 0x02d5001e00007844 */ /* 0x000fe20000000100 */
[----:B------:R-:W-:Y:S01]  /*7c60*/  UMOV UR14, UR5 ;  /* 0x00000005000e7c82 */ /* 0x000fe20008000000 */
[----:B------:R-:W-:Y:S01]  /*7c70*/  FMUL.FTZ R27, R27, R22 ;  /* 0x000000161b1b7220 */ /* 0x000fe20000410000 */
[----:B------:R-:W-:Y:S01]  /*7c80*/  IMAD R22, R4, 0x2000, R17 ;  /* 0x0000200004167824 */ /* 0x000fe200078e0211 */
[----:B------:R-:W-:Y:S01]  /*7c90*/  STSM.16.M88.2 [R0+0x2dd00], R32 ;  /* 0x02dd002000007844 */ /* 0x000fe20000000100 */
[----:B------:R-:W-:Y:S01]  /*7ca0*/  VIADD R14, R13, 0xb0 ;  /* 0x000000b00d0e7836 */ /* 0x000fe20000000000 */
[----:B-1----:R-:W-:Y:S01]  /*7cb0*/  F2FP.F16.F32.PACK_AB R21, R44, R49 ;  /* 0x000000312c15723e */ /* 0x002fe200000000ff */
[----:B------:R-:W-:-:S02]  /*7cc0*/  VIADD R15, R22, 0x24100 ;  /* 0x00024100160f7836 */ /* 0x000fc40000000000 */
[----:B------:R-:W-:Y:S01]  /*7cd0*/  FMUL.FTZ R223, R44, R223 ;  /* 0x000000df2cdf7220 */ /* 0x000fe20000410000 */
[----:B------:R-:W-:Y:S01]  /*7ce0*/  F2FP.F16.F32.PACK_AB R35, R28, R27 ;  /* 0x0000001b1c23723e */ /* 0x000fe200000000ff */
[----:B------:R-:W-:Y:S01]  /*7cf0*/  STSM.16.M88.2 [R0+0x2e500], R20 ;  /* 0x02e5001400007844 */ /* 0x000fe20000000100 */
[----:B------:R-:W-:Y:S01]  /*7d00*/  SHF.R.U32.HI R15, RZ, 0x4, R15 ;  /* 0x00000004ff0f7819 */ /* 0x000fe2000001160f */
[----:B------:R-:W-:Y:S01]  /*7d10*/  FMUL.FTZ R223, R223, R48 ;  /* 0x00000030dfdf7220 */ /* 0x000fe20000410000 */
[----:B------:R-:W-:Y:S01]  /*7d20*/  @!PT LDS RZ, [RZ] ;  /* 0x00000000fffff984 */ /* 0x000fe20000000800 */
[----:B------:R-:W-:Y:S01]  /*7d30*/  @!PT LDS RZ, [RZ] ;  /* 0x00000000fffff984 */ /* 0x000fe20000000800 */
[----:B------:R-:W-:Y:S01]  /*7d40*/  @!PT LDS RZ, [RZ] ;  /* 0x00000000fffff984 */ /* 0x000fe20000000800 */
[----:B------:R-:W-:Y:S01]  /*7d50*/  @!PT LDS RZ, [RZ] ;  /* 0x00000000fffff984 */ /* 0x000fe20000000800 */
[----:B------:R1:W-:Y:S06]  /*7d60*/  MEMBAR.ALL.CTA ;  /* 0x0000000000007992 */ /* 0x0003ec0000008000 */
[----:B-1----:R-:W1:Y:S01]  /*7d70*/  FENCE.VIEW.ASYNC.S ;  /* 0x00000000000073c6 */ /* 0x002e620000000000 */
[----:B------:R-:W-:Y:S01]  /*7d80*/  LOP3.LUT R23, R15, 0x3fff, RZ, 0xc0, !PT ;  /* 0x00003fff0f177812 */ /* 0x000fe200078ec0ff */
[----:B------:R-:W-:Y:S01]  /*7d90*/  VIADD R15, R13, 0x130 ;  /* 0x000001300d0f7836 */ /* 0x000fe20000000000 */
[----:B------:R-:W-:-:S02]  /*7da0*/  F2FP.F16.F32.PACK_AB R27, R223, R46 ;  /* 0x0000002edf1b723e */ /* 0x000fc400000000ff */
[C---:B------:R-:W-:Y:S01]  /*7db0*/  R2UR UR56, R23.reuse ;  /* 0x00000000173872ca */ /* 0x040fe200000e0000 */
[----:B------:R-:W-:-:S05]  /*7dc0*/  VIADD R5, R23, 0x80 ;  /* 0x0000008017057836 */ /* 0x000fca0000000000 */
[----:B------:R-:W-:Y:S01]  /*7dd0*/  R2UR UR48, R5 ;  /* 0x00000000053072ca */ /* 0x000fe200000e0000 */
[----:B------:R-:W-:-:S05]  /*7de0*/  VIADD R5, R13, 0x90 ;  /* 0x000000900d057836 */ /* 0x000fca0000000000 */
[----:B------:R-:W-:Y:S01]  /*7df0*/  R2UR UR4, R5 ;  /* 0x00000000050472ca */ /* 0x000fe200000e0000 */
[----:B------:R-:W-:Y:S01]  /*7e00*/  UMOV UR8, UR56 ;  /* 0x0000003800087c82 */ /* 0x000fe20008000000 */
[----:B------:R-:W-:Y:S01]  /*7e10*/  UMOV UR12, UR56 ;  /* 0x00000038000c7c82 */ /* 0x000fe20008000000 */
[----:B------:R-:W-:Y:S01]  /*7e20*/  UMOV UR16, UR56 ;  /* 0x0000003800107c82 */ /* 0x000fe20008000000 */
[----:B------:R-:W-:Y:S01]  /*7e30*/  VIADD R5, R13, 0x190 ;  /* 0x000001900d057836 */ /* 0x000fe20000000000 */
[----:B-1----:R-:W-:Y:S04]  /*7e40*/  BAR.SYNC.DEFER_BLOCKING 0x9, 0x100 ;  /* 0x0244000000007b1d */ /* 0x002fe80000010000 */
[----:B------:R-:W-:Y:S01]  /*7e50*/  R2UR UR54, R5 ;  /* 0x00000000053672ca */ /* 0x000fe200000e0000 */
[----:B------:R-:W-:Y:S01]  /*7e60*/  VIADD R5, R23, 0x100 ;  /* 0x0000010017057836 */ /* 0x000fe20000000000 */
[----:B------:R-:W-:Y:S01]  /*7e70*/  UMOV UR52, UR48 ;  /* 0x0000003000347c82 */ /* 0x000fe20008000000 */
[----:B------:R-:W-:-:S03]  /*7e80*/  UMOV UR44, UR48 ;  /* 0x00000030002c7c82 */ /* 0x000fc60008000000 */
[----:B------:R-:W-:Y:S01]  /*7e90*/  R2UR UR28, R5 ;  /* 0x00000000051c72ca */ /* 0x000fe200000e0000 */
[----:B------:R-:W-:-:S05]  /*7ea0*/  VIADD R5, R13, 0xa0 ;  /* 0x000000a00d057836 */ /* 0x000fca0000000000 */
[----:B------:R-:W-:Y:S01]  /*7eb0*/  R2UR UR42, R5 ;  /* 0x00000000052a72ca */ /* 0x000fe200000e0000 */
[----:B------:R-:W-:-:S05]  /*7ec0*/  VIADD R5, R13, 0x1a0 ;  /* 0x000001a00d057836 */ /* 0x000fca0000000000 */
[----:B------:R-:W-:Y:S01]  /*7ed0*/  R2UR UR34, R5 ;  /* 0x00000000052272ca */ /* 0x000fe200000e0000 */
[----:B------:R-:W-:Y:S01]  /*7ee0*/  UMOV UR40, UR28 ;  /* 0x0000001c00287c82 */ /* 0x000fe20008000000 */
[----:B------:R-:W-:Y:S01]  /*7ef0*/  UMOV UR36, UR28 ;  /* 0x0000001c00247c82 */ /* 0x000fe20008000000 */
[----:B------:R-:W-:Y:S01]  /*7f00*/  UMOV UR32, UR28 ;  /* 0x0000001c00207c82 */ /* 0x000fe20008000000 */
[----:B------:R1:W-:Y:S01]  /*7f10*/  STSM.16.M88.2 [R0+0x2ed00], R8 ;  /* 0x02ed000800007844 */ /* 0x0003e20000000100 */
[----:B------:R-:W-:Y:S01]  /*7f20*/  UMOV UR24, UR28 ;  /* 0x0000001c00187c82 */ /* 0x000fe20008000000 */
[----:B------:R-:W-:Y:S02]  /*7f30*/  VIADD R5, R23, 0x180 ;  /* 0x0000018017057836 */ /* 0x000fe40000000000 */
[----:B------:R-:W-:Y:S03]  /*7f40*/  STSM.16.M88.2 [R0+0x2f500], R24 ;  /* 0x02f5001800007844 */ /* 0x000fe60000000100 */
[----:B------:R-:W-:Y:S01]  /*7f50*/  R2UR UR20, R5 ;  /* 0x00000000051472ca */ /* 0x000fe200000e0000 */
[----:B------:R2:W-:Y:S01]  /*7f60*/  STSM.16.M88.2 [R0+0x2fd00], R6 ;  /* 0x02fd000600007844 */ /* 0x0005e20000000100 */
[----:B------:R-:W-:-:S03]  /*7f70*/  IMAD R5, R4, 0x2800, R17 ;  /* 0x0000280004057824 */ /* 0x000fc600078e0211 */
[----:B------:R-:W-:Y:S01]  /*7f80*/  STSM.16.M88.2 [R0+0x30500], R34 ;  /* 0x0305002200007844 */ /* 0x000fe20000000100 */
[----:B-1----:R-:W-:Y:S02]  /*7f90*/  MOV R8, UR59 ;  /* 0x0000003b00087c02 */ /* 0x002fe40008000f00 */
[----:B------:R-:W-:Y:S01]  /*7fa0*/  MOV R9, UR58 ;  /* 0x0000003a00097c02 */ /* 0x000fe20008000f00 */
[----:B------:R1:W-:Y:S01]  /*7fb0*/  STSM.16.M88.2 [R0+0x30d00], R26 ;  /* 0x030d001a00007844 */ /* 0x0003e20000000100 */
[----:B------:R-:W-:Y:S01]  /*7fc0*/  WARPGROUP.ARRIVE ;  /* 0x00000000000079c5 */ /* 0x000fe20000000000 */
[----:B------:R-:W-:Y:S01]  /*7fd0*/  SHF.R.U32.HI R5, RZ, 0x4, R5 ;  /* 0x00000004ff057819 */ /* 0x000fe20000011605 */
[----:B--2---:R-:W-:-:S03]  /*7fe0*/  VIADD R6, R13, 0x10 ;  /* 0x000000100d067836 */ /* 0x004fc60000000000 */
[----:B------:R-:W-:Y:S01]  /*7ff0*/  LOP3.LUT R5, R5, 0x3fff, RZ, 0xc0, !PT ;  /* 0x00003fff05057812 */ /* 0x000fe200078ec0ff */
[----:B------:R-:W-:Y:S01]  /*8000*/  HGMMA.64x16x16.F32 R136, gdesc[UR56].tnspA.tnspB, R136, gsb0 ;  /* 0x60200000388879f0 */ /* 0x000fe20008000888 */
        /* <DEDUP_REMOVED lines=14> */
[----:B------:R-:W-:-:S04]  /*80f0*/  SHF.R.U32.HI R6, RZ, 0x4, R6 ;  /* 0x00000004ff067819 */ /* 0x000fc80000011606 */
[----:B------:R-:W-:Y:S01]  /*8100*/  LOP3.LUT R216, R6, 0x3fff, RZ, 0xc0, !PT ;  /* 0x00003fff06d87812 */ /* 0x000fe200078ec0ff */
[----:B------:R-:W-:Y:S02]  /*8110*/  WARPGROUP.DEPBAR.LE gsb0, 0x0 ;  /* 0x00008000000079c5 */ /* 0x000fe40000010000 */
[----:B------:R-:W-:Y:S01]  /*8120*/  WARPGROUP.ARRIVE ;  /* 0x00000000000079c5 */ /* 0x000fe20000000000 */
[----:B------:R-:W-:-:S05]  /*8130*/  LOP3.LUT R6, R216, 0x400000, RZ, 0xfc, !PT ;  /* 0x00400000d8067812 */ /* 0x000fca00078efcff */
        /* <DEDUP_REMOVED lines=29> */
[----:B------:R-:W-:Y:S01]  /*8310*/  MOV R7, UR59 ;  /* 0x0000003b00077c02 */ /* 0x000fe20008000f00 */
[----:B------:R-:W-:Y:S01]  /*8320*/  UMOV UR59, UR7 ;  /* 0x00000007003b7c82 */ /* 0x000fe20008000000 */
[----:B------:R-:W-:Y:S01]  /*8330*/  MOV R11, UR58 ;  /* 0x0000003a000b7c02 */ /* 0x000fe20008000f00 */
[----:B------:R-:W-:Y:S01]  /*8340*/  UMOV UR58, UR10 ;  /* 0x0000000a003a7c82 */ /* 0x000fe20008000000 */
[----:B------:R-:W-:Y:S01]  /*8350*/  R2UR UR10, R14 ;  /* 0x000000000e0a72ca */ /* 0x000fe200000e0000 */
[----:B------:R-:W-:Y:S01]  /*8360*/  UMOV UR4, UR20 ;  /* 0x0000001400047c82 */ /* 0x000fe20008000000 */
[----:B------:R-:W-:Y:S01]  /*8370*/  MOV R10, UR59 ;  /* 0x0000003b000a7c02 */ /* 0x000fe20008000f00 */
[----:B------:R-:W-:Y:S01]  /*8380*/  UMOV UR59, UR11 ;  /* 0x0000000b003b7c82 */ /* 0x000fe20008000000 */
[----:B------:R-:W-:Y:S01]  /*8390*/  UMOV UR11, 0x40 ;  /* 0x00000040000b7882 */ /* 0x000fe20000000000 */
[----:B------:R-:W-:Y:S01]  /*83a0*/  R2UR UR6, R15 ;  /* 0x000000000f0672ca */ /* 0x000fe200000e0000 */
[----:B------:R-:W-:Y:S01]  /*83b0*/  UMOV UR7, 0x40 ;  /* 0x0000004000077882 */ /* 0x000fe20000000000 */
[C---:B------:R-:W-:Y:S01]  /*83c0*/  VIADD R14, R13.reuse, 0x1b0 ;  /* 0x000001b00d0e7836 */ /* 0x040fe20000000000 */
[----:B------:R-:W-:Y:S01]  /*83d0*/  MOV R12, UR59 ;  /* 0x0000003b000c7c02 */ /* 0x000fe20008000f00 */
[----:B------:R-:W-:Y:S01]  /*83e0*/  VIADD R13, R13, 0x230 ;  /* 0x000002300d0d7836 */ /* 0x000fe20000000000 */
[----:B------:R-:W-:Y:S01]  /*83f0*/  MOV R222, UR58 ;  /* 0x0000003a00de7c02 */ /* 0x000fe20008000f00 */
[----:B------:R-:W-:Y:S01]  /*8400*/  UMOV UR59, 0x8 ;  /* 0x00000008003b7882 */ /* 0x000fe20000000000 */
[----:B------:R-:W-:Y:S01]  /*8410*/  R2UR UR14, R14 ;  /* 0x000000000e0e72ca */ /* 0x000fe200000e0000 */
[----:B------:R-:W-:-:S02]  /*8420*/  VIADD R14, R6, 0x80 ;  /* 0x00000080060e7836 */ /* 0x000fc40000000000 */
[----:B------:R-:W-:Y:S01]  /*8430*/  IMAD.U32 R21, RZ, RZ, UR59 ;  /* 0x0000003bff157e24 */ /* 0x000fe2000f8e00ff */
        /* <DEDUP_REMOVED lines=12> */
[----:B------:R-:W-:Y:S01]  /*8500*/  UMOV UR57, UR19 ;  /* 0x0000001300397c82 */ /* 0x000fe20008000000 */
[----:B------:R-:W-:Y:S01]  /*8510*/  MOV R219, UR56 ;  /* 0x0000003800db7c02 */ /* 0x000fe20008000f00 */
[----:B------:R-:W-:Y:S01]  /*8520*/  UMOV UR56, UR12 ;  /* 0x0000000c00387c82 */ /* 0x000fe20008000000 */
[----:B------:R-:W-:Y:S01]  /*8530*/  MOV R218, UR57 ;  /* 0x0000003900da7c02 */ /* 0x000fe20008000f00 */
[----:B------:R-:W-:Y:S01]  /*8540*/  UMOV UR57, UR13 ;  /* 0x0000000d00397c82 */ /* 0x000fe20008000000 */
[----:B------:R-:W-:Y:S01]  /*8550*/  UMOV UR12, UR20 ;  /* 0x00000014000c7c82 */ /* 0x000fe20008000000 */
[----:B------:R-:W-:Y:S01]  /*8560*/  UMOV UR13, UR21 ;  /* 0x00000015000d7c82 */ /* 0x000fe20008000000 */
[----:B------:R-:W-:-:S02]  /*8570*/  MOV R221, UR56 ;  /* 0x0000003800dd7c02 */ /* 0x000fc40008000f00 */
[----:B------:R-:W-:Y:S01]  /*8580*/  MOV R220, UR57 ;  /* 0x0000003900dc7c02 */ /* 0x000fe20008000f00 */
[----:B------:R-:W-:Y:S01]  /*8590*/  UMOV UR57, 0x40000040 ;  /* 0x4000004000397882 */ /* 0x000fe20000000000 */
[----:B------:R-:W-:Y:S02]  /*85a0*/  WARPGROUP.DEPBAR.LE gsb0, 0x0 ;  /* 0x00008000000079c5 */ /* 0x000fe40000010000 */
[----:B------:R-:W-:-:S06]  /*85b0*/  WARPGROUP.ARRIVE ;  /* 0x00000000000079c5 */ /* 0x000fcc0000000000 */
[----:B------:R-:W-:Y:S01]  /*85c0*/  HGMMA.64x16x16.F32 R168, gdesc[UR16].tnspA.tnspB, R168, gsb0 ;  /* 0x6020000010a879f0 */ /* 0x000fe200080008a8 */
[----:B------:R-:W-:Y:S01]  /*85d0*/  R2UR UR16, R5 ;  /* 0x00000000051072ca */ /* 0x000fe200000e0000 */
[----:B------:R-:W-:Y:S01]  /*85e0*/  UMOV UR17, UR21 ;  /* 0x0000001500117c82 */ /* 0x000fe20008000000 */
[----:B------:R-:W-:Y:S01]  /*85f0*/  R2UR UR18, R13 ;  /* 0x000000000d1272ca */ /* 0x000fe200000e0000 */
[----:B------:R-:W-:Y:S01]  /*8600*/  UMOV UR19, 0x40 ;  /* 0x0000004000137882 */ /* 0x000fe20000000000 */
[----:B------:R-:W-:-:S09]  /*8610*/  VIADD R13, R5, 0x80 ;  /* 0x00000080050d7836 */ /* 0x000fd20000000000 */
        /* <DEDUP_REMOVED lines=15> */
[----:B------:R-:W-:Y:S02]  /*8710*/  UMOV UR29, 0x40000040 ;  /* 0x40000040001d7882 */ /* 0x000fe40000000000 */
        /* <DEDUP_REMOVED lines=14> */
[----:B------:R-:W-:-:S13]  /*8800*/  R2UR UR24, R6 ;  /* 0x00000000061872ca */ /* 0x000fda00000e0000 */
[----:B------:R-:W-:Y:S02]  /*8810*/  UMOV UR58, UR24 ;  /* 0x00000018003a7c82 */ /* 0x000fe40008000000 */
[----:B------:R-:W-:Y:S01]  /*8820*/  IMAD.U32 R20, RZ, RZ, UR58 ;  /* 0x0000003aff147e24 */ /* 0x000fe2000f8e00ff */
        /* <DEDUP_REMOVED lines=10> */
[----:B------:R-:W-:Y:S01]  /*88d0*/  VIADD R13, R6, 0x100 ;  /* 0x00000100060d7836 */ /* 0x000fe20000000000 */
[----:B------:R-:W-:Y:S01]  /*88e0*/  R2UR UR5, R14 ;  /* 0x000000000e0572ca */ /* 0x000fe200000e0000 */
[----:B------:R-:W-:Y:S02]  /*88f0*/  WARPGROUP.DEPBAR.LE gsb0, 0x0 ;  /* 0x00008000000079c5 */ /* 0x000fe40000010000 */
[----:B------:R-:W-:-:S06]  /*8900*/  WARPGROUP.ARRIVE ;  /* 0x00000000000079c5 */ /* 0x000fcc0000000000 */
[----:B------:R-:W-:Y:S03]  /*8910*/  HGMMA.64x16x16.F32 R184, gdesc[UR12].tnspA.tnspB, R184, gsb0 ;  /* 0x602000000cb879f0 */ /* 0x000fe600080008b8 */
[----:B------:R-:W-:Y:S02]  /*8920*/  WARPGROUP.DEPBAR.LE gsb0, 0x0 ;  /* 0x00008000000079c5 */ /* 0x000fe40000010000 */
[----:B------:R-:W-:-:S06]  /*8930*/  WARPGROUP.ARRIVE ;  /* 0x00000000000079c5 */ /* 0x000fcc0000000000 */
[----:B------:R-:W-:Y:S03]  /*8940*/  HGMMA.64x16x16.F32 R200, gdesc[UR16].tnspA.tnspB, R200, gsb0 ;  /* 0x6020000010c879f0 */ /* 0x000fe600080008c8 */
        /* <DEDUP_REMOVED lines=14> */
[----:B------:R-:W-:Y:S01]  /*8a30*/  IMAD.U32 R14, RZ, RZ, UR58 ;  /* 0x0000003aff0e7e24 */ /* 0x000fe2000f8e00ff */
[----:B------:R-:W-:Y:S01]  /*8a40*/  R2UR UR5, R13 ;  /* 0x000000000d0572ca */ /* 0x000fe200000e0000 */
[----:B------:R-:W-:Y:S01]  /*8a50*/  IMAD.U32 R15, RZ, RZ, UR59 ;  /* 0x0000003bff0f7e24 */ /* 0x000fe2000f8e00ff */
[----:B------:R-:W-:Y:S02]  /*8a60*/  WARPGROUP.DEPBAR.LE gsb0, 0x0 ;  /* 0x00008000000079c5 */ /* 0x000fe40000010000 */
[----:B------:R-:W-:-:S06]  /*8a70*/  WARPGROUP.ARRIVE ;  /* 0x00000000000079c5 */ /* 0x000fcc0000000000 */
[----:B------:R-:W-:Y:S01]  /*8a80*/  HGMMA.64x64x16.F32 R24, gdesc[UR56].tnspA, R24, gsb0 ;  /* 0x20e00000381879f0 */ /* 0x000fe20008000818 */
[----:B------:R-:W-:Y:S01]  /*8a90*/  R2UR UR59, R12 ;  /* 0x000000000c3b72ca */ /* 0x000fe200000e0000 */
[----:B------:R-:W-:Y:S01]  /*8aa0*/  VIADD R12, R5, 0x100 ;  /* 0x00000100050c7836 */ /* 0x000fe20000000000 */
[----:B------:R-:W-:Y:S02]  /*8ab0*/  R2UR UR58, R222 ;  /* 0x00000000de3a72ca */ /* 0x000fe400000e0000 */
[----:B------:R-:W-:Y:S02]  /*8ac0*/  R2UR UR57, R220 ;  /* 0x00000000dc3972ca */ /* 0x000fe400000e0000 */
[----:B------:R-:W-:Y:S02]  /*8ad0*/  R2UR UR56, R221 ;  /* 0x00000000dd3872ca */ /* 0x000fe400000e0000 */
[----:B------:R-:W-:-:S05]  /*8ae0*/  R2UR UR4, R12 ;  /* 0x000000000c0472ca */ /* 0x000fca00000e0000 */
        /* <DEDUP_REMOVED lines=10> */
[----:B------:R-:W-:-:S02]  /*8b90*/  WARPGROUP.DEPBAR.LE gsb0, 0x0 ;  /* 0x00008000000079c5 */ /* 0x000fc40000010000 */
[----:B------:R-:W-:-:S06]  /*8ba0*/  WARPGROUP.ARRIVE ;  /* 0x00000000000079c5 */ /* 0x000fcc0000000000 */
[----:B------:R-:W-:Y:S01]  /*8bb0*/  HGMMA.64x64x16.F32 R24, gdesc[UR56].tnspA, R24, gsb0 ;  /* 0x20e00000381879f0 */ /* 0x000fe20008000818 */
[----:B------:R-:W-:Y:S01]  /*8bc0*/  R2UR UR59, R10 ;  /* 0x000000000a3b72ca */ /* 0x000fe200000e0000 */
[----:B------:R-:W-:Y:S01]  /*8bd0*/  VIADD R10, R5, 0x180 ;  /* 0x00000180050a7836 */ /* 0x000fe20000000000 */
[----:B------:R-:W-:Y:S01]  /*8be0*/  R2UR UR58, R11 ;  /* 0x000000000b3a72ca */ /* 0x000fe200000e0000 */
[C---:B------:R-:W-:Y:S01]  /*8bf0*/  VIADD R11, R6.reuse, 0x180 ;  /* 0x00000180060b7836 */ /* 0x040fe20000000000 */
[----:B------:R-:W-:Y:S01]  /*8c00*/  UMOV UR57, 0x40000040 ;  /* 0x4000004000397882 */ /* 0x000fe20000000000 */
[----:B------:R-:W-:Y:S01]  /*8c10*/  VIADD R6, R6, 0x200 ;  /* 0x0000020006067836 */ /* 0x000fe20000000000 */
[----:B------:R-:W-:Y:S02]  /*8c20*/  R2UR UR4, R10 ;  /* 0x000000000a0472ca */ /* 0x000fe400000e0000 */
[----:B------:R-:W-:-:S05]  /*8c30*/  R2UR UR5, R11 ;  /* 0x000000000b0572ca */ /* 0x000fca00000e0000 */
[----:B------:R-:W-:Y:S01]  /*8c40*/  UMOV UR49, UR59 ;  /* 0x0000003b00317c82 */ /* 0x000fe20008000000 */
[----:B------:R-:W-:Y:S01]  /*8c50*/  UMOV UR59, 0x8 ;  /* 0x00000008003b7882 */ /* 0x000fe20000000000 */
[----:B------:R-:W-:Y:S01]  /*8c60*/  UMOV UR48, UR58 ;  /* 0x0000003a00307c82 */ /* 0x000fe20008000000 */
[----:B------:R-:W-:-:S03]  /*8c70*/  IMAD.U32 R11, RZ, RZ, UR59 ;  /* 0x0000003bff0b7e24 */ /* 0x000fc6000f8e00ff */
[----:B------:R-:W-:Y:S02]  /*8c80*/  UMOV UR56, UR4 ;  /* 0x0000000400387c82 */ /* 0x000fe40008000000 */
[----:B------:R-:W-:Y:S01]  /*8c90*/  UMOV UR58, UR5 ;  /* 0x00000005003a7c82 */ /* 0x000fe20008000000 */
[----:B------:R-:W-:Y:S01]  /*8ca0*/  R2UR UR5, R6 ;  /* 0x00000000060572ca */ /* 0x000fe200000e0000 */
[----:B------:R-:W-:Y:S01]  /*8cb0*/  IMAD.U32 R10, RZ, RZ, UR58 ;  /* 0x0000003aff0a7e24 */ /* 0x000fe2000f8e00ff */
[----:B------:R-:W-:Y:S02]  /*8cc0*/  WARPGROUP.DEPBAR.LE gsb0, 0x0 ;  /* 0x00008000000079c5 */ /* 0x000fe40000010000 */
[----:B------:R-:W-:-:S06]  /*8cd0*/  WARPGROUP.ARRIVE ;  /* 0x00000000000079c5 */ /* 0x000fcc0000000000 */
[----:B------:R-:W-:Y:S01]  /*8ce0*/  HGMMA.64x64x16.F32 R24, gdesc[UR56].tnspA, R24, gsb0 ;  /* 0x20e00000381879f0 */ /* 0x000fe20008000818 */
[----:B------:R-:W-:Y:S01]  /*8cf0*/  R2UR UR59, R7 ;  /* 0x00000000073b72ca */ /* 0x000fe200000e0000 */
[----:B------:R-:W-:Y:S01]  /*8d00*/  VIADD R7, R5, 0x200 ;  /* 0x0000020005077836 */ /* 0x000fe20000000000 */
[----:B------:R-:W-:Y:S01]  /*8d10*/  R2UR UR58, R217 ;  /* 0x00000000d93a72ca */ /* 0x000fe200000e0000 */
[----:B------:R-:W-:Y:S01]  /*8d20*/  VIADD R217, R23, 0x400 ;  /* 0x0000040017d97836 */ /* 0x000fe20000000000 */
        /* <DEDUP_REMOVED lines=13> */
[----:B------:R-:W-:Y:S01]  /*8e00*/  UMOV UR25, UR29 ;  /* 0x0000001d00197c82 */ /* 0x000fe20008000000 */
[----:B------:R-:W-:Y:S01]  /*8e10*/  UMOV UR21, 0x40000040 ;  /* 0x4000004000157882 */ /* 0x000fe20000000000 */
[----:B------:R-:W-:Y:S01]  /*8e20*/  ULDC.64 UR4, c[0x0][0x2c0] ;  /* 0x0000b00000047ab9 */ /* 0x000fe20000000a00 */
[----:B------:R-:W-:-:S02]  /*8e30*/  WARPGROUP.DEPBAR.LE gsb0, 0x0 ;  /* 0x00008000000079c5 */ /* 0x000fc40000010000 */
[----:B------:R-:W-:-:S06]  /*8e40*/  WARPGROUP.ARRIVE ;  /* 0x00000000000079c5 */ /* 0x000fcc0000000000 */
[----:B------:R-:W-:Y:S01]  /*8e50*/  HGMMA.64x64x16.F32 R24, gdesc[UR56].tnspA, R24, gsb0 ;  /* 0x20e00000381879f0 */ /* 0x000fe20008000818 */
[----:B------:R-:W-:Y:S01]  /*8e60*/  R2UR UR59, R8 ;  /* 0x00000000083b72ca */ /* 0x000fe200000e0000 */
[----:B------:R-:W-:Y:S01]  /*8e70*/  UMOV UR57, 0x40000040 ;  /* 0x4000004000397882 */ /* 0x000fe20000000000 */
[----:B------:R-:W-:Y:S01]  /*8e80*/  R2UR UR58, R9 ;  /* 0x00000000093a72ca */ /* 0x000fe200000e0000 */
[----:B------:R-:W-:Y:S01]  /*8e90*/  VIADD R8, R23, 0x480 ;  /* 0x0000048017087836 */ /* 0x000fe20000000000 */
[----:B------:R-:W-:Y:S01]  /*8ea0*/  R2UR UR56, R217 ;  /* 0x00000000d93872ca */ /* 0x000fe200000e0000 */
[----:B------:R-:W-:-:S05]  /*8eb0*/  VIADD R217, R23, 0x500 ;  /* 0x0000050017d97836 */ /* 0x000fca0000000000 */
[----:B------:R-:W-:Y:S01]  /*8ec0*/  R2UR UR28, R217 ;  /* 0x00000000d91c72ca */ /* 0x000fe200000e0000 */
        /* <DEDUP_REMOVED lines=26> */
[----:B------:R-:W-:Y:S01]  /*9070*/  UMOV UR32, UR28 ;  /* 0x0000001c00207c82 */ /* 0x000fe20008000000 */
[----:B------:R-:W-:Y:S01]  /*9080*/  UMOV UR33, UR29 ;  /* 0x0000001d00217c82 */ /* 0x000fe20008000000 */
[----:B------:R-:W-:Y:S01]  /*9090*/  UMOV UR24, UR28 ;  /* 0x0000001c00187c82 */ /* 0x000fe20008000000 */
[----:B------:R-:W-:Y:S01]  /*90a0*/  VIADD R23, R23, 0x580 ;  /* 0x0000058017177836 */ /* 0x000fe20000000000 */
[----:B------:R-:W-:Y:S01]  /*90b0*/  UMOV UR9, UR21 ;  /* 0x0000001500097c82 */ /* 0x000fe20008000000 */
[----:B------:R-:W-:Y:S01]  /*90c0*/  IMAD.SHL.U32 R8, R3, 0x4000, RZ ;  /* 0x0000400003087824 */ /* 0x000fe200078e00ff */
[----:B------:R-:W-:-:S02]  /*90d0*/  WARPGROUP.DEPBAR.LE gsb0, 0x0 ;  /* 0x00008000000079c5 */ /* 0x000fc40000010000 */
[----:B------:R-:W-:Y:S01]  /*90e0*/  WARPGROUP.ARRIVE ;  /* 0x00000000000079c5 */ /* 0x000fe20000000000 */
[----:B------:R-:W-:Y:S02]  /*90f0*/  R2UR UR20, R23 ;  /* 0x00000000171472ca */ /* 0x000fe400000e0000 */
[----:B------:R-:W-:-:S03]  /*9100*/  IADD3 R9, P0, R8, R230, RZ ;  /* 0x000000e608097210 */ /* 0x000fc60007f1e0ff */
[----:B------:R-:W-:Y:S01]  /*9110*/  HGMMA.64x16x16.F32 R208, gdesc[UR56].tnspA.tnspB, R208, gsb0 ;  /* 0x6020000038d079f0 */ /* 0x000fe200080008d0 */
[----:B------:R-:W-:Y:S02]  /*9120*/  LEA.HI.X.SX32 R218, R8, R235, 0x1, P0 ;  /* 0x000000eb08da7211 */ /* 0x000fe400000f0eff */
[----:B------:R-:W-:-:S04]  /*9130*/  LEA R8, P0, R9, UR4, 0x2 ;  /* 0x0000000409087c11 */ /* 0x000fc8000f8010ff */
[----:B------:R-:W-:Y:S01]  /*9140*/  LEA.HI.X R9, R9, UR5, R218, 0x2, P0 ;  /* 0x0000000509097c11 */ /* 0x000fe200080f14da */
[----:B------:R-:W-:Y:S02]  /*9150*/  WARPGROUP.DEPBAR.LE gsb0, 0x0 ;  /* 0x00008000000079c5 */ /* 0x000fe40000010000 */
[----:B------:R-:W-:Y:S01]  /*9160*/  WARPGROUP.ARRIVE ;  /* 0x00000000000079c5 */ /* 0x000fe20000000000 */
[----:B------:R-:W-:Y:S01]  /*9170*/  UMOV UR8, UR20 ;  /* 0x0000001400087c82 */ /* 0x000fe20008000000 */
[----:B------:R-:W-:Y:S01]  /*9180*/  UMOV UR4, UR20 ;  /* 0x0000001400047c82 */ /* 0x000fe20008000000 */
[----:B------:R-:W-:Y:S01]  /*9190*/  UMOV UR5, UR21 ;  /* 0x0000001500057c82 */ /* 0x000fe20008000000 */
[----:B------:R-:W-:Y:S01]  /*91a0*/  UMOV UR12, UR20 ;  /* 0x00000014000c7c82 */ /* 0x000fe20008000000 */
[----:B------:R-:W-:Y:S01]  /*91b0*/  UMOV UR13, UR21 ;  /* 0x00000015000d7c82 */ /* 0x000fe20008000000 */
[----:B------:R-:W-:Y:S01]  /*91c0*/  HGMMA.64x16x16.F32 R144, gdesc[UR48].tnspA.tnspB, R144, gsb0 ;  /* 0x60200000309079f0 */ /* 0x000fe20008000890 */
[----:B------:R-:W-:Y:S01]  /*91d0*/  UMOV UR50, UR44 ;  /* 0x0000002c00327c82 */ /* 0x000fe20008000000 */
[----:B------:R-:W-:Y:S01]  /*91e0*/  UMOV UR51, UR45 ;  /* 0x0000002d00337c82 */ /* 0x000fe20008000000 */
[----:B------:R-:W-:Y:S01]  /*91f0*/  UMOV UR44, UR48 ;  /* 0x00000030002c7c82 */ /* 0x000fe20008000000 */
[----:B------:R-:W-:Y:S01]  /*9200*/  UMOV UR45, UR49 ;  /* 0x00000031002d7c82 */ /* 0x000fe20008000000 */
[----:B------:R-:W-:Y:S01]  /*9210*/  UMOV UR16, UR20 ;  /* 0x0000001400107c82 */ /* 0x000fe20008000000 */
[----:B------:R-:W-:Y:S01]  /*9220*/  UMOV UR17, UR21 ;  /* 0x0000001500117c82 */ /* 0x000fe20008000000 */
[----:B------:R-:W-:Y:S01]  /*9230*/  VIADD R22, R22, 0x14100 ;  /* 0x0001410016167836 */ /* 0x000fe20000000000 */
[----:B------:R1:W-:Y:S01]  /*9240*/  REDG.E.ADD.F32x4.FTZ.RN.STRONG.GPU desc[UR60][R8.64], R24 ;  /* 0x00000018080079a6 */ /* 0x0003e2000c10f7bc */
[----:B------:R-:W-:-:S02]  /*9250*/  WARPGROUP.DEPBAR.LE gsb0, 0x0 ;  /* 0x00008000000079c5 */ /* 0x000fc40000010000 */
[----:B------:R-:W-:Y:S01]  /*9260*/  WARPGROUP.ARRIVE ;  /* 0x00000000000079c5 */ /* 0x000fe20000000000 */
[----:B------:R-:W-:Y:S01]  /*9270*/  SHF.R.U32.HI R22, RZ, 0x4, R22 ;  /* 0x00000004ff167819 */ /* 0x000fe20000011616 */
[----:B------:R-:W-:Y:S01]  /*9280*/  UMOV UR59, 0x40 ;  /* 0x00000040003b7882 */ /* 0x000fe20000000000 */
[----:B-1----:R-:W-:Y:S01]  /*9290*/  LOP3.LUT R24, R216, 0x80000, RZ, 0xfc, !PT ;  /* 0x00080000d8187812 */ /* 0x002fe200078efcff */
[----:B------:R1:W-:Y:S02]  /*92a0*/  REDG.E.ADD.F32x4.FTZ.RN.STRONG.GPU desc[UR60][R8.64+0x800], R28 ;  /* 0x0008001c080079a6 */ /* 0x0003e4000c10f7bc */
[----:B------:R-:W-:Y:S01]  /*92b0*/  HGMMA.64x16x16.F32 R160, gdesc[UR48].tnspA.tnspB, R160, gsb0 ;  /* 0x6020000030a079f0 */ /* 0x000fe200080008a0 */
[----:B------:R-:W-:Y:S01]  /*92c0*/  UMOV UR50, UR52 ;  /* 0x0000003400327c82 */ /* 0x000fe20008000000 */
[----:B------:R-:W-:Y:S01]  /*92d0*/  UMOV UR51, UR53 ;  /* 0x0000003500337c82 */ /* 0x000fe20008000000 */
[----:B------:R-:W-:Y:S01]  /*92e0*/  UMOV UR52, UR48 ;  /* 0x0000003000347c82 */ /* 0x000fe20008000000 */
[----:B------:R-:W-:Y:S01]  /*92f0*/  UMOV UR53, UR49 ;  /* 0x0000003100357c82 */ /* 0x000fe20008000000 */
[----:B------:R-:W-:Y:S01]  /*9300*/  LOP3.LUT R237, R22, 0x3fff, RZ, 0xc0, !PT ;  /* 0x00003fff16ed7812 */ /* 0x000fe200078ec0ff */
[C---:B------:R-:W-:Y:S01]  /*9310*/  VIADD R23, R24.reuse, 0x80 ;  /* 0x0000008018177836 */ /* 0x040fe20000000000 */
[----:B------:R-:W-:Y:S01]  /*9320*/  PLOP3.LUT P0, PT, PT, PT, UP1, 0x40, 0x0 ;  /* 0x000000000000781c */ /* 0x000fe20003f0e818 */
[----:B------:R-:W-:Y:S01]  /*9330*/  VIADD R25, R24, 0x200 ;  /* 0x0000020018197836 */ /* 0x000fe20000000000 */
[----:B------:R1:W-:Y:S01]  /*9340*/  REDG.E.ADD.F32x4.FTZ.RN.STRONG.GPU desc[UR60][R8.64+0x1000], R32 ;  /* 0x00100020080079a6 */ /* 0x0003e2000c10f7bc */
[----:B------:R-:W-:-:S02]  /*9350*/  WARPGROUP.DEPBAR.LE gsb0, 0x0 ;  /* 0x00008000000079c5 */ /* 0x000fc40000010000 */
[----:B------:R-:W-:Y:S01]  /*9360*/  WARPGROUP.ARRIVE ;  /* 0x00000000000079c5 */ /* 0x000fe20000000000 */
[----:B------:R-:W-:Y:S01]  /*9370*/  IMAD R237, R2, 0x800, R237 ;  /* 0x0000080002ed7824 */ /* 0x000fe200078e02ed */
[----:B------:R1:W-:Y:S04]  /*9380*/  REDG.E.ADD.F32x4.FTZ.RN.STRONG.GPU desc[UR60][R8.64+0x1800], R36 ;  /* 0x00180024080079a6 */ /* 0x0003e8000c10f7bc */
[----:B------:R-:W-:Y:S01]  /*9390*/  HGMMA.64x16x16.F32 R176, gdesc[UR48].tnspA.tnspB, R176, gsb0 ;  /* 0x6020000030b079f0 */ /* 0x000fe200080008b0 */
[C---:B------:R-:W-:Y:S01]  /*93a0*/  VIADD R22, R24.reuse, 0x100 ;  /* 0x0000010018167836 */ /* 0x040fe20000000000 */
[----:B------:R1:W-:Y:S01]  /*93b0*/  REDG.E.ADD.F32x4.FTZ.RN.STRONG.GPU desc[UR60][R8.64+0x2000], R40 ;  /* 0x00200028080079a6 */ /* 0x0003e2000c10f7bc */
[----:B------:R-:W-:Y:S01]  /*93c0*/  VIADD R26, R24, 0x10 ;  /* 0x00000010181a7836 */ /* 0x000fe20000000000 */
[----:B------:R-:W-:-:S02]  /*93d0*/  UMOV UR51, 0x40 ;  /* 0x0000004000337882 */ /* 0x000fc40000000000 */
[----:B------:R1:W-:Y:S04]  /*93e0*/  REDG.E.ADD.F32x4.FTZ.RN.STRONG.GPU desc[UR60][R8.64+0x2800], R44 ;  /* 0x0028002c080079a6 */ /* 0x0003e8000c10f7bc */
[----:B------:R1:W-:Y:S04]  /*93f0*/  REDG.E.ADD.F32x4.FTZ.RN.STRONG.GPU desc[UR60][R8.64+0x3000], R48 ;  /* 0x00300030080079a6 */ /* 0x0003e8000c10f7bc */
[----:B------:R1:W-:Y:S01]  /*9400*/  REDG.E.ADD.F32x4.FTZ.RN.STRONG.GPU desc[UR60][R8.64+0x3800], R52 ;  /* 0x00380034080079a6 */ /* 0x0003e2000c10f7bc */
        /* <DEDUP_REMOVED lines=36> */
[----:B------:R-:W-:Y:S02]  /*9650*/  R2UR UR54, R24 ;  /* 0x00000000183672ca */ /* 0x000fe400000e0000 */
[----:B------:R-:W-:Y:S01]  /*9660*/  R2UR UR52, R237 ;  /* 0x00000000ed3472ca */ /* 0x000fe200000e0000 */
[----:B------:R-:W-:Y:S01]  /*9670*/  UMOV UR55, 0x40 ;  /* 0x0000004000377882 */ /* 0x000fe20000000000 */
[----:B------:R-:W-:Y:S01]  /*9680*/  UMOV UR53, 0x40000040 ;  /* 0x4000004000357882 */ /* 0x000fe20000000000 */
[----:B------:R-:W-:Y:S02]  /*9690*/  WARPGROUP.DEPBAR.LE gsb0, 0x0 ;  /* 0x00008000000079c5 */ /* 0x000fe40000010000 */
[----:B------:R-:W-:-:S08]  /*96a0*/  WARPGROUP.ARRIVE ;  /* 0x00000000000079c5 */ /* 0x000fd00000000000 */
[----:B------:R-:W-:Y:S01]  /*96b0*/  HGMMA.64x16x16.F32 R56, gdesc[UR52].tnspA.tnspB, R56, gsb0 ;  /* 0x60200000343879f0 */ /* 0x000fe20008000838 */
[----:B------:R-:W-:Y:S01]  /*96c0*/  R2UR UR24, R23 ;  /* 0x00000000171872ca */ /* 0x000fe200000e0000 */
[----:B------:R-:W-:Y:S01]  /*96d0*/  UMOV UR56, UR52 ;  /* 0x0000003400387c82 */ /* 0x000fe20008000000 */
[----:B------:R-:W-:-:S11]  /*96e0*/  UMOV UR57, UR53 ;  /* 0x0000003500397c82 */ /* 0x000fd60008000000 */
[----:B------:R-:W-:Y:S01]  /*96f0*/  UMOV UR58, UR24 ;  /* 0x00000018003a7c82 */ /* 0x000fe20008000000 */
[----:B------:R-:W-:Y:S02]  /*9700*/  WARPGROUP.DEPBAR.LE gsb0, 0x0 ;  /* 0x00008000000079c5 */ /* 0x000fe40000010000 */
[----:B------:R-:W-:-:S06]  /*9710*/  WARPGROUP.ARRIVE ;  /* 0x00000000000079c5 */ /* 0x000fcc0000000000 */
[----:B------:R-:W-:Y:S01]  /*9720*/  HGMMA.64x16x16.F32 R64, gdesc[UR56].tnspA.tnspB, R64, gsb0 ;  /* 0x60200000384079f0 */ /* 0x000fe20008000840 */
[----:B------:R-:W-:Y:S01]  /*9730*/  R2UR UR8, R22 ;  /* 0x00000000160872ca */ /* 0x000fe200000e0000 */
[----:B------:R-:W-:Y:S01]  /*9740*/  UMOV UR12, UR52 ;  /* 0x00000034000c7c82 */ /* 0x000fe20008000000 */
[----:B------:R-:W-:Y:S01]  /*9750*/  UMOV UR13, UR53 ;  /* 0x00000035000d7c82 */ /* 0x000fe20008000000 */
[----:B------:R-:W-:-:S10]  /*9760*/  UMOV UR15, 0x40 ;  /* 0x00000040000f7882 */ /* 0x000fd40000000000 */
[----:B------:R-:W-:Y:S01]  /*9770*/  UMOV UR14, UR8 ;  /* 0x00000008000e7c82 */ /* 0x000fe20008000000 */
[----:B------:R-:W-:Y:S02]  /*9780*/  WARPGROUP.DEPBAR.LE gsb0, 0x0 ;  /* 0x00008000000079c5 */ /* 0x000fe40000010000 */
[----:B------:R-:W-:-:S06]  /*9790*/  WARPGROUP.ARRIVE ;  /* 0x00000000000079c5 */ /* 0x000fcc0000000000 */
[----:B------:R-:W-:Y:S01]  /*97a0*/  HGMMA.64x16x16.F32 R72, gdesc[UR12].tnspA.tnspB, R72, gsb0 ;  /* 0x602000000c4879f0 */ /* 0x000fe20008000848 */
[----:B------:R-:W-:-:S05]  /*97b0*/  VIADD R22, R24, 0x180 ;  /* 0x0000018018167836 */ /* 0x000fca0000000000 */
        /* <DEDUP_REMOVED lines=8> */
[----:B------:R-:W-:Y:S01]  /*9840*/  R2UR UR4, R25 ;  /* 0x00000000190472ca */ /* 0x000fe200000e0000 */
[----:B------:R-:W-:Y:S01]  /*9850*/  IMAD.U32 R218, RZ, RZ, UR10 ;  /* 0x0000000affda7e24 */ /* 0x000fe2000f8e00ff */
[----:B------:R-:W-:Y:S01]  /*9860*/  UMOV UR8, UR52 ;  /* 0x0000003400087c82 */ /* 0x000fe20008000000 */
[----:B------:R-:W-:Y:S01]  /*9870*/  IMAD.U32 R219, RZ, RZ, UR11 ;  /* 0x0000000bffdb7e24 */ /* 0x000fe2000f8e00ff */
[----:B------:R-:W-:Y:S01]  /*9880*/  UMOV UR9, UR53 ;  /* 0x0000003500097c82 */ /* 0x000fe20008000000 */
[----:B------:R-:W-:-:S08]  /*9890*/  UMOV UR11, 0x40 ;  /* 0x00000040000b7882 */ /* 0x000fd00000000000 */
[----:B------:R-:W-:Y:S01]  /*98a0*/  UMOV UR10, UR4 ;  /* 0x00000004000a7c82 */ /* 0x000fe20008000000 */
[----:B------:R-:W-:Y:S02]  /*98b0*/  WARPGROUP.DEPBAR.LE gsb0, 0x0 ;  /* 0x00008000000079c5 */ /* 0x000fe40000010000 */
[----:B------:R-:W-:-:S06]  /*98c0*/  WARPGROUP.ARRIVE ;  /* 0x00000000000079c5 */ /* 0x000fcc0000000000 */
[----:B------:R-:W-:Y:S01]  /*98d0*/  HGMMA.64x16x16.F32 R88, gdesc[UR8].tnspA.tnspB, R88, gsb0 ;  /* 0x60200000085879f0 */ /* 0x000fe20008000858 */
[----:B------:R-:W-:Y:S01]  /*98e0*/  VIADD R25, R237, 0x80 ;  /* 0x00000080ed197836 */ /* 0x000fe20000000000 */
[----:B------:R-:W-:-:S04]  /*98f0*/  R2UR UR46, R26 ;  /* 0x000000001a2e72ca */ /* 0x000fc800000e0000 */
[----:B------:R-:W-:Y:S01]  /*9900*/  R2UR UR44, R25 ;  /* 0x00000000192c72ca */ /* 0x000fe200000e0000 */
[----:B------:R-:W-:Y:S01]  /*9910*/  UMOV UR47, 0x40 ;  /* 0x00000040002f7882 */ /* 0x000fe20000000000 */
[----:B------:R-:W-:Y:S01]  /*9920*/  UMOV UR45, 0x40000040 ;  /* 0x40000040002d7882 */ /* 0x000fe20000000000 */
[----:B------:R-:W-:Y:S02]  /*9930*/  WARPGROUP.DEPBAR.LE gsb0, 0x0 ;  /* 0x00008000000079c5 */ /* 0x000fe40000010000 */
[----:B------:R-:W-:-:S08]  /*9940*/  WARPGROUP.ARRIVE ;  /* 0x00000000000079c5 */ /* 0x000fd00000000000 */
[----:B------:R-:W-:Y:S01]  /*9950*/  HGMMA.64x16x16.F32 R56, gdesc[UR44].tnspA.tnspB, R56, gsb0 ;  /* 0x602000002c3879f0 */ /* 0x000fe20008000838 */
[----:B------:R-:W-:-:S05]  /*9960*/  VIADD R26, R24, 0x90 ;  /* 0x00000090181a7836 */ /* 0x000fca0000000000 */
        /* <DEDUP_REMOVED lines=36> */
[----:B------:R-:W-:Y:S02]  /*9bb0*/  WARPGROUP.DEPBAR.LE gsb0, 0x0 ;  /* 0x00008000000079c5 */ /* 0x000fe40000010000 */
[----:B------:R-:W-:-:S08]  /*9bc0*/  WARPGROUP.ARRIVE ;  /* 0x00000000000079c5 */ /* 0x000fd00000000000 */
[----:B------:R-:W-:Y:S01]  /*9bd0*/  HGMMA.64x16x16.F32 R88, gdesc[UR48].tnspA.tnspB, R88, gsb0 ;  /* 0x60200000305879f0 */ /* 0x000fe20008000858 */
[----:B------:R-:W-:Y:S02]  /*9be0*/  VIADD R26, R24, 0x20 ;  /* 0x00000020181a7836 */ /* 0x000fe40000000000 */
[----:B------:R-:W-:-:S03]  /*9bf0*/  VIADD R25, R237, 0x100 ;  /* 0x00000100ed197836 */ /* 0x000fc60000000000 */
[----:B------:R-:W-:Y:S02]  /*9c00*/  R2UR UR26, R26 ;  /* 0x000000001a1a72ca */ /* 0x000fe400000e0000 */
        /* <DEDUP_REMOVED lines=8> */
[----:B------:R-:W-:Y:S01]  /*9c90*/  UMOV UR40, UR24 ;  /* 0x0000001800287c82 */ /* 0x000fe20008000000 */
[----:B------:R-:W-:Y:S01]  /*9ca0*/  UMOV UR41, UR25 ;  /* 0x0000001900297c82 */ /* 0x000fe20008000000 */
[----:B------:R-:W-:Y:S01]  /*9cb0*/  UMOV UR43, 0x40 ;  /* 0x00000040002b7882 */ /* 0x000fe20000000000 */
[----:B------:R-:W-:Y:S02]  /*9cc0*/  WARPGROUP.DEPBAR.LE gsb0, 0x0 ;  /* 0x00008000000079c5 */ /* 0x000fe40000010000 */
[----:B------:R-:W-:-:S07]  /*9cd0*/  WARPGROUP.ARRIVE ;  /* 0x00000000000079c5 */ /* 0x000fce0000000000 */
        /* <DEDUP_REMOVED lines=51> */
[----:B------:R-:W-:-:S03]  /*a010*/  IMAD.U32 R216, RZ, RZ, UR14 ;  /* 0x0000000effd87e24 */ /* 0x000fc6000f8e00ff */
[----:B------:R-:W-:Y:S01]  /*a020*/  R2UR UR14, R25 ;  /* 0x00000000190e72ca */ /* 0x000fe200000e0000 */
[----:B------:R-:W-:Y:S01]  /*a030*/  IMAD.U32 R217, RZ, RZ, UR15 ;  /* 0x0000000fffd97e24 */ /* 0x000fe2000f8e00ff */
[----:B------:R-:W-:Y:S01]  /*a040*/  UMOV UR12, UR4 ;  /* 0x00000004000c7c82 */ /* 0x000fe20008000000 */
[----:B------:R-:W-:Y:S01]  /*a050*/  UMOV UR13, UR5 ;  /* 0x00000005000d7c82 */ /* 0x000fe20008000000 */
[----:B------:R-:W-:Y:S01]  /*a060*/  UMOV UR15, 0x40 ;  /* 0x00000040000f7882 */ /* 0x000fe20000000000 */
[----:B------:R-:W-:Y:S02]  /*a070*/  WARPGROUP.DEPBAR.LE gsb0, 0x0 ;  /* 0x00008000000079c5 */ /* 0x000fe40000010000 */
[----:B------:R-:W-:-:S06]  /*a080*/  WARPGROUP.ARRIVE ;  /* 0x00000000000079c5 */ /* 0x000fcc0000000000 */
        /* <DEDUP_REMOVED lines=11> */
[----:B------:R-:W-:Y:S02]  /*a140*/  IMAD.U32 R22, RZ, RZ, UR58 ;  /* 0x0000003aff167e24 */ /* 0x000fe4000f8e00ff */
[----:B------:R-:W-:Y:S01]  /*a150*/  IMAD.U32 R23, RZ, RZ, UR59 ;  /* 0x0000003bff177e24 */ /* 0x000fe2000f8e00ff */
[----:B------:R-:W-:Y:S02]  /*a160*/  WARPGROUP.DEPBAR.LE gsb0, 0x0 ;  /* 0x00008000000079c5 */ /* 0x000fe40000010000 */
[----:B-1----:R-:W-:Y:S05]  /*a170*/  @P0 BRA `(.L_x_328) ;  /* 0x0000000000040947 */ /* 0x002fea0003800000 */
[----:B------:R-:W-:Y:S01]  /*a180*/  BPT.TRAP 0x1 ;  /* 0x000000040000795c */ /* 0x000fe20000300000 */
.L_x_328:
[----:B------:R-:W-:Y:S01]  /*a190*/  VIADD R24, R5, 0x500 ;  /* 0x0000050005187836 */ /* 0x000fe20000000000 */
[----:B------:R-:W-:Y:S01]  /*a1a0*/  R2UR UR58, R20 ;  /* 0x00000000143a72ca */ /* 0x000fe200000e0000 */
[----:B------:R-:W-:Y:S01]  /*a1b0*/  UMOV UR57, 0x40000040 ;  /* 0x4000004000397882 */ /* 0x000fe20000000000 */
[----:B------:R-:W-:Y:S01]  /*a1c0*/  R2UR UR59, R21 ;  /* 0x00000000153b72ca */ /* 0x000fe200000e0000 */
[----:B------:R-:W-:Y:S01]  /*a1d0*/  VIADD R20, R5, 0x580 ;  /* 0x0000058005147836 */ /* 0x000fe20000000000 */
[----:B------:R-:W-:Y:S01]  /*a1e0*/  R2UR UR56, R24 ;  /* 0x00000000183872ca */ /* 0x000fe200000e0000 */
[----:B------:R-:W-:-:S05]  /*a1f0*/  VIADD R24, R17, 0x31838 ;  /* 0x0003183811187836 */ /* 0x000fca0000000000 */
[----:B------:R-:W-:-:S04]  /*a200*/  PRMT R24, RZ, 0x654, R24 ;  /* 0x00000654ff187816 */ /* 0x000fc80000000018 */
[----:B------:R1:W-:Y:S02]  /*a210*/  SYNCS.ARRIVE.TRANS64.RED.A1T0 RZ, [R24+URZ], RZ ;  /* 0x000000ff18ff79a7 */ /* 0x0003e4000810043f */
[----:B-1----:R-:W-:-:S06]  /*a220*/  WARPGROUP.ARRIVE ;  /* 0x00000000000079c5 */ /* 0x002fcc0000000000 */
        /* <DEDUP_REMOVED lines=41> */
[----:B------:R-:W-:-:S04]  /*a4c0*/  PLOP3.LUT P0, PT, PT, PT, UP1, 0x40, 0x0 ;  /* 0x000000000000781c */ /* 0x000fc80003f0e818 */
[----:B------:R-:W-:Y:S01]  /*a4d0*/  HGMMA.64x16x16.F32 R96, gdesc[UR52].tnspA.tnspB, R96, gsb0 ;  /* 0x60200000346079f0 */ /* 0x000fe20008000860 */
[----:B------:R-:W-:Y:S01]  /*a4e0*/  R2UR UR54, R22 ;  /* 0x00000000163672ca */ /* 0x000fe200000e0000 */
[----:B------:R1:W-:Y:S01]  /*a4f0*/  REDG.E.ADD.F32x4.FTZ.RN.STRONG.GPU desc[UR60][R8.64+0x4000], R24 ;  /* 0x00400018080079a6 */ /* 0x0003e2000c10f7bc */
[----:B------:R-:W-:Y:S02]  /*a500*/  R2UR UR55, R23 ;  /* 0x00000000173772ca */ /* 0x000fe400000e0000 */
[----:B------:R-:W-:Y:S01]  /*a510*/  R2UR UR44, R5 ;  /* 0x00000000052c72ca */ /* 0x000fe200000e0000 */
[----:B------:R-:W-:Y:S02]  /*a520*/  WARPGROUP.DEPBAR.LE gsb0, 0x0 ;  /* 0x00008000000079c5 */ /* 0x000fe40000010000 */
[----:B------:R-:W-:Y:S01]  /*a530*/  WARPGROUP.ARRIVE ;  /* 0x00000000000079c5 */ /* 0x000fe20000000000 */
[----:B------:R-:W-:Y:S01]  /*a540*/  UMOV UR41, UR25 ;  /* 0x0000001900297c82 */ /* 0x000fe20008000000 */
[----:B------:R-:W-:Y:S01]  /*a550*/  UMOV UR37, UR25 ;  /* 0x0000001900257c82 */ /* 0x000fe20008000000 */
[----:B------:R-:W-:Y:S01]  /*a560*/  UMOV UR33, UR25 ;  /* 0x0000001900217c82 */ /* 0x000fe20008000000 */
[----:B------:R-:W-:Y:S01]  /*a570*/  UMOV UR21, UR5 ;  /* 0x0000000500157c82 */ /* 0x000fe20008000000 */
[----:B------:R-:W-:-:S03]  /*a580*/  UMOV UR17, UR5 ;  /* 0x0000000500117c82 */ /* 0x000fc60008000000 */
[----:B------:R-:W-:Y:S01]  /*a590*/  HGMMA.64x16x16.F32 R104, gdesc[UR52].tnspA.tnspB, R104, gsb0 ;  /* 0x60200000346879f0 */ /* 0x000fe20008000868 */
[----:B------:R-:W-:Y:S01]  /*a5a0*/  R2UR UR54, R216 ;  /* 0x00000000d83672ca */ /* 0x000fe200000e0000 */
[----:B------:R-:W-:Y:S01]  /*a5b0*/  UMOV UR13, UR5 ;  /* 0x00000005000d7c82 */ /* 0x000fe20008000000 */
[----:B------:R-:W-:Y:S01]  /*a5c0*/  R2UR UR55, R217 ;  /* 0x00000000d93772ca */ /* 0x000fe200000e0000 */
[----:B------:R1:W-:Y:S01]  /*a5d0*/  REDG.E.ADD.F32x4.FTZ.RN.STRONG.GPU desc[UR60][R8.64+0x4800], R28 ;  /* 0x0048001c080079a6 */ /* 0x0003e2000c10f7bc */
[----:B------:R-:W-:-:S03]  /*a5e0*/  VIADD R5, R237, 0x500 ;  /* 0x00000500ed057836 */ /* 0x000fc60000000000 */
[----:B------:R1:W-:Y:S01]  /*a5f0*/  REDG.E.ADD.F32x4.FTZ.RN.STRONG.GPU desc[UR60][R8.64+0x5000], R32 ;  /* 0x00500020080079a6 */ /* 0x0003e2000c10f7bc */
[----:B------:R-:W-:Y:S02]  /*a600*/  WARPGROUP.DEPBAR.LE gsb0, 0x0 ;  /* 0x00008000000079c5 */ /* 0x000fe40000010000 */
[----:B------:R-:W-:Y:S01]  /*a610*/  WARPGROUP.ARRIVE ;  /* 0x00000000000079c5 */ /* 0x000fe20000000000 */
[----:B------:R-:W-:Y:S01]  /*a620*/  R2UR UR24, R5 ;  /* 0x00000000051872ca */ /* 0x000fe200000e0000 */
[----:B------:R-:W-:Y:S01]  /*a630*/  VIADD R237, R237, 0x580 ;  /* 0x00000580eded7836 */ /* 0x000fe20000000000 */
[----:B------:R1:W-:Y:S03]  /*a640*/  REDG.E.ADD.F32x4.FTZ.RN.STRONG.GPU desc[UR60][R8.64+0x5800], R36 ;  /* 0x00580024080079a6 */ /* 0x0003e6000c10f7bc */
[----:B------:R-:W-:Y:S01]  /*a650*/  HGMMA.64x16x16.F32 R112, gdesc[UR52].tnspA.tnspB, R112, gsb0 ;  /* 0x60200000347079f0 */ /* 0x000fe20008000870 */
[----:B------:R-:W-:Y:S01]  /*a660*/  R2UR UR54, R218 ;  /* 0x00000000da3672ca */ /* 0x000fe200000e0000 */
[----:B------:R1:W-:Y:S01]  /*a670*/  REDG.E.ADD.F32x4.FTZ.RN.STRONG.GPU desc[UR60][R8.64+0x6000], R40 ;  /* 0x00600028080079a6 */ /* 0x0003e2000c10f7bc */
[----:B------:R-:W-:-:S05]  /*a680*/  R2UR UR55, R219 ;  /* 0x00000000db3772ca */ /* 0x000fca00000e0000 */
[----:B------:R-:W-:Y:S01]  /*a690*/  UMOV UR40, UR24 ;  /* 0x0000001800287c82 */ /* 0x000fe20008000000 */
[----:B------:R-:W-:Y:S01]  /*a6a0*/  UMOV UR36, UR24 ;  /* 0x0000001800247c82 */ /* 0x000fe20008000000 */
[----:B------:R-:W-:Y:S01]  /*a6b0*/  UMOV UR32, UR24 ;  /* 0x0000001800207c82 */ /* 0x000fe20008000000 */
[----:B------:R-:W-:Y:S01]  /*a6c0*/  R2UR UR4, R237 ;  /* 0x00000000ed0472ca */ /* 0x000fe200000e0000 */
[----:B------:R1:W-:Y:S04]  /*a6d0*/  REDG.E.ADD.F32x4.FTZ.RN.STRONG.GPU desc[UR60][R8.64+0x6800], R44 ;  /* 0x0068002c080079a6 */ /* 0x0003e8000c10f7bc */
[----:B------:R1:W-:Y:S04]  /*a6e0*/  REDG.E.ADD.F32x4.FTZ.RN.STRONG.GPU desc[UR60][R8.64+0x7000], R48 ;  /* 0x00700030080079a6 */ /* 0x0003e8000c10f7bc */
[----:B------:R1:W-:Y:S04]  /*a6f0*/  REDG.E.ADD.F32x4.FTZ.RN.STRONG.GPU desc[UR60][R8.64+0x7800], R52 ;  /* 0x00780034080079a6 */ /* 0x0003e8000c10f7bc */
        /* <DEDUP_REMOVED lines=69> */
[----:B-1----:R-:W-:Y:S05]  /*ab50*/  @P0 BRA `(.L_x_329) ;  /* 0x0000000000040947 */ /* 0x002fea0003800000 */
[----:B------:R-:W-:Y:S01]  /*ab60*/  BPT.TRAP 0x1 ;  /* 0x000000040000795c */ /* 0x000fe20000300000 */
.L_x_329:
[----:B------:R-:W-:Y:S01]  /*ab70*/  R2UR UR4, R228 ;  /* 0x00000000e40472ca */ /* 0x000fe200000e0000 */
[----:B------:R-:W-:Y:S02]  /*ab80*/  VIADD R3, R3, 0x1 ;  /* 0x0000000103037836 */ /* 0x000fe40000000000 */
[----:B------:R-:W-:Y:S02]  /*ab90*/  VIADD R2, R2, 0x1 ;  /* 0x0000000102027836 */ /* 0x000fe40000000000 */
[----:B------:R-:W-:Y:S01]  /*aba0*/  VIADD R16, R16, 0x31820 ;  /* 0x0003182010107836 */ /* 0x000fe20000000000 */
[----:B------:R-:W-:Y:S02]  /*abb0*/  ISETP.GE.AND P1, PT, R3, R234, PT ;  /* 0x000000ea0300720c */ /* 0x000fe40003f26270 */
[----:B------:R-:W-:Y:S02]  /*abc0*/  ISETP.NE.AND P0, PT, R2, 0x2, PT ;  /* 0x000000020200780c */ /* 0x000fe40003f05270 */
[----:B------:R-:W-:-:S02]  /*abd0*/  PRMT R16, RZ, 0x654, R16 ;  /* 0x00000654ff107816 */ /* 0x000fc40000000010 */
[----:B------:R-:W-:Y:S01]  /*abe0*/  SEL R6, RZ, 0x1, P0 ;  /* 0x00000001ff067807 */ /* 0x000fe20000000000 */
[----:B------:R-:W-:Y:S01]  /*abf0*/  ULOP3.LUT UR4, UR4, 0x1, URZ, 0x3c, !UPT ;  /* 0x0000000104047892 */ /* 0x000fe2000f8e3c3f */
[----:B------:R1:W-:Y:S01]  /*ac00*/  SYNCS.ARRIVE.TRANS64.RED.A1T0 RZ, [R16+URZ], RZ ;  /* 0x000000ff10ff79a7 */ /* 0x0003e2000810043f */
[----:B------:R-:W-:Y:S02]  /*ac10*/  SEL R2, R2, RZ, P0 ;  /* 0x000000ff02027207 */ /* 0x000fe40000000000 */
[----:B------:R-:W-:Y:S02]  /*ac20*/  LOP3.LUT R19, R19, R6, RZ, 0x3c, !PT ;  /* 0x0000000613137212 */ /* 0x000fe400078e3cff */
[----:B------:R-:W-:Y:S01]  /*ac30*/  IMAD.U32 R228, RZ, RZ, UR4 ;  /* 0x00000004ffe47e24 */ /* 0x000fe2000f8e00ff */
[----:B------:R-:W-:Y:S06]  /*ac40*/  @!P1 BRA `(.L_x_330) ;  /* 0xffffff6800b09947 */ /* 0x000fec000383ffff */
        /* <DEDUP_REMOVED lines=82> */
.L_x_309:
[----:B------:R-:W-:Y:S05]  /*b170*/  @P0 BRA `(.L_x_331) ;  /* 0x0000001000200947 */ /* 0x000fea0003800000 */
[----:B------:R-:W2:Y:S01]  /*b180*/  S2UR UR4, SR_CgaCtaId ;  /* 0x00000000000479c3 */ /* 0x000ea20000008800 */
[----:B------:R-:W-:Y:S02]  /*b190*/  UMOV UR37, 0x400 ;  /* 0x0000040000257882 */ /* 0x000fe40000000000 */
[----:B--2---:R-:W-:-:S06]  /*b1a0*/  ULEA UR37, UR4, UR37, 0x18 ;  /* 0x0000002504257291 */ /* 0x004fcc000f8ec03f */
[----:B-1----:R-:W-:-:S05]  /*b1b0*/  IMAD.U32 R16, RZ, RZ, UR37 ;  /* 0x00000025ff107e24 */ /* 0x002fca000f8e00ff */
        /* <DEDUP_REMOVED lines=18> */
.L_x_332:
        /* <DEDUP_REMOVED lines=20> */
.L_x_333:
        /* <DEDUP_REMOVED lines=18> */
.L_x_334:
        /* <DEDUP_REMOVED lines=18> */
.L_x_335:
[----:B------:R-:W1:Y:S01]  /*b660*/  S2R R0, SR_TID.X ;  /* 0x0000000000007919 */ /* 0x000e620000002100 */
[----:B------:R-:W-:Y:S05]  /*b670*/  WARPSYNC.ALL ;  /* 0x0000000000007948 */ /* 0x000fea0003800000 */
[----:B------:R-:W-:Y:S01]  /*b680*/  BAR.SYNC.DEFER_BLOCKING 0x1, 0x100 ;  /* 0x0044000000007b1d */ /* 0x000fe20000010000 */
        /* <DEDUP_REMOVED lines=12> */
[----:B------:R-:W-:Y:S01]  /*b750*/  F2FP.F16.F32.PACK_AB R155, R159, R158 ;  /* 0x0000009e9f9b723e */ /* 0x000fe200000000ff */
[----:B-1----:R-:W-:Y:S01]  /*b760*/  VIADD R6, R0, 0xffffff80 ;  /* 0xffffff8000067836 */ /* 0x002fe20000000000 */
[----:B------:R-:W-:Y:S02]  /*b770*/  F2FP.F16.F32.PACK_AB R161, R163, R162 ;  /* 0x000000a2a3a1723e */ /* 0x000fe400000000ff */
[----:B------:R-:W-:Y:S01]  /*b780*/  F2FP.F16.F32.PACK_AB R168, R169, R168 ;  /* 0x000000a8a9a8723e */ /* 0x000fe200000000ff */
[----:B------:R-:W-:Y:S01]  /*b790*/  IMAD.SHL.U32 R0, R6, 0x40, RZ ;  /* 0x0000004006007824 */ /* 0x000fe200078e00ff */
[----:B------:R-:W-:-:S02]  /*b7a0*/  SHF.R.S32.HI R7, RZ, 0x1f, R6 ;  /* 0x0000001fff077819 */ /* 0x000fc40000011406 */
[----:B------:R-:W-:Y:S02]  /*b7b0*/  F2FP.F16.F32.PACK_AB R162, R165, R164 ;  /* 0x000000a4a5a2723e */ /* 0x000fe400000000ff */
[CC--:B------:R-:W-:Y:S02]  /*b7c0*/  LEA.HI R2, R7.reuse, R6.reuse, RZ, 0x5 ;  /* 0x0000000607027211 */ /* 0x0c0fe400078f28ff */
        /* <DEDUP_REMOVED lines=12> */
[----:B------:R-:W-:-:S02]  /*b890*/  SHF.R.U32.HI R3, RZ, 0x3, R2 ;  /* 0x00000003ff037819 */ /* 0x000fc40000011602 */
[----:B------:R-:W-:Y:S01]  /*b8a0*/  SHF.R.S32.HI R6, RZ, 0x7, R6 ;  /* 0x00000007ff067819 */ /* 0x000fe20000011406 */
[----:B------:R-:W1:Y:S01]  /*b8b0*/  SHFL.IDX PT, R2, R8, RZ, 0x1f ;  /* 0x00001fff08027589 */ /* 0x000e6200000e0000 */
[----:B------:R-:W-:Y:S02]  /*b8c0*/  LOP3.LUT R0, R0, R3, RZ, 0x3c, !PT ;  /* 0x0000000300007212 */ /* 0x000fe400078e3cff */
[----:B------:R-:W-:Y:S01]  /*b8d0*/  F2FP.F16.F32.PACK_AB R163, R167, R166 ;  /* 0x000000a6a7a3723e */ /* 0x000fe200000000ff */
[----:B------:R-:W-:Y:S01]  /*b8e0*/  IMAD R5, R6, 0xa, R5 ;  /* 0x0000000a06057824 */ /* 0x000fe200078e0205 */
[----:B------:R-:W-:Y:S02]  /*b8f0*/  F2FP.F16.F32.PACK_AB R169, R171, R170 ;  /* 0x000000aaaba9723e */ /* 0x000fe400000000ff */
[----:B------:R-:W-:Y:S01]  /*b900*/  F2FP.F16.F32.PACK_AB R176, R177, R176 ;  /* 0x000000b0b1b0723e */ /* 0x000fe200000000ff */
[----:B------:R-:W-:Y:S01]  /*b910*/  IMAD.U32 R0, R5, 0x200, R0 ;  /* 0x0000020005007824 */ /* 0x000fe200078e0000 */
[----:B------:R-:W-:-:S02]  /*b920*/  F2FP.F16.F32.PACK_AB R170, R173, R172 ;  /* 0x000000acadaa723e */ /* 0x000fc400000000ff */
[----:B------:R-:W-:Y:S02]  /*b930*/  F2FP.F16.F32.PACK_AB R171, R175, R174 ;  /* 0x000000aeafab723e */ /* 0x000fe400000000ff */
[----:B------:R-:W-:Y:S02]  /*b940*/  LEA R0, R0, UR37, 0x1 ;  /* 0x0000002500007c11 */ /* 0x000fe4000f8e08ff */
[----:B------:R-:W-:Y:S02]  /*b950*/  F2FP.F16.F32.PACK_AB R177, R179, R178 ;  /* 0x000000b2b3b1723e */ /* 0x000fe400000000ff */
[----:B------:R-:W-:Y:S01]  /*b960*/  F2FP.F16.F32.PACK_AB R184, R185, R184 ;  /* 0x000000b8b9b8723e */ /* 0x000fe200000000ff */
[----:B------:R2:W-:Y:S01]  /*b970*/  STSM.16.MT88.4 [R0+0xa000], R136 ;  /* 0x00a0008800007844 */ /* 0x0005e20000004200 */
[----:B------:R-:W-:Y:S02]  /*b980*/  F2FP.F16.F32.PACK_AB R178, R181, R180 ;  /* 0x000000b4b5b2723e */ /* 0x000fe400000000ff */
[----:B------:R-:W-:Y:S01]  /*b990*/  F2FP.F16.F32.PACK_AB R179, R183, R182 ;  /* 0x000000b6b7b3723e */ /* 0x000fe200000000ff */
[----:B------:R2:W-:Y:S01]  /*b9a0*/  STSM.16.MT88.4 [R0+0xf000], R144 ;  /* 0x00f0009000007844 */ /* 0x0005e20000004200 */
[----:B------:R-:W-:-:S02]  /*b9b0*/  F2FP.F16.F32.PACK_AB R185, R187, R186 ;  /* 0x000000babbb9723e */ /* 0x000fc400000000ff */
[----:B------:R-:W-:Y:S01]  /*b9c0*/  F2FP.F16.F32.PACK_AB R192, R193, R192 ;  /* 0x000000c0c1c0723e */ /* 0x000fe200000000ff */
[----:B------:R2:W-:Y:S01]  /*b9d0*/  STSM.16.MT88.4 [R0+0xa800], R152 ;  /* 0x00a8009800007844 */ /* 0x0005e20000004200 */
        /* <DEDUP_REMOVED lines=19> */
[----:B------:R-:W-:Y:S02]  /*bb10*/  F2FP.F16.F32.PACK_AB R96, R97, R96 ;  /* 0x000000606160723e */ /* 0x000fe400000000ff */
[----:B------:R-:W-:Y:S01]  /*bb20*/  F2FP.F16.F32.PACK_AB R4, R57, R56 ;  /* 0x000000383904723e */ /* 0x000fe200000000ff */
[----:B------:R2:W-:Y:S01]  /*bb30*/  STSM.16.MT88.4 [R0+0x11000], R208 ;  /* 0x011000d000007844 */ /* 0x0005e20000004200 */
[----:B------:R-:W-:Y:S02]  /*bb40*/  F2FP.F16.F32.PACK_AB R5, R59, R58 ;  /* 0x0000003a3b05723e */ /* 0x000fe400000000ff */
[----:B------:R-:W-:-:S02]  /*bb50*/  F2FP.F16.F32.PACK_AB R6, R61, R60 ;  /* 0x0000003c3d06723e */ /* 0x000fc400000000ff */
[----:B------:R-:W-:Y:S02]  /*bb60*/  F2FP.F16.F32.PACK_AB R7, R63, R62 ;  /* 0x0000003e3f07723e */ /* 0x000fe400000000ff */
[----:B------:R-:W-:Y:S02]  /*bb70*/  F2FP.F16.F32.PACK_AB R97, R99, R98 ;  /* 0x000000626361723e */ /* 0x000fe400000000ff */
[----:B------:R-:W-:Y:S01]  /*bb80*/  F2FP.F16.F32.PACK_AB R64, R65, R64 ;  /* 0x000000404140723e */ /* 0x000fe200000000ff */
[----:B------:R2:W-:Y:S01]  /*bb90*/  STSM.16.MT88.4 [R0], R4 ;  /* 0x0000000400007844 */ /* 0x0005e20000004200 */
[----:B------:R-:W-:Y:S02]  /*bba0*/  F2FP.F16.F32.PACK_AB R98, R101, R100 ;  /* 0x000000646562723e */ /* 0x000fe400000000ff */
[----:B------:R-:W-:Y:S02]  /*bbb0*/  F2FP.F16.F32.PACK_AB R99, R103, R102 ;  /* 0x000000666763723e */ /* 0x000fe400000000ff */
[----:B------:R-:W-:-:S02]  /*bbc0*/  F2FP.F16.F32.PACK_AB R65, R67, R66 ;  /* 0x000000424341723e */ /* 0x000fc400000000ff */
[----:B------:R-:W-:Y:S01]  /*bbd0*/  F2FP.F16.F32.PACK_AB R104, R105, R104 ;  /* 0x000000686968723e */ /* 0x000fe200000000ff */
[----:B------:R2:W-:Y:S01]  /*bbe0*/  STSM.16.MT88.4 [R0+0x5000], R96 ;  /* 0x0050006000007844 */ /* 0x0005e20000004200 */
[----:B------:R-:W-:Y:S02]  /*bbf0*/  F2FP.F16.F32.PACK_AB R66, R69, R68 ;  /* 0x000000444542723e */ /* 0x000fe400000000ff */
[----:B------:R-:W-:Y:S02]  /*bc00*/  F2FP.F16.F32.PACK_AB R67, R71, R70 ;  /* 0x000000464743723e */ /* 0x000fe400000000ff */
[----:B------:R-:W-:Y:S02]  /*bc10*/  F2FP.F16.F32.PACK_AB R105, R107, R106 ;  /* 0x0000006a6b69723e */ /* 0x000fe400000000ff */
[----:B------:R-:W-:Y:S01]  /*bc20*/  F2FP.F16.F32.PACK_AB R72, R73, R72 ;  /* 0x000000484948723e */ /* 0x000fe200000000ff */
[----:B------:R2:W-:Y:S01]  /*bc30*/  STSM.16.MT88.4 [R0+0x800], R64 ;  /* 0x0008004000007844 */ /* 0x0005e20000004200 */
[----:B------:R-:W-:-:S02]  /*bc40*/  F2FP.F16.F32.PACK_AB R106, R109, R108 ;  /* 0x0000006c6d6a723e */ /* 0x000fc400000000ff */
[----:B------:R-:W-:Y:S02]  /*bc50*/  F2FP.F16.F32.PACK_AB R107, R111, R110 ;  /* 0x0000006e6f6b723e */ /* 0x000fe400000000ff */
[----:B------:R-:W-:Y:S02]  /*bc60*/  F2FP.F16.F32.PACK_AB R73, R75, R74 ;  /* 0x0000004a4b49723e */ /* 0x000fe400000000ff */
[----:B------:R-:W-:Y:S01]  /*bc70*/  F2FP.F16.F32.PACK_AB R112, R113, R112 ;  /* 0x000000707170723e */ /* 0x000fe200000000ff */
[----:B------:R2:W-:Y:S01]  /*bc80*/  STSM.16.MT88.4 [R0+0x5800], R104 ;  /* 0x0058006800007844 */ /* 0x0005e20000004200 */
        /* <DEDUP_REMOVED lines=26> */
[----:B-1----:R-:W-:-:S03]  /*be30*/  ISETP.NE.AND P0, PT, R2, 0x7, PT ;  /* 0x000000070200780c */ /* 0x002fc60003f05270 */
[----:B------:R2:W-:Y:S01]  /*be40*/  STSM.16.MT88.4 [R0+0x7000], R128 ;  /* 0x0070008000007844 */ /* 0x0005e20000004200 */
[----:B------:R-:W-:Y:S01]  /*be50*/  @!PT LDS RZ, [RZ] ;  /* 0x00000000fffff984 */ /* 0x000fe20000000800 */
[----:B------:R-:W-:Y:S01]  /*be60*/  @!PT LDS RZ, [RZ] ;  /* 0x00000000fffff984 */ /* 0x000fe20000000800 */
[----:B------:R-:W-:Y:S01]  /*be70*/  @!PT LDS RZ, [RZ] ;  /* 0x00000000fffff984 */ /* 0x000fe20000000800 */
[----:B------:R1:W-:Y:S06]  /*be80*/  MEMBAR.ALL.CTA ;  /* 0x0000000000007992 */ /* 0x0003ec0000008000 */
[----:B-1----:R-:W1:Y:S02]  /*be90*/  FENCE.VIEW.ASYNC.S ;  /* 0x00000000000073c6 */ /* 0x002e640000000000 */
[----:B-1----:R-:W-:Y:S06]  /*bea0*/  BAR.ARV 0x1, 0x120 ;  /* 0x0044800000007b1d */ /* 0x002fec0000002000 */
[----:B------:R-:W-:Y:S05]  /*beb0*/  @P0 BRA `(.L_x_336) ;  /* 0x0000000000c80947 */ /* 0x000fea0003800000 */
[----:B------:R-:W-:Y:S01]  /*bec0*/  BAR.SYNC.DEFER_BLOCKING 0x1, 0x120 ;  /* 0x0044800000007b1d */ /* 0x000fe20000010000 */
[----:B------:R-:W-:-:S05]  /*bed0*/  ELECT P0, URZ, PT ;  /* 0x00000000003f782f */ /* 0x000fca0003800000 */
[----:B------:R-:W-:Y:S08]  /*bee0*/  BSSY B0, `(.L_x_336) ;  /* 0x000002f000007945 */ /* 0x000ff00003800000 */
[----:B------:R-:W-:Y:S05]  /*bef0*/  @!P0 BRA `(.L_x_337) ;  /* 0x0000000000b48947 */ /* 0x000fea0003800000 */
[----:B------:R-:W1:Y:S01]  /*bf00*/  S2UR UR10, SR_CTAID.X ;  /* 0x00000000000a79c3 */ /* 0x000e620000002500 */
        /* <DEDUP_REMOVED lines=16> */
[----:B-1----:R-:W-:Y:S01]  /*c010*/  UIMAD UR10, UR10, 0x50, URZ ;  /* 0x000000500a0a78a4 */ /* 0x002fe2000f8e023f */
        /* <DEDUP_REMOVED lines=16> */
[----:B-1----:R-:W-:Y:S01]  /*c120*/  UMOV UR8, UR37 ;  /* 0x0000002500087c82 */ /* 0x002fe20008000000 */
[----:B------:R-:W-:Y:S01]  /*c130*/  UTMASTG.4D [UR32], [UR4] ;  /* 0x00000020040073b5 */ /* 0x000fe20008018000 */
[----:B---3--:R-:W-:Y:S01]  /*c140*/  UIADD3 UR16, UR37, 0x5000, URZ ;  /* 0x0000500025107890 */ /* 0x008fe2000fffe03f */
[----:B------:R-:W-:Y:S01]  /*c150*/  UMOV UR17, 0x80 ;  /* 0x0000008000117882 */ /* 0x000fe20000000000 */
[----:B------:R1:W-:Y:S01]  /*c160*/  UTMASTG.4D [UR8], [UR6] ;  /* 0x00000008060073b5 */ /* 0x0003e20008018000 */
[----:B------:R3:W-:Y:S06]  /*c170*/  UTMASTG.4D [UR24], [UR6] ;  /* 0x00000018060073b5 */ /* 0x0007ec0008018000 */
[----:B------:R3:W-:Y:S01]  /*c180*/  UTMASTG.4D [UR16], [UR6] ;  /* 0x00000010060073b5 */ /* 0x0007e20008018000 */
[----:B-1----:R-:W-:Y:S01]  /*c190*/  UIADD3 UR8, UR37, 0x7800, URZ ;  /* 0x0000780025087890 */ /* 0x002fe2000fffe03f */
[----:B------:R-:W-:-:S08]  /*c1a0*/  UMOV UR9, 0xc0 ;  /* 0x000000c000097882 */ /* 0x000fd00000000000 */
[----:B------:R3:W-:Y:S02]  /*c1b0*/  UTMASTG.4D [UR8], [UR6] ;  /* 0x00000008060073b5 */ /* 0x0007e40008018000 */
[----:B---3--:R0:W-:Y:S02]  /*c1c0*/  UTMACMDFLUSH ;  /* 0x00000000000079b7 */ /* 0x0081e40000000000 */
.L_x_337:
[----:B------:R-:W-:Y:S05]  /*c1d0*/  BSYNC B0 ;  /* 0x0000000000007941 */ /* 0x000fea0003800000 */
.L_x_336:
[----:B------:R-:W-:-:S04]  /*c1e0*/  DEPBAR.LE SB0, 0x0 ;  /* 0x000080000000791a */ /* 0x000fc80000000000 */
[----:B------:R-:W-:Y:S05]  /*c1f0*/  EXIT ;  /* 0x000000000000794d */ /* 0x000fea0003800000 */
.L_x_331:
[----:B------:R-:W2:Y:S01]  /*c200*/  S2R R0, SR_TID.X ;  /* 0x0000000000007919 */ /* 0x000ea20000002100 */
[----:B------:R-:W3:Y:S01]  /*c210*/  S2UR UR8, SR_CTAID.Y ;  /* 0x00000000000879c3 */ /* 0x000ee20000002600 */
[----:B------:R-:W-:Y:S01]  /*c220*/  BSSY B0, `(.L_x_338) ;  /* 0x0000033000007945 */ /* 0x000fe20003800000 */
[----:B------:R-:W4:Y:S06]  /*c230*/  S2R R11, SR_CTAID.X ;  /* 0x00000000000b7919 */ /* 0x000f2c0000002500 */
[----:B------:R-:W5:Y:S08]  /*c240*/  LDC.64 R4, c[0x0][0x820] ;  /* 0x00020800ff047b82 */ /* 0x000f700000000a00 */
[----:B------:R-:W4:Y:S08]  /*c250*/  LDC.64 R20, c[0x0][0x808] ;  /* 0x00020200ff147b82 */ /* 0x000f300000000a00 */
[----:B------:R-:W1:Y:S01]  /*c260*/  S2UR UR6, SR_CTAID.Z ;  /* 0x00000000000679c3 */ /* 0x000e620000002700 */
[----:B---3--:R-:W-:Y:S01]  /*c270*/  USHF.R.S32.HI UR9, URZ, 0x1f, UR8 ;  /* 0x0000001f3f097899 */ /* 0x008fe20008011408 */
[----:B--2---:R-:W-:-:S06]  /*c280*/  VIADD R3, R0, 0xffffff80 ;  /* 0xffffff8000037836 */ /* 0x004fcc0000000000 */
[----:B------:R-:W2:Y:S01]  /*c290*/  LDC.64 R12, c[0x0][0x828] ;  /* 0x00020a00ff0c7b82 */ /* 0x000ea20000000a00 */
[----:B------:R-:W-:-:S04]  /*c2a0*/  SHF.R.S32.HI R0, RZ, 0x1f, R3 ;  /* 0x0000001fff007819 */ /* 0x000fc80000011403 */
[----:B------:R-:W-:Y:S01]  /*c2b0*/  LEA.HI R8, R0, R3, RZ, 0x5 ;  /* 0x0000000300087211 */ /* 0x000fe200078f28ff */
[----:B----4-:R-:W-:Y:S02]  /*c2c0*/  IMAD R17, R11, -0x50, R20 ;  /* 0xffffffb00b117824 */ /* 0x010fe400078e0214 */
[----:B------:R-:W3:Y:S01]  /*c2d0*/  LDC.64 R18, c[0x0][0x850] ;  /* 0x00021400ff127b82 */ /* 0x000ee20000000a00 */
[----:B------:R-:W-:Y:S01]  /*c2e0*/  LOP3.LUT R0, R8, 0x1fffffe0, RZ, 0xc0, !PT ;  /* 0x1fffffe008007812 */ /* 0x000fe200078ec0ff */
[----:B-1----:R-:W-:-:S04]  /*c2f0*/  USHF.R.S32.HI UR7, URZ, 0x1f, UR6 ;  /* 0x0000001f3f077899 */ /* 0x002fc80008011406 */
[----:B------:R-:W-:Y:S02]  /*c300*/  IMAD.IADD R0, R3, 0x1, -R0 ;  /* 0x0000000103007824 */ /* 0x000fe400078e0a00 */
[----:B------:R-:W1:Y:S02]  /*c310*/  LDC.64 R22, c[0x0][0x858] ;  /* 0x00021600ff167b82 */ /* 0x000e640000000a00 */
[----:B------:R-:W-:Y:S02]  /*c320*/  IMAD.SHL.U32 R6, R0, 0x8, RZ ;  /* 0x0000000800067824 */ /* 0x000fe400078e00ff */
[----:B-----5:R-:W-:-:S03]  /*c330*/  IMAD R0, R4, UR9, RZ ;  /* 0x0000000904007c24 */ /* 0x020fc6000f8e02ff */
[----:B------:R-:W-:Y:S01]  /*c340*/  SHF.R.S32.HI R7, RZ, 0x1f, R6 ;  /* 0x0000001fff077819 */ /* 0x000fe20000011406 */
[----:B------:R-:W-:Y:S02]  /*c350*/  IMAD R5, R5, UR8, R0 ;  /* 0x0000000805057c24 */ /* 0x000fe4000f8e0200 */
[----:B------:R-:W-:Y:S01]  /*c360*/  IMAD.WIDE.U32 R2, R4, UR8, R6 ;  /* 0x0000000804027c25 */ /* 0x000fe2000f8e0006 */
[----:B------:R-:W-:-:S03]  /*c370*/  SHF.R.S32.HI R4, RZ, 0x5, R8 ;  /* 0x00000005ff047819 */ /* 0x000fc60000011408 */
[----:B------:R-:W-:Y:S01]  /*c380*/  IMAD.IADD R3, R3, 0x1, R5 ;  /* 0x0000000103037824 */ /* 0x000fe200078e0205 */
[C---:B------:R-:W-:Y:S01]  /*c390*/  ISETP.GE.AND P6, PT, R4.reuse, R17, PT ;  /* 0x000000110400720c */ /* 0x040fe20003fc6270 */
[C---:B------:R-:W-:Y:S01]  /*c3a0*/  VIADD R0, R4.reuse, 0x8 ;  /* 0x0000000804007836 */ /* 0x040fe20000000000 */
[----:B------:R-:W-:Y:S01]  /*c3b0*/  SHF.R.S32.HI R5, RZ, 0x1f, R4 ;  /* 0x0000001fff057819 */ /* 0x000fe20000011404 */
[----:B------:R-:W-:Y:S01]  /*c3c0*/  VIADD R8, R4, 0x18 ;  /* 0x0000001804087836 */ /* 0x000fe20000000000 */
[----:B------:R-:W-:Y:S01]  /*c3d0*/  ISETP.GE.OR P2, PT, R6, R21, P6 ;  /* 0x000000150600720c */ /* 0x000fe20003746670 */
[----:B------:R-:W-:Y:S01]  /*c3e0*/  VIADD R10, R4, 0x20 ;  /* 0x00000020040a7836 */ /* 0x000fe20000000000 */
[-C--:B------:R-:W-:Y:S01]  /*c3f0*/  ISETP.GE.AND P5, PT, R0, R17.reuse, PT ;  /* 0x000000110000720c */ /* 0x080fe20003fa6270 */
[----:B------:R-:W-:Y:S01]  /*c400*/  VIADD R0, R4, 0x10 ;  /* 0x0000001004007836 */ /* 0x000fe20000000000 */
[-C--:B------:R-:W-:Y:S01]  /*c410*/  ISETP.GE.AND P3, PT, R8, R17.reuse, PT ;  /* 0x000000110800720c */ /* 0x080fe20003f66270 */
[----:B--2---:R-:W-:Y:S01]  /*c420*/  IMAD.WIDE.U32 R8, R12, UR6, R2 ;  /* 0x000000060c087c25 */ /* 0x004fe2000f8e0002 */
[----:B------:R-:W-:-:S02]  /*c430*/  ISETP.GE.AND P0, PT, R10, R17, PT ;  /* 0x000000110a00720c */ /* 0x000fc40003f06270 */
[----:B------:R-:W-:Y:S01]  /*c440*/  ISETP.GE.AND P4, PT, R0, R17, PT ;  /* 0x000000110000720c */ /* 0x000fe20003f86270 */
[----:B------:R-:W-:Y:S01]  /*c450*/  IMAD R0, R12, UR7, RZ ;  /* 0x000000070c007c24 */ /* 0x000fe2000f8e02ff */
[----:B------:R-:W-:Y:S01]  /*c460*/  ISETP.GE.OR P1, PT, R6, R21, P5 ;  /* 0x000000150600720c */ /* 0x000fe20002f26670 */
[----:B------:R-:W-:-:S04]  /*c470*/  IMAD.WIDE R2, R11, 0x50, R4 ;  /* 0x000000500b027825 */ /* 0x000fc800078e0204 */
[----:B------:R-:W-:-:S04]  /*c480*/  IMAD R13, R13, UR6, R0 ;  /* 0x000000060d0d7c24 */ /* 0x000fc8000f8e0200 */
[----:B------:R-:W-:Y:S01]  /*c490*/  IMAD.IADD R13, R9, 0x1, R13 ;  /* 0x00000001090d7824 */ /* 0x000fe200078e020d */
[----:B------:R-:W-:Y:S06]  /*c4a0*/  @P2 BRA `(.L_x_339) ;  /* 0x0000000000282947 */ /* 0x000fec0003800000 */
[----:B------:R-:W-:Y:S01]  /*c4b0*/  ULDC.64 UR4, c[0x0][0x818] ;  /* 0x0002060000047ab9 */ /* 0x000fe20000000a00 */
        /* <DEDUP_REMOVED lines=9> */
.L_x_339:
[----:B------:R-:W-:Y:S05]  /*c550*/  BSYNC B0 ;  /* 0x0000000000007941 */ /* 0x000fea0003800000 */
.L_x_338:
[----:B------:R-:W-:Y:S01]  /*c560*/  BSSY B0, `(.L_x_340) ;  /* 0x0000010000007945 */ /* 0x000fe20003800000 */
[----:B------:R-:W-:-:S03]  /*c570*/  ISETP.GE.OR P2, PT, R6, R21, P4 ;  /* 0x000000150600720c */ /* 0x000fc60002746670 */
[----:B------:R-:W-:Y:S10]  /*c580*/  @P1 BRA `(.L_x_341) ;  /* 0x0000000000341947 */ /* 0x000ff40003800000 */
[----:B--2---:R-:W-:Y:S01]  /*c590*/  IADD3 R15, P1, R2, 0x8, RZ ;  /* 0x00000008020f7810 */ /* 0x004fe20007f3e0ff */
[----:B------:R-:W-:Y:S01]  /*c5a0*/  ULDC.64 UR4, c[0x0][0x818] ;  /* 0x0002060000047ab9 */ /* 0x000fe20000000a00 */
[----:B------:R-:W-:Y:S02]  /*c5b0*/  IMAD.MOV.U32 R10, RZ, RZ, R8 ;  /* 0x000000ffff0a7224 */ /* 0x000fe400078e0008 */
        /* <DEDUP_REMOVED lines=10> */
.L_x_341:
[----:B------:R-:W-:Y:S05]  /*c660*/  BSYNC B0 ;  /* 0x0000000000007941 */ /* 0x000fea0003800000 */
.L_x_340:
[----:B------:R-:W-:Y:S01]  /*c670*/  BSSY B0, `(.L_x_342) ;  /* 0x0000010000007945 */ /* 0x000fe20003800000 */
[----:B------:R-:W-:-:S03]  /*c680*/  ISETP.GE.OR P1, PT, R6, R21, P3 ;  /* 0x000000150600720c */ /* 0x000fc60001f26670 */
[----:B------:R-:W-:Y:S10]  /*c690*/  @P2 BRA `(.L_x_343) ;  /* 0x0000000000342947 */ /* 0x000ff40003800000 */
[----:B--2-4-:R-:W-:Y:S01]  /*c6a0*/  IADD3 R15, P2, R2, 0x10, RZ ;  /* 0x00000010020f7810 */ /* 0x014fe20007f5e0ff */
        /* <DEDUP_REMOVED lines=12> */
.L_x_343:
[----:B------:R-:W-:Y:S05]  /*c770*/  BSYNC B0 ;  /* 0x0000000000007941 */ /* 0x000fea0003800000 */
.L_x_342:
[----:B------:R-:W-:Y:S01]  /*c780*/  BSSY B0, `(.L_x_344) ;  /* 0x0000011000007945 */ /* 0x000fe20003800000 */
[----:B------:R-:W-:Y:S01]  /*c790*/  ISETP.GE.OR P2, PT, R6, R21, P0 ;  /* 0x000000150600720c */ /* 0x000fe20000746670 */
[----:B------:R-:W-:Y:S02]  /*c7a0*/  VIADD R0, R4, 0x28 ;  /* 0x0000002804007836 */ /* 0x000fe40000000000 */
[----:B------:R-:W-:Y:S10]  /*c7b0*/  @P1 BRA `(.L_x_345) ;  /* 0x0000000000341947 */ /* 0x000ff40003800000 */
[----:B--2-4-:R-:W-:Y:S01]  /*c7c0*/  IADD3 R15, P1, R2, 0x18, RZ ;  /* 0x00000018020f7810 */ /* 0x014fe20007f3e0ff */
[----:B------:R-:W-:Y:S01]  /*c7d0*/  ULDC.64 UR4, c[0x0][0x818] ;  /* 0x0002060000047ab9 */ /* 0x000fe20000000a00 */
[----:B------:R-:W-:-:S03]  /*c7e0*/  IMAD.MOV.U32 R11, RZ, RZ, R13 ;  /* 0x000000ffff0b7224 */ /* 0x000fc600078e000d */
        /* <DEDUP_REMOVED lines=9> */
[----:B------:R2:W-:Y:S02]  /*c880*/  STG.E.128 desc[UR60][R14.64], RZ ;  /* 0x000000ff0e007986 */ /* 0x0005e4000c101d3c */
.L_x_345:
[----:B------:R-:W-:Y:S05]  /*c890*/  BSYNC B0 ;  /* 0x0000000000007941 */ /* 0x000fea0003800000 */
.L_x_344:
[----:B------:R-:W-:Y:S01]  /*c8a0*/  BSSY B0, `(.L_x_346) ;  /* 0x0000010000007945 */ /* 0x000fe20003800000 */
[----:B------:R-:W-:-:S03]  /*c8b0*/  ISETP.GE.AND P1, PT, R0, R17, PT ;  /* 0x000000110000720c */ /* 0x000fc60003f26270 */
        /* <DEDUP_REMOVED lines=14> */
.L_x_347:
[----:B------:R-:W-:Y:S05]  /*c9a0*/  BSYNC B0 ;  /* 0x0000000000007941 */ /* 0x000fea0003800000 */
.L_x_346:
[----:B------:R-:W-:Y:S01]  /*c9b0*/  ISETP.GE.OR P2, PT, R6, R21, P1 ;  /* 0x000000150600720c */ /* 0x000fe20000f46670 */
[----:B------:R-:W-:Y:S01]  /*c9c0*/  ULDC UR4, c[0x0][0x83c] ;  /* 0x00020f0000047ab9 */ /* 0x000fe20000000800 */
[----:B------:R-:W-:Y:S01]  /*c9d0*/  BSSY B0, `(.L_x_348) ;  /* 0x0000010000007945 */ /* 0x000fe20003800000 */
[----:B------:R-:W-:-:S10]  /*c9e0*/  VIADD R0, R4, 0x30 ;  /* 0x0000003004007836 */ /* 0x000fd40000000000 */
[----:B------:R-:W-:Y:S05]  /*c9f0*/  @P2 BRA `(.L_x_349) ;  /* 0x0000000000342947 */ /* 0x000fea0003800000 */
        /* <DEDUP_REMOVED lines=13> */
.L_x_349:
[----:B------:R-:W-:Y:S05]  /*cad0*/  BSYNC B0 ;  /* 0x0000000000007941 */ /* 0x000fea0003800000 */
.L_x_348:
[----:B------:R-:W-:Y:S01]  /*cae0*/  ISETP.GE.OR P3, PT, R6, UR4, P3 ;  /* 0x0000000406007c0c */ /* 0x000fe20009f66670 */
[----:B------:R-:W-:Y:S01]  /*caf0*/  BSSY B0, `(.L_x_350) ;  /* 0x000001c000007945 */ /* 0x000fe20003800000 */
[----:B------:R-:W-:Y:S01]  /*cb00*/  ISETP.GE.AND P2, PT, R0, R17, PT ;  /* 0x000000110000720c */ /* 0x000fe20003f46270 */
[----:B------:R-:W-:Y:S01]  /*cb10*/  VIADD R0, R4, 0x38 ;  /* 0x0000003804007836 */ /* 0x000fe20000000000 */
[----:B------:R-:W-:Y:S02]  /*cb20*/  P2R R26, PR, RZ, 0x8 ;  /* 0x00000008ff1a7803 */ /* 0x000fe40000000000 */
[C---:B------:R-:W-:Y:S02]  /*cb30*/  ISETP.GE.OR P3, PT, R6.reuse, R21, P2 ;  /* 0x000000150600720c */ /* 0x040fe40001766670 */
[C---:B------:R-:W-:Y:S02]  /*cb40*/  ISETP.GE.OR P6, PT, R6.reuse, UR4, P6 ;  /* 0x0000000406007c0c */ /* 0x040fe4000b7c6670 */
[----:B------:R-:W-:-:S02]  /*cb50*/  ISETP.GE.OR P5, PT, R6, UR4, P5 ;  /* 0x0000000406007c0c */ /* 0x000fc4000afa6670 */
[C---:B------:R-:W-:Y:S02]  /*cb60*/  ISETP.GE.OR P4, PT, R6.reuse, UR4, P4 ;  /* 0x0000000406007c0c */ /* 0x040fe4000a786670 */
[----:B------:R-:W-:Y:S02]  /*cb70*/  P2R R20, PR, RZ, 0x40 ;  /* 0x00000040ff147803 */ /* 0x000fe40000000000 */
[----:B------:R-:W-:Y:S02]  /*cb80*/  P2R R24, PR, RZ, 0x20 ;  /* 0x00000020ff187803 */ /* 0x000fe40000000000 */
[C---:B------:R-:W-:Y:S02]  /*cb90*/  ISETP.GE.OR P0, PT, R6.reuse, UR4, P0 ;  /* 0x0000000406007c0c */ /* 0x040fe40008706670 */
[----:B------:R-:W-:Y:S02]  /*cba0*/  P2R R25, PR, RZ, 0x10 ;  /* 0x00000010ff197803 */ /* 0x000fe40000000000 */
[----:B------:R-:W-:-:S02]  /*cbb0*/  ISETP.GE.OR P1, PT, R6, UR4, P1 ;  /* 0x0000000406007c0c */ /* 0x000fc40008f26670 */
[----:B------:R-:W-:Y:S01]  /*cbc0*/  ISETP.GE.OR P2, PT, R6, UR4, P2 ;  /* 0x0000000406007c0c */ /* 0x000fe20009746670 */
[----:B------:R-:W-:-:S12]  /*cbd0*/  @P3 BRA `(.L_x_351) ;  /* 0x0000000000343947 */ /* 0x000fd80003800000 */
        /* <DEDUP_REMOVED lines=13> */
.L_x_351:
[----:B------:R-:W-:Y:S05]  /*ccb0*/  BSYNC B0 ;  /* 0x0000000000007941 */ /* 0x000fea0003800000 */
.L_x_350:
[----:B------:R-:W-:Y:S01]  /*ccc0*/  ISETP.GE.AND P3, PT, R0, R17, PT ;  /* 0x000000110000720c */ /* 0x000fe20003f66270 */
[----:B---3--:R-:W-:Y:S01]  /*ccd0*/  IMAD R0, R18, UR9, RZ ;  /* 0x0000000912007c24 */ /* 0x008fe2000f8e02ff */
[----:B------:R-:W-:Y:S02]  /*cce0*/  BSSY B0, `(.L_x_352) ;  /* 0x0000013000007945 */ /* 0x000fe40003800000 */
[C---:B------:R-:W-:Y:S01]  /*ccf0*/  ISETP.GE.OR P4, PT, R6.reuse, R21, P3 ;  /* 0x000000150600720c */ /* 0x040fe20001f86670 */
[----:B------:R-:W-:Y:S01]  /*cd00*/  IMAD R19, R19, UR8, R0 ;  /* 0x0000000813137c24 */ /* 0x000fe2000f8e0200 */
[----:B------:R-:W-:Y:S01]  /*cd10*/  ISETP.GE.OR P3, PT, R6, UR4, P3 ;  /* 0x0000000406007c0c */ /* 0x000fe20009f66670 */
        /* <DEDUP_REMOVED lines=15> */
.L_x_353:
[----:B------:R-:W-:Y:S05]  /*ce10*/  BSYNC B0 ;  /* 0x0000000000007941 */ /* 0x000fea0003800000 */
.L_x_352:
[----:B------:R-:W-:Y:S01]  /*ce20*/  ISETP.GE.AND P4, PT, R0, R17, PT ;  /* 0x000000110000720c */ /* 0x000fe20003f86270 */
[----:B------:R-:W-:Y:S01]  /*ce30*/  IMAD.WIDE.U32 R10, R18, UR8, R6 ;  /* 0x00000008120a7c25 */ /* 0x000fe2000f8e0006 */
[----:B------:R-:W-:Y:S02]  /*ce40*/  BSSY B0, `(.L_x_354) ;  /* 0x0000013000007945 */ /* 0x000fe40003800000 */
[----:B------:R-:W-:Y:S01]  /*ce50*/  ISETP.GE.OR P5, PT, R6, R21, P4 ;  /* 0x000000150600720c */ /* 0x000fe200027a6670 */
[----:B------:R-:W-:Y:S01]  /*ce60*/  VIADD R0, R4, 0x48 ;  /* 0x0000004804007836 */ /* 0x000fe20000000000 */
[----:B------:R-:W-:Y:S01]  /*ce70*/  ISETP.GE.OR P4, PT, R6, UR4, P4 ;  /* 0x0000000406007c0c */ /* 0x000fe2000a786670 */
[----:B--234-:R-:W-:-:S10]  /*ce80*/  IMAD.IADD R15, R11, 0x1, R19 ;  /* 0x000000010b0f7824 */ /* 0x01cfd400078e0213 */
[----:B------:R-:W-:Y:S05]  /*ce90*/  @P5 BRA `(.L_x_355) ;  /* 0x0000000000345947 */ /* 0x000fea0003800000 */
[----:B------:R-:W-:Y:S01]  /*cea0*/  IADD3 R19, P5, R2, 0x40, RZ ;  /* 0x0000004002137810 */ /* 0x000fe20007fbe0ff */
        /* <DEDUP_REMOVED lines=12> */
.L_x_355:
[----:B------:R-:W-:Y:S05]  /*cf70*/  BSYNC B0 ;  /* 0x0000000000007941 */ /* 0x000fea0003800000 */
.L_x_354:
[----:B------:R-:W-:Y:S01]  /*cf80*/  ISETP.GE.AND P6, PT, R0, R17, PT ;  /* 0x000000110000720c */ /* 0x000fe20003fc6270 */
[----:B-1----:R-:W-:Y:S01]  /*cf90*/  IMAD R0, R22, UR7, RZ ;  /* 0x0000000716007c24 */ /* 0x002fe2000f8e02ff */
[----:B------:R-:W-:Y:S01]  /*cfa0*/  BSSY B0, `(.L_x_356) ;  /* 0x0000014000007945 */ /* 0x000fe20003800000 */
[----:B------:R-:W-:Y:S01]  /*cfb0*/  IMAD.MOV.U32 R14, RZ, RZ, R10 ;  /* 0x000000ffff0e7224 */ /* 0x000fe200078e000a */
[C---:B------:R-:W-:Y:S01]  /*cfc0*/  ISETP.GE.OR P5, PT, R6.reuse, R21, P6 ;  /* 0x000000150600720c */ /* 0x040fe200037a6670 */
[----:B------:R-:W-:Y:S01]  /*cfd0*/  IMAD R11, R23, UR6, R0 ;  /* 0x00000006170b7c24 */ /* 0x000fe2000f8e0200 */
[----:B------:R-:W-:Y:S01]  /*cfe0*/  ISETP.GE.OR P6, PT, R6, UR4, P6 ;  /* 0x0000000406007c0c */ /* 0x000fe2000b7c6670 */
[----:B------:R-:W-:-:S10]  /*cff0*/  IMAD.WIDE.U32 R6, R22, UR6, R14 ;  /* 0x0000000616067c25 */ /* 0x000fd4000f8e000e */
[----:B------:R-:W-:Y:S05]  /*d000*/  @P5 BRA `(.L_x_357) ;  /* 0x0000000000345947 */ /* 0x000fea0003800000 */
[----:B------:R-:W-:Y:S01]  /*d010*/  IADD3 R9, P5, R2, 0x48, RZ ;  /* 0x0000004802097810 */ /* 0x000fe20007fbe0ff */
        /* <DEDUP_REMOVED lines=12> */
.L_x_357:
[----:B------:R-:W-:Y:S05]  /*d0e0*/  BSYNC B0 ;  /* 0x0000000000007941 */ /* 0x000fea0003800000 */
.L_x_356:
[----:B------:R-:W-:Y:S01]  /*d0f0*/  ISETP.NE.AND P5, PT, R20, RZ, PT ;  /* 0x000000ff1400720c */ /* 0x000fe20003fa5270 */
[----:B------:R-:W-:Y:S01]  /*d100*/  BSSY B0, `(.L_x_358) ;  /* 0x000000d000007945 */ /* 0x000fe20003800000 */
[----:B-1----:R-:W-:-:S11]  /*d110*/  IMAD.IADD R9, R7, 0x1, R11 ;  /* 0x0000000107097824 */ /* 0x002fd600078e020b */
[----:B------:R-:W-:Y:S05]  /*d120*/  @P5 BRA `(.L_x_359) ;  /* 0x0000000000285947 */ /* 0x000fea0003800000 */
        /* <DEDUP_REMOVED lines=10> */
.L_x_359:
[----:B------:R-:W-:Y:S05]  /*d1d0*/  BSYNC B0 ;  /* 0x0000000000007941 */ /* 0x000fea0003800000 */
.L_x_358:
[----:B------:R-:W-:Y:S01]  /*d1e0*/  ISETP.NE.AND P5, PT, R24, RZ, PT ;  /* 0x000000ff1800720c */ /* 0x000fe20003fa5270 */
[----:B------:R-:W-:-:S12]  /*d1f0*/  BSSY B0, `(.L_x_360) ;  /* 0x000000f000007945 */ /* 0x000fd80003800000 */
[----:B------:R-:W-:Y:S05]  /*d200*/  @P5 BRA `(.L_x_361) ;  /* 0x0000000000345947 */ /* 0x000fea0003800000 */
[----:B-1----:R-:W-:Y:S01]  /*d210*/  IADD3 R11, P5, R2, 0x8, RZ ;  /* 0x00000008020b7810 */ /* 0x002fe20007fbe0ff */
        /* <DEDUP_REMOVED lines=12> */
.L_x_361:
[----:B------:R-:W-:Y:S05]  /*d2e0*/  BSYNC B0 ;  /* 0x0000000000007941 */ /* 0x000fea0003800000 */
.L_x_360:
[----:B------:R-:W-:Y:S01]  /*d2f0*/  ISETP.NE.AND P5, PT, R25, RZ, PT ;  /* 0x000000ff1900720c */ /* 0x000fe20003fa5270 */
[----:B------:R-:W-:-:S12]  /*d300*/  BSSY B0, `(.L_x_362) ;  /* 0x000000f000007945 */ /* 0x000fd80003800000 */
[----:B------:R-:W-:Y:S05]  /*d310*/  @P5 BRA `(.L_x_363) ;  /* 0x0000000000345947 */ /* 0x000fea0003800000 */
[----:B-1-3--:R-:W-:Y:S01]  /*d320*/  IADD3 R11, P5, R2, 0x10, RZ ;  /* 0x00000010020b7810 */ /* 0x00afe20007fbe0ff */
        /* <DEDUP_REMOVED lines=12> */
.L_x_363:
[----:B------:R-:W-:Y:S05]  /*d3f0*/  BSYNC B0 ;  /* 0x0000000000007941 */ /* 0x000fea0003800000 */
.L_x_362:
[----:B------:R-:W-:Y:S01]  /*d400*/  ISETP.NE.AND P5, PT, R26, RZ, PT ;  /* 0x000000ff1a00720c */ /* 0x000fe20003fa5270 */
[----:B------:R-:W-:-:S12]  /*d410*/  BSSY B0, `(.L_x_364) ;  /* 0x000000f000007945 */ /* 0x000fd80003800000 */
[----:B------:R-:W-:Y:S05]  /*d420*/  @P5 BRA `(.L_x_365) ;  /* 0x0000000000345947 */ /* 0x000fea0003800000 */
[----:B-1-34-:R-:W-:Y:S01]  /*d430*/  IADD3 R11, P5, R2, 0x18, RZ ;  /* 0x00000018020b7810 */ /* 0x01afe20007fbe0ff */
        /* <DEDUP_REMOVED lines=12> */
.L_x_365:
[----:B------:R-:W-:Y:S05]  /*d500*/  BSYNC B0 ;  /* 0x0000000000007941 */ /* 0x000fea0003800000 */
.L_x_364:
[----:B------:R-:W-:Y:S04]  /*d510*/  BSSY B0, `(.L_x_366) ;  /* 0x000000f000007945 */ /* 0x000fe80003800000 */
        /* <DEDUP_REMOVED lines=14> */
.L_x_367:
[----:B------:R-:W-:Y:S05]  /*d600*/  BSYNC B0 ;  /* 0x0000000000007941 */ /* 0x000fea0003800000 */
.L_x_366:
        /* <DEDUP_REMOVED lines=15> */
.L_x_369:
[----:B------:R-:W-:Y:S05]  /*d700*/  BSYNC B0 ;  /* 0x0000000000007941 */ /* 0x000fea0003800000 */
.L_x_368:
        /* <DEDUP_REMOVED lines=15> */
.L_x_371:
[----:B------:R-:W-:Y:S05]  /*d800*/  BSYNC B0 ;  /* 0x0000000000007941 */ /* 0x000fea0003800000 */
.L_x_370:
        /* <DEDUP_REMOVED lines=15> */
.L_x_373:
[----:B------:R-:W-:Y:S05]  /*d900*/  BSYNC B0 ;  /* 0x0000000000007941 */ /* 0x000fea0003800000 */
.L_x_372:
        /* <DEDUP_REMOVED lines=15> */
.L_x_375:
[----:B------:R-:W-:Y:S05]  /*da00*/  BSYNC B0 ;  /* 0x0000000000007941 */ /* 0x000fea0003800000 */
.L_x_374:
[----:B------:R-:W-:Y:S04]  /*da10*/  BSSY B0, `(.L_x_376) ;  /* 0x000000f000007945 */ /* 0x000fe80003800000 */
[----:B------:R-:W-:Y:S05]  /*da20*/  @P6 BRA `(.L_x_377) ;  /* 0x0000000000346947 */ /* 0x000fea0003800000 */
[----:B------:R-:W-:Y:S01]  /*da30*/  IADD3 R5, P0, R2, 0x48, RZ ;  /* 0x0000004802057810 */ /* 0x000fe20007f1e0ff */
[----:B------:R-:W-:Y:S01]  /*da40*/  ULDC.64 UR4, c[0x0][0x848] ;  /* 0x0002120000047ab9 */ /* 0x000fe20000000a00 */
[----:B------:R-:W-:-:S03]  /*da50*/  IMAD.MOV.U32 R2, RZ, RZ, R6 ;  /* 0x000000ffff027224 */ /* 0x000fc600078e0006 */
        /* <DEDUP_REMOVED lines=10> */
.L_x_377:
[----:B------:R-:W-:Y:S05]  /*db00*/  BSYNC B0 ;  /* 0x0000000000007941 */ /* 0x000fea0003800000 */
.L_x_376:
[----:B------:R-:W-:Y:S05]  /*db10*/  EXIT ;  /* 0x000000000000794d */ /* 0x000fea0003800000 */
.L_x_306:
[----:B------:R-:W-:-:S08]  /*db20*/  NOP ;  /* 0x0000000000007918 */ /* 0x000fd00000000000 */
[----:B------:R-:W1:-:S00]  /*db30*/  USETMAXREG.DEALLOC.CTAPOOL 0x18 ;  /* 0x00000018000079c8 */ /* 0x000e4000080e0500 */
[----:B-1----:R-:W-:Y:S01]  /*db40*/  LOP3.LUT R2, R2, 0x3, RZ, 0xc0, !PT ;  /* 0x0000000302027812 */ /* 0x002fe200078ec0ff */
[----:B------:R-:W-:Y:S05]  /*db50*/  BSSY B0, `(.L_x_378) ;  /* 0x00001af000007945 */ /* 0x000fea0003800000 */
        /* <DEDUP_REMOVED lines=9> */
[----:B------:R-:W1:Y:S01]  /*dbf0*/  S2UR UR9, SR_CTAID.X ;  /* 0x00000000000979c3 */ /* 0x000e620000002500 */
[----:B------:R-:W-:Y:S01]  /*dc00*/  ULDC UR6, c[0x0][0x280] ;  /* 0x0000a00000067ab9 */ /* 0x000fe20000000800 */
[----:B------:R-:W-:Y:S01]  /*dc10*/  ULDC UR4, c[0x0][0x290] ;  /* 0x0000a40000047ab9 */ /* 0x000fe20000000800 */
[----:B------:R-:W-:Y:S01]  /*dc20*/  ULDC UR5, c[0x0][0x74c] ;  /* 0x0001d30000057ab9 */ /* 0x000fe20000000800 */
[----:B------:R-:W-:-:S04]  /*dc30*/  UIADD3 UR7, UR6, 0x3f, URZ ;  /* 0x0000003f06077890 */ /* 0x000fc8000fffe03f */
[----:B------:R-:W2:Y:S01]  /*dc40*/  S2UR UR20, SR_CTAID.Y ;  /* 0x00000000001479c3 */ /* 0x000ea20000002600 */
[----:B-1----:R-:W-:Y:S02]  /*dc50*/  UIMAD UR11, UR9, 0x50, URZ ;  /* 0x00000050090b78a4 */ /* 0x002fe4000f8e023f */
[----:B------:R-:W-:Y:S02]  /*dc60*/  ISETP.LE.AND P0, PT, RZ, UR9, PT ;  /* 0x00000009ff007c0c */ /* 0x000fe4000bf03270 */
[----:B------:R-:W-:-:S04]  /*dc70*/  UIADD3 UR4, -UR4, UR11, UR6 ;  /* 0x0000000b04047290 */ /* 0x000fc8000fffe106 */
[----:B------:R-:W-:-:S04]  /*dc80*/  UIADD3 UR4, UR4, -UR5, URZ ;  /* 0x8000000504047290 */ /* 0x000fc8000fffe03f */
[----:B------:R-:W-:-:S04]  /*dc90*/  USHF.R.S32.HI UR5, URZ, 0x1f, UR4 ;  /* 0x0000001f3f057899 */ /* 0x000fc80008011404 */
[----:B------:R-:W-:Y:S02]  /*dca0*/  ULEA.HI UR5, UR5, UR4, URZ, 0x6 ;  /* 0x0000000405057291 */ /* 0x000fe4000f8f303f */
[----:B------:R-:W-:Y:S02]  /*dcb0*/  USHF.R.S32.HI UR4, URZ, 0x1f, UR7 ;  /* 0x0000001f3f047899 */ /* 0x000fe40008011407 */
[----:B------:R-:W-:Y:S02]  /*dcc0*/  USHF.R.S32.HI UR5, URZ, 0x6, UR5 ;  /* 0x000000063f057899 */ /* 0x000fe40008011405 */
[----:B------:R-:W-:Y:S02]  /*dcd0*/  ULEA.HI UR4, UR4, UR7, URZ, 0x6 ;  /* 0x0000000704047291 */ /* 0x000fe4000f8f303f */
[----:B------:R-:W-:Y:S02]  /*dce0*/  UISETP.LT.AND UP0, UPT, URZ, UR5, UPT ;  /* 0x000000053f00728c */ /* 0x000fe4000bf01270 */
[----:B------:R-:W-:-:S02]  /*dcf0*/  USHF.R.S32.HI UR4, URZ, 0x6, UR4 ;  /* 0x000000063f047899 */ /* 0x000fc40008011404 */
[----:B------:R-:W-:-:S04]  /*dd00*/  USEL UR8, URZ, UR5, !UP0 ;  /* 0x000000053f087287 */ /* 0x000fc8000c000000 */
[----:B------:R-:W-:Y:S01]  /*dd10*/  IMAD.U32 R10, RZ, RZ, UR4 ;  /* 0x00000004ff0a7e24 */ /* 0x000fe2000f8e00ff */
[----:B--2---:R-:W-:Y:S07]  /*dd20*/  @!P0 BRA `(.L_x_381) ;  /* 0x0000000000248947 */ /* 0x004fee0003800000 */
[----:B------:R-:W1:Y:S01]  /*dd30*/  LDC R3, c[0x0][0x748] ;  /* 0x0001d200ff037b82 */ /* 0x000e620000000800 */
[----:B------:R-:W-:Y:S01]  /*dd40*/  UIMAD UR6, UR9, 0x50, UR6 ;  /* 0x00000050090678a4 */ /* 0x000fe2000f8e0206 */
[----:B------:R-:W-:-:S03]  /*dd50*/  ULDC UR4, c[0x0][0x290] ;  /* 0x0000a40000047ab9 */ /* 0x000fc60000000800 */
[----:B------:R-:W-:-:S06]  /*dd60*/  UIADD3 UR4, -UR4, 0x8f, UR6 ;  /* 0x0000008f04047890 */ /* 0x000fcc000fffe106 */
[----:B-1----:R-:W-:-:S05]  /*dd70*/  VIADD R3, R3, UR4 ;  /* 0x0000000403037c36 */ /* 0x002fca0008000000 */
[----:B------:R-:W-:-:S04]  /*dd80*/  SHF.R.S32.HI R4, RZ, 0x1f, R3 ;  /* 0x0000001fff047819 */ /* 0x000fc80000011403 */
[----:B------:R-:W-:-:S04]  /*dd90*/  LEA.HI R4, R4, R3, RZ, 0x6 ;  /* 0x0000000304047211 */ /* 0x000fc800078f30ff */
[----:B------:R-:W-:-:S04]  /*dda0*/  SHF.R.S32.HI R3, RZ, 0x6, R4 ;  /* 0x00000006ff037819 */ /* 0x000fc80000011404 */
[----:B------:R-:W-:-:S07]  /*ddb0*/  VIMNMX R10, R3, R10, PT ;  /* 0x0000000a030a7248 */ /* 0x000fce0003fe0100 */
.L_x_381:
[----:B------:R-:W-:Y:S01]  /*ddc0*/  ISETP.GT.AND P0, PT, R10, UR8, PT ;  /* 0x000000080a007c0c */ /* 0x000fe2000bf04270 */
[----:B------:R-:W-:-:S12]  /*ddd0*/  IMAD.MOV.U32 R11, RZ, RZ, 0x1 ;  /* 0x00000001ff0b7424 */ /* 0x000fd800078e00ff */
[----:B------:R-:W-:Y:S05]  /*dde0*/  @!P0 BRA `(.L_x_380) ;  /* 0x0000001400888947 */ /* 0x000fea0003800000 */
[----:B------:R-:W-:Y:S01]  /*ddf0*/  USHF.R.S32.HI UR10, URZ, 0x1f, UR20 ;  /* 0x0000001f3f0a7899 */ /* 0x000fe20008011414 */
[----:B------:R-:W-:Y:S01]  /*de00*/  IMAD.U32 R4, RZ, RZ, UR8 ;  /* 0x00000008ff047e24 */ /* 0x000fe2000f8e00ff */
[----:B------:R-:W-:Y:S01]  /*de10*/  ULDC.64 UR6, c[0x0][0x718] ;  /* 0x0001c60000067ab9 */ /* 0x000fe20000000a00 */
[----:B------:R-:W-:Y:S01]  /*de20*/  ULDC.64 UR12, c[0x0][0x730] ;  /* 0x0001cc00000c7ab9 */ /* 0x000fe20000000a00 */
[----:B------:R-:W-:Y:S01]  /*de30*/  UIMAD.WIDE.U32 UR4, UR20, UR6, URZ ;  /* 0x00000006140472a5 */ /* 0x000fe2000f8e003f */
[----:B------:R-:W-:Y:S01]  /*de40*/  BSSY B1, `(.L_x_380) ;  /* 0x000015c000017945 */ /* 0x000fe20003800000 */
[----:B------:R-:W-:Y:S01]  /*de50*/  UIMAD UR6, UR10, UR6, URZ ;  /* 0x000000060a0672a4 */ /* 0x000fe2000f8e023f */
[----:B------:R-:W-:Y:S01]  /*de60*/  IMAD.MOV.U32 R2, RZ, RZ, RZ ;  /* 0x000000ffff027224 */ /* 0x000fe200078e00ff */
[----:B------:R-:W-:Y:S01]  /*de70*/  UIMAD UR10, UR10, UR12, URZ ;  /* 0x0000000c0a0a72a4 */ /* 0x000fe2000f8e023f */
[----:B------:R-:W-:Y:S01]  /*de80*/  IMAD.MOV.U32 R11, RZ, RZ, 0x1 ;  /* 0x00000001ff0b7424 */ /* 0x000fe200078e00ff */
[----:B------:R-:W-:-:S02]  /*de90*/  UIMAD UR9, UR20, UR7, UR6 ;  /* 0x00000007140972a4 */ /* 0x000fc4000f8e0206 */
[----:B------:R-:W-:Y:S02]  /*dea0*/  UIMAD.WIDE.U32 UR6, UR20, UR12, URZ ;  /* 0x0000000c140672a5 */ /* 0x000fe4000f8e003f */
[----:B------:R-:W-:Y:S01]  /*deb0*/  USHF.R.S32.HI UR39, URZ, 0x1f, UR21 ;  /* 0x0000001f3f277899 */ /* 0x000fe20008011415 */
[----:B------:R-:W-:Y:S01]  /*dec0*/  ULDC UR12, c[0x0][0x2e8] ;  /* 0x0000ba00000c7ab9 */ /* 0x000fe20000000800 */
[----:B------:R-:W-:Y:S01]  /*ded0*/  ULDC.64 UR30, c[0x0][0x720] ;  /* 0x0001c800001e7ab9 */ /* 0x000fe20000000a00 */
[----:B------:R-:W-:Y:S02]  /*dee0*/  UISETP.NE.AND UP0, UPT, UR12, 0x1, UPT ;  /* 0x000000010c00788c */ /* 0x000fe4000bf05270 */
[----:B------:R-:W-:Y:S01]  /*def0*/  UIMAD UR46, UR39, UR30, URZ ;  /* 0x0000001e272e72a4 */ /* 0x000fe2000f8e023f */
[----:B------:R-:W-:Y:S01]  /*df00*/  ELECT P0, URZ, PT ;  /* 0x00000000003f782f */ /* 0x000fe20003800000 */
[----:B------:R-:W-:Y:S02]  /*df10*/  UIMAD UR10, UR20, UR13, UR10 ;  /* 0x0000000d140a72a4 */ /* 0x000fe4000f8e020a */
[----:B------:R-:W-:Y:S01]  /*df20*/  UIADD3 UR5, UR5, UR9, URZ ;  /* 0x0000000905057290 */ /* 0x000fe2000fffe03f */
[----:B------:R-:W-:Y:S01]  /*df30*/  ULDC.64 UR22, c[0x0][0x738] ;  /* 0x0001ce0000167ab9 */ /* 0x000fe20000000a00 */
[----:B------:R-:W-:-:S02]  /*df40*/  UIMAD UR46, UR21, UR31, UR46 ;  /* 0x0000001f152e72a4 */ /* 0x000fc4000f8e022e */
[----:B------:R-:W-:Y:S02]  /*df50*/  UIMAD UR39, UR39, UR22, URZ ;  /* 0x00000016272772a4 */ /* 0x000fe4000f8e023f */
[----:B------:R-:W-:Y:S02]  /*df60*/  UIADD3 UR7, UR7, UR10, URZ ;  /* 0x0000000a07077290 */ /* 0x000fe4000fffe03f */
[----:B------:R-:W-:Y:S02]  /*df70*/  UIMAD.WIDE.U32 UR30, UR21, UR30, UR4 ;  /* 0x0000001e151e72a5 */ /* 0x000fe4000f8e0004 */
[----:B------:R-:W-:Y:S01]  /*df80*/  UIMAD UR39, UR21, UR23, UR39 ;  /* 0x00000017152772a4 */ /* 0x000fe2000f8e0227 */
[----:B------:R-:W-:Y:S01]  /*df90*/  @UP0 ULDC UR4, c[0x0][0x2ec] ;  /* 0x0000bb0000040ab9 */ /* 0x000fe20000000800 */
[----:B------:R-:W-:Y:S02]  /*dfa0*/  UIMAD.WIDE.U32 UR22, UR21, UR22, UR6 ;  /* 0x00000016151672a5 */ /* 0x000fe4000f8e0006 */
[----:B------:R-:W-:Y:S01]  /*dfb0*/  UIMAD.WIDE.U32 UR4, UR20, UR4, URZ ;  /* 0x00000004140472a5 */ /* 0x000fe2000f8e003f */
[----:B------:R-:W-:Y:S01]  /*dfc0*/  @UP0 ULDC UR6, c[0x0][0x2f0] ;  /* 0x0000bc0000060ab9 */ /* 0x000fe20000000800 */
[----:B------:R-:W-:-:S02]  /*dfd0*/  UMOV UR12, UR20 ;  /* 0x00000014000c7c82 */ /* 0x000fc40008000000 */
[----:B------:R-:W-:Y:S01]  /*dfe0*/  @UP0 USHF.R.U32.HI UR12, URZ, UR6, UR5 ;  /* 0x000000063f0c0299 */ /* 0x000fe20008011605 */
[----:B------:R-:W-:Y:S11]  /*dff0*/  @!P0 BRA `(.L_x_382) ;  /* 0x0000001400008947 */ /* 0x000ff60003800000 */
[----:B------:R-:W1:Y:S01]  /*e000*/  S2R R2, SR_CgaCtaId ;  /* 0x0000000000027919 */ /* 0x000e620000008800 */
[----:B------:R-:W-:-:S04]  /*e010*/  MOV R5, 0x400 ;  /* 0x0000040000057802 */ /* 0x000fc80000000f00 */
[----:B-1----:R-:W-:Y:S01]  /*e020*/  LEA R5, R2, R5, 0x18 ;  /* 0x0000000502057211 */ /* 0x002fe200078ec0ff */
[----:B------:R-:W-:-:S05]  /*e030*/  IMAD.MOV.U32 R2, RZ, RZ, 0x1 ;  /* 0x00000001ff027424 */ /* 0x000fca00078e00ff */
[----:B------:R-:W-:-:S04]  /*e040*/  SHF.L.U32 R2, R2, 0x1f, RZ ;  /* 0x0000001f02027819 */ /* 0x000fc800000006ff */
[----:B------:R-:W1:Y:S02]  /*e050*/  SYNCS.PHASECHK.TRANS64.TRYWAIT P0, [R5+URZ+0x31820], R2 ;  /* 0x03182002050075a7 */ /* 0x000e64000800017f */
[----:B-1----:R-:W-:Y:S05]  /*e060*/  @!P0 BRA `(.L_x_383) ;  /* 0x0000001400b88947 */ /* 0x002fea0003800000 */
.L_x_399:
[----:B------:R-:W-:Y:S01]  /*e070*/  ISETP.NE.AND P0, PT, R0, RZ, PT ;  /* 0x000000ff0000720c */ /* 0x000fe20003f05270 */
[----:B------:R-:W-:Y:S02]  /*e080*/  IMAD.U32 R8, RZ, RZ, UR31 ;  /* 0x0000001fff087e24 */ /* 0x000fe4000f8e00ff */
[----:B------:R-:W-:Y:S02]  /*e090*/  IMAD.U32 R6, RZ, RZ, UR23 ;  /* 0x00000017ff067e24 */ /* 0x000fe4000f8e00ff */
[----:B------:R-:W-:Y:S02]  /*e0a0*/  VIADD R8, R8, UR46 ;  /* 0x0000002e08087c36 */ /* 0x000fe40008000000 */
[----:B------:R-:W-:Y:S02]  /*e0b0*/  VIADD R6, R6, UR39 ;  /* 0x0000002706067c36 */ /* 0x000fe40008000000 */
[----:B------:R-:W-:-:S04]  /*e0c0*/  IMAD.MOV.U32 R7, RZ, RZ, 0x1 ;  /* 0x00000001ff077424 */ /* 0x000fc800078e00ff */
[----:B------:R-:W-:Y:S05]  /*e0d0*/  @P0 BRA `(.L_x_384) ;  /* 0x0000000000140947 */ /* 0x000fea0003800000 */
[----:B------:R-:W-:Y:S01]  /*e0e0*/  LOP3.LUT P1, RZ, R21, 0x1f, RZ, 0xc0, !PT ;  /* 0x0000001f15ff7812 */ /* 0x000fe2000782c0ff */
[----:B-1----:R-:W-:-:S04]  /*e0f0*/  IMAD.MOV.U32 R2, RZ, RZ, 0x8100 ;  /* 0x00008100ff027424 */ /* 0x002fc800078e00ff */
[----:B------:R2:W-:Y:S08]  /*e100*/  SYNCS.ARRIVE.TRANS64 RZ, [R5+URZ+0x31810], R2 ;  /* 0x0318100205ff79a7 */ /* 0x0005f0000800003f */
[----:B------:R-:W-:Y:S05]  /*e110*/  @!P1 BRA `(.L_x_384) ;  /* 0x0000000000049947 */ /* 0x000fea0003800000 */
[----:B------:R-:W-:Y:S01]  /*e120*/  BPT.TRAP 0x1 ;  /* 0x000000040000795c */ /* 0x000fe20000300000 */
.L_x_384:
[----:B-12---:R-:W1:Y:S01]  /*e130*/  LDC.64 R2, c[0x0][0x198] ;  /* 0x00006600ff027b82 */ /* 0x006e620000000a00 */
[----:B------:R-:W-:Y:S01]  /*e140*/  R2UR UR38, R8 ;  /* 0x00000000082672ca */ /* 0x000fe200000e0000 */
[----:B------:R-:W-:Y:S01]  /*e150*/  ULDC.64 UR14, c[0x0][0x700] ;  /* 0x0001c000000e7ab9 */ /* 0x000fe20000000a00 */
[----:B------:R-:W-:Y:S01]  /*e160*/  R2UR UR19, R4 ;  /* 0x00000000041372ca */ /* 0x000fe200000e0000 */
[----:B------:R-:W-:Y:S01]  /*e170*/  UMOV UR50, 0x0 ;  /* 0x0000000000327882 */ /* 0x000fe20000000000 */
[----:B------:R-:W-:Y:S01]  /*e180*/  R2UR UR8, R5 ;  /* 0x00000000050872ca */ /* 0x000fe200000e0000 */
[----:B------:R-:W-:Y:S01]  /*e190*/  UMOV UR51, 0x14f00000 ;  /* 0x14f0000000337882 */ /* 0x000fe20000000000 */
[----:B------:R-:W-:Y:S01]  /*e1a0*/  UMOV UR18, URZ ;  /* 0x0000003f00127c82 */ /* 0x000fe20008000000 */
        /* <DEDUP_REMOVED lines=8> */
[----:B------:R-:W-:Y:S01]  /*e230*/  USHF.L.U32 UR19, UR19, 0x6, URZ ;  /* 0x0000000613137899 */ /* 0x000fe2000800063f */
[----:B------:R-:W-:Y:S01]  /*e240*/  IMAD.MOV.U32 R12, RZ, RZ, 0x14000 ;  /* 0x00014000ff0c7424 */ /* 0x000fe200078e00ff */
[----:B------:R-:W-:Y:S01]  /*e250*/  UIADD3 UR17, UR8, 0x31810, URZ ;  /* 0x0003181008117890 */ /* 0x000fe2000fffe03f */
[----:B------:R-:W-:Y:S01]  /*e260*/  VIADD R10, R10, 0xffffffff ;  /* 0xffffffff0a0a7836 */ /* 0x000fe20000000000 */
[----:B------:R-:W-:-:S02]  /*e270*/  UIADD3 UR9, UP0, UR19, UR30, URZ ;  /* 0x0000001e13097290 */ /* 0x000fc4000ff1e03f */
[----:B------:R-:W-:Y:S01]  /*e280*/  UIADD3 UR16, UR8, 0x14100, URZ ;  /* 0x0001410008107890 */ /* 0x000fe2000fffe03f */
[----:B-1----:R-:W-:Y:S01]  /*e290*/  IMAD.MOV.U32 R8, RZ, RZ, R2 ;  /* 0x000000ffff087224 */ /* 0x002fe200078e0002 */
[----:B------:R-:W-:Y:S02]  /*e2a0*/  ULEA.HI.X.SX32 UR10, UR19, UR38, 0x1, UP0 ;  /* 0x00000026130a7291 */ /* 0x000fe400080f0e3f */
[----:B------:R-:W-:Y:S02]  /*e2b0*/  ULEA UR54, UP0, UR9, UR14, 0x2 ;  /* 0x0000000e09367291 */ /* 0x000fe4000f80103f */
[C---:B------:R-:W-:Y:S01]  /*e2c0*/  IADD3 R9, P1, R8.reuse, 0xf0, RZ ;  /* 0x000000f008097810 */ /* 0x040fe20007f3e0ff */
[----:B------:R-:W-:Y:S02]  /*e2d0*/  UIADD3 UR40, UR8, 0x16100, URZ ;  /* 0x0001610008287890 */ /* 0x000fe4000fffe03f */
[----:B------:R-:W-:Y:S01]  /*e2e0*/  UIADD3 UR32, UR8, 0x18100, URZ ;  /* 0x0001810008207890 */ /* 0x000fe2000fffe03f */
[----:B------:R-:W-:Y:S01]  /*e2f0*/  R2UR UR48, R9 ;  /* 0x00000000093072ca */ /* 0x000fe200000e0000 */
[----:B------:R-:W-:Y:S01]  /*e300*/  UIADD3 UR24, UR8, 0x1a100, URZ ;  /* 0x0001a10008187890 */ /* 0x000fe2000fffe03f */
[----:B------:R-:W-:Y:S01]  /*e310*/  IADD3 R9, P2, R8, 0x2f0, RZ ;  /* 0x000002f008097810 */ /* 0x000fe20007f5e0ff */
[----:B------:R-:W-:-:S02]  /*e320*/  UIADD3 UR52, UR8, 0x2c100, URZ ;  /* 0x0002c10008347890 */ /* 0x000fc4000fffe03f */
[----:B------:R-:W-:Y:S01]  /*e330*/  ULEA.HI.X UR55, UR9, UR15, UR10, 0x2, UP0 ;  /* 0x0000000f09377291 */ /* 0x000fe200080f140a */
[----:B------:R-:W-:Y:S01]  /*e340*/  R2UR UR4, R9 ;  /* 0x00000000090472ca */ /* 0x000fe200000e0000 */
[----:B------:R-:W-:Y:S01]  /*e350*/  UMOV UR41, UR17 ;  /* 0x0000001100297c82 */ /* 0x000fe20008000000 */
[----:B------:R-:W-:Y:S01]  /*e360*/  IADD3 R9, P3, R8, 0x3f0, RZ ;  /* 0x000003f008097810 */ /* 0x000fe20007f7e0ff */
[----:B------:R-:W-:Y:S01]  /*e370*/  UMOV UR43, UR19 ;  /* 0x00000013002b7c82 */ /* 0x000fe20008000000 */
[----:B------:R-:W-:Y:S01]  /*e380*/  UMOV UR33, UR17 ;  /* 0x0000001100217c82 */ /* 0x000fe20008000000 */
[----:B------:R-:W-:Y:S01]  /*e390*/  UMOV UR35, UR19 ;  /* 0x0000001300237c82 */ /* 0x000fe20008000000 */
[----:B------:R-:W-:Y:S01]  /*e3a0*/  R2UR UR6, R9 ;  /* 0x00000000090672ca */ /* 0x000fe200000e0000 */
[----:B------:R-:W-:Y:S01]  /*e3b0*/  IMAD.MOV.U32 R9, RZ, RZ, R3 ;  /* 0x000000ffff097224 */ /* 0x000fe200078e0003 */
[----:B------:R-:W-:Y:S01]  /*e3c0*/  UMOV UR29, UR21 ;  /* 0x00000015001d7c82 */ /* 0x000fe20008000000 */
[----:B------:R-:W-:Y:S01]  /*e3d0*/  UMOV UR25, UR17 ;  /* 0x0000001100197c82 */ /* 0x000fe20008000000 */
[----:B------:R-:W-:Y:S01]  /*e3e0*/  UMOV UR27, UR19 ;  /* 0x00000013001b7c82 */ /* 0x000fe20008000000 */
[--C-:B------:R-:W-:Y:S01]  /*e3f0*/  IMAD.X R11, RZ, RZ, R9.reuse, P1 ;  /* 0x000000ffff0b7224 */ /* 0x100fe200008e0609 */
[----:B------:R-:W-:Y:S01]  /*e400*/  UMOV UR9, 0x10 ;  /* 0x0000001000097882 */ /* 0x000fe20000000000 */
[----:B------:R-:W-:Y:S01]  /*e410*/  UMOV UR53, UR17 ;  /* 0x0000001100357c82 */ /* 0x000fe20008000000 */
[----:B------:R-:W-:Y:S01]  /*e420*/  UMOV UR13, UR21 ;  /* 0x00000015000d7c82 */ /* 0x000fe20008000000 */
[----:B------:R-:W-:Y:S01]  /*e430*/  UMOV UR10, UR18 ;  /* 0x00000012000a7c82 */ /* 0x000fe20008000000 */
[----:B------:R-:W-:Y:S01]  /*e440*/  R2UR UR49, R11 ;  /* 0x000000000b3172ca */ /* 0x000fe200000e0000 */
[--C-:B------:R-:W-:Y:S01]  /*e450*/  IMAD.X R11, RZ, RZ, R9.reuse, P2 ;  /* 0x000000ffff0b7224 */ /* 0x100fe200010e0609 */
[----:B------:R-:W-:Y:S01]  /*e460*/  UIADD3 UR56, UR8, 0x5000, URZ ;  /* 0x0000500008387890 */ /* 0x000fe2000fffe03f */
[----:B------:R-:W-:Y:S01]  /*e470*/  ISETP.GE.AND P1, PT, R4, R10, PT ;  /* 0x0000000a0400720c */ /* 0x000fe20003f26270 */
[----:B------:R-:W-:Y:S01]  /*e480*/  UMOV UR58, 0x80 ;  /* 0x00000080003a7882 */ /* 0x000fe20000000000 */
[----:B------:R-:W-:Y:S01]  /*e490*/  UMOV UR59, UR11 ;  /* 0x0000000b003b7c82 */ /* 0x000fe20008000000 */
[----:B------:R-:W-:Y:S01]  /*e4a0*/  R2UR UR5, R11 ;  /* 0x000000000b0572ca */ /* 0x000fe200000e0000 */
[----:B------:R-:W-:Y:S01]  /*e4b0*/  IMAD.X R11, RZ, RZ, R9, P3 ;  /* 0x000000ffff0b7224 */ /* 0x000fe200018e0609 */
[----:B------:R-:W-:Y:S01]  /*e4c0*/  UMOV UR60, UR12 ;  /* 0x0000000c003c7c82 */ /* 0x000fe20008000000 */
[----:B------:R-:W-:-:S03]  /*e4d0*/  UMOV UR61, UR21 ;  /* 0x00000015003d7c82 */ /* 0x000fc60008000000 */
[----:B------:R-:W-:Y:S01]  /*e4e0*/  R2UR UR7, R11 ;  /* 0x000000000b0772ca */ /* 0x000fe200000e0000 */
[----:B------:R1:W-:Y:S01]  /*e4f0*/  UTMALDG.4D [UR16], [UR48], desc[UR50] ;  /* 0x00003210300075b4 */ /* 0x0003e20008019000 */
[----:B------:R-:W-:Y:S01]  /*e500*/  IMAD.MOV.U32 R11, RZ, RZ, 0x1 ;  /* 0x00000001ff0b7424 */ /* 0x000fe200078e00ff */
[----:B------:R2:W-:Y:S01]  /*e510*/  UTMALDG.4D [UR40], [UR48], desc[UR50] ;  /* 0x00003228300075b4 */ /* 0x0005e20008019000 */
[----:B------:R3:W-:Y:S01]  /*e520*/  UTMALDG.4D [UR32], [UR48], desc[UR50] ;  /* 0x00003220300075b4 */ /* 0x0007e20008019000 */
[----:B------:R-:W-:Y:S01]  /*e530*/  UTMALDG.4D [UR24], [UR48], desc[UR50] ;  /* 0x00003218300075b4 */ /* 0x000fe20008019000 */
[----:B-1----:R-:W-:Y:S01]  /*e540*/  UMOV UR16, 0x0 ;  /* 0x0000000000107882 */ /* 0x002fe20000000000 */
[----:B------:R-:W-:Y:S01]  /*e550*/  UMOV UR17, 0x10000000 ;  /* 0x1000000000117882 */ /* 0x000fe20000000000 */
[----:B------:R1:W-:Y:S01]  /*e560*/  UBLKCP.S.G [UR52], [UR54], UR9 ;  /* 0x00000034360073ba */ /* 0x0003e20008000209 */
[----:B------:R4:W-:Y:S01]  /*e570*/  SYNCS.ARRIVE.TRANS64 RZ, [R5+URZ+0x31800], R12 ;  /* 0x0318000c05ff79a7 */ /* 0x0009e2000800003f */
[----:B--2---:R-:W-:Y:S01]  /*e580*/  UIADD3 UR40, UR8, 0xa000, URZ ;  /* 0x0000a00008287890 */ /* 0x004fe2000fffe03f */
[----:B------:R-:W-:Y:S01]  /*e590*/  UMOV UR43, UR11 ;  /* 0x0000000b002b7c82 */ /* 0x000fe20008000000 */
[----:B------:R-:W-:Y:S01]  /*e5a0*/  UMOV UR44, UR12 ;  /* 0x0000000c002c7c82 */ /* 0x000fe20008000000 */
[----:B------:R-:W-:Y:S01]  /*e5b0*/  UMOV UR42, UR18 ;  /* 0x00000012002a7c82 */ /* 0x000fe20008000000 */
[----:B---3--:R-:W-:Y:S01]  /*e5c0*/  UIADD3 UR32, UR8, 0xc800, URZ ;  /* 0x0000c80008207890 */ /* 0x008fe2000fffe03f */
[----:B----4-:R-:W-:Y:S01]  /*e5d0*/  IMAD.MOV.U32 R12, RZ, RZ, 0x1 ;  /* 0x00000001ff0c7424 */ /* 0x010fe200078e00ff */
[----:B------:R-:W-:Y:S01]  /*e5e0*/  UMOV UR34, 0x40 ;  /* 0x0000004000227882 */ /* 0x000fe20000000000 */
[----:B------:R-:W-:Y:S01]  /*e5f0*/  UMOV UR35, UR11 ;  /* 0x0000000b00237c82 */ /* 0x000fe20008000000 */
[----:B------:R-:W-:Y:S01]  /*e600*/  UMOV UR36, UR12 ;  /* 0x0000000c00247c82 */ /* 0x000fe20008000000 */
[----:B-1----:R-:W-:-:S02]  /*e610*/  UIADD3 UR9, UR8, 0x31800, URZ ;  /* 0x0003180008097890 */ /* 0x002fc4000fffe03f */
[----:B------:R-:W-:Y:S01]  /*e620*/  UIADD3 UR24, UR8, 0x2800, URZ ;  /* 0x0000280008187890 */ /* 0x000fe2000fffe03f */
[----:B------:R-:W-:Y:S01]  /*e630*/  UMOV UR26, 0x40 ;  /* 0x00000040001a7882 */ /* 0x000fe20000000000 */
[----:B------:R-:W-:Y:S01]  /*e640*/  UMOV UR27, UR11 ;  /* 0x0000000b001b7c82 */ /* 0x000fe20008000000 */
[----:B------:R-:W-:Y:S02]  /*e650*/  UMOV UR28, UR12 ;  /* 0x0000000c001c7c82 */ /* 0x000fe40008000000 */
[----:B------:R-:W-:Y:S01]  /*e660*/  UMOV UR25, UR9 ;  /* 0x0000000900197c82 */ /* 0x000fe20008000000 */
[----:B------:R-:W-:Y:S02]  /*e670*/  UIADD3 UR48, UR8, 0x7800, URZ ;  /* 0x0000780008307890 */ /* 0x000fe4000fffe03f */
[----:B------:R1:W-:Y:S01]  /*e680*/  UTMALDG.4D [UR8], [UR4], desc[UR16] ;  /* 0x00001008040075b4 */ /* 0x0003e20008019000 */
[----:B------:R-:W-:Y:S01]  /*e690*/  UMOV UR57, UR9 ;  /* 0x0000000900397c82 */ /* 0x000fe20008000000 */
[----:B------:R-:W-:Y:S01]  /*e6a0*/  UMOV UR50, 0xc0 ;  /* 0x000000c000327882 */ /* 0x000fe20000000000 */
[----:B------:R-:W-:Y:S01]  /*e6b0*/  UMOV UR51, UR11 ;  /* 0x0000000b00337c82 */ /* 0x000fe20008000000 */
[----:B------:R-:W-:Y:S01]  /*e6c0*/  UMOV UR52, UR12 ;  /* 0x0000000c00347c82 */ /* 0x000fe20008000000 */
[----:B------:R-:W-:Y:S01]  /*e6d0*/  UMOV UR53, UR21 ;  /* 0x0000001500357c82 */ /* 0x000fe20008000000 */
[----:B------:R-:W-:Y:S01]  /*e6e0*/  UMOV UR49, UR9 ;  /* 0x0000000900317c82 */ /* 0x000fe20008000000 */
[----:B------:R-:W-:Y:S01]  /*e6f0*/  UMOV UR41, UR9 ;  /* 0x0000000900297c82 */ /* 0x000fe20008000000 */
[----:B------:R2:W-:Y:S01]  /*e700*/  UTMALDG.4D [UR24], [UR4], desc[UR16] ;  /* 0x00001018040075b4 */ /* 0x0005e20008019000 */
[----:B------:R-:W-:Y:S01]  /*e710*/  UMOV UR33, UR9 ;  /* 0x0000000900217c82 */ /* 0x000fe20008000000 */
[----:B------:R3:W-:Y:S01]  /*e720*/  UTMALDG.4D [UR56], [UR4], desc[UR16] ;  /* 0x00001038040075b4 */ /* 0x0007e20008019000 */
[----:B------:R3:W-:Y:S01]  /*e730*/  UTMALDG.4D [UR48], [UR4], desc[UR16] ;  /* 0x00001030040075b4 */ /* 0x0007e20008019000 */
[----:B-1----:R-:W-:Y:S01]  /*e740*/  UMOV UR10, 0xc0 ;  /* 0x000000c0000a7882 */ /* 0x002fe20000000000 */
[----:B------:R3:W-:Y:S01]  /*e750*/  UTMALDG.4D [UR40], [UR6], desc[UR16] ;  /* 0x00001028060075b4 */ /* 0x0007e20008019000 */
[----:B--2---:R-:W-:-:S02]  /*e760*/  UIADD3 UR24, UR8, 0xf000, URZ ;  /* 0x0000f00008187890 */ /* 0x004fc4000fffe03f */
[----:B------:R-:W-:Y:S01]  /*e770*/  UIADD3 UR8, UR8, 0x11800, URZ ;  /* 0x0001180008087890 */ /* 0x000fe2000fffe03f */
[----:B------:R-:W-:Y:S01]  /*e780*/  UMOV UR26, 0x80 ;  /* 0x00000080001a7882 */ /* 0x000fe20000000000 */
[----:B------:R3:W-:Y:S05]  /*e790*/  UTMALDG.4D [UR32], [UR6], desc[UR16] ;  /* 0x00001020060075b4 */ /* 0x0007ea0008019000 */
[----:B------:R3:W-:Y:S02]  /*e7a0*/  UTMALDG.4D [UR24], [UR6], desc[UR16] ;  /* 0x00001018060075b4 */ /* 0x0007e40008019000 */
[----:B------:R3:W-:Y:S02]  /*e7b0*/  UTMALDG.4D [UR8], [UR6], desc[UR16] ;  /* 0x00001008060075b4 */ /* 0x0007e40008019000 */
[----:B---3--:R-:W-:Y:S05]  /*e7c0*/  @P1 BRA `(.L_x_385) ;  /* 0x0000000800201947 */ /* 0x008fea0003800000 */
[----:B------:R-:W-:Y:S01]  /*e7d0*/  R2UR UR6, R6 ;  /* 0x00000000060672ca */ /* 0x000fe200000e0000 */
[----:B------:R-:W-:Y:S01]  /*e7e0*/  UIADD3 UR10, UR19, 0x40, URZ ;  /* 0x00000040130a7890 */ /* 0x000fe2000fffe03f */
[----:B------:R-:W-:Y:S01]  /*e7f0*/  IMAD.MOV.U32 R12, RZ, RZ, RZ ;  /* 0x000000ffff0c7224 */ /* 0x000fe200078e00ff */
[----:B------:R-:W-:Y:S01]  /*e800*/  UIADD3 UR5, UP1, UR19, UR22, URZ ;  /* 0x0000001613057290 */ /* 0x000fe2000ff3e03f */
[----:B------:R-:W-:Y:S01]  /*e810*/  LOP3.LUT R13, R21, 0x1f, RZ, 0xc0, !PT ;  /* 0x0000001f150d7812 */ /* 0x000fe200078ec0ff */
[----:B------:R-:W-:Y:S01]  /*e820*/  UIADD3 UR7, UP0, UR10, UR30, URZ ;  /* 0x0000001e0a077290 */ /* 0x000fe2000ff1e03f */
[----:B------:R-:W-:Y:S01]  /*e830*/  IMAD.MOV.U32 R11, RZ, RZ, 0x1 ;  /* 0x00000001ff0b7424 */ /* 0x000fe200078e00ff */
[----:B------:R-:W-:Y:S01]  /*e840*/  ULDC.64 UR8, c[0x0][0x728] ;  /* 0x0001ca0000087ab9 */ /* 0x000fe20000000a00 */
[----:B------:R-:W-:Y:S01]  /*e850*/  IMAD.MOV.U32 R7, RZ, RZ, 0x1 ;  /* 0x00000001ff077424 */ /* 0x000fe200078e00ff */
[----:B------:R-:W-:Y:S02]  /*e860*/  ULEA.HI.X.SX32 UR38, UR10, UR38, 0x1, UP0 ;  /* 0x000000260a267291 */ /* 0x000fe400080f0e3f */
[----:B------:R-:W-:Y:S01]  /*e870*/  IMAD.U32 R14, RZ, RZ, UR10 ;  /* 0x0000000aff0e7e24 */ /* 0x000fe2000f8e00ff */
[----:B------:R-:W-:-:S02]  /*e880*/  ULEA UR14, UP0, UR7, UR14, 0x2 ;  /* 0x0000000e070e7291 */ /* 0x000fc4000f80103f */
[----:B------:R-:W-:Y:S02]  /*e890*/  UIADD3.X UR6, URZ, UR6, URZ, UP1, !UPT ;  /* 0x000000063f067290 */ /* 0x000fe40008ffe43f */
[----:B------:R-:W-:Y:S02]  /*e8a0*/  ULEA UR4, UP1, UR5, UR8, 0x2 ;  /* 0x0000000805047291 */ /* 0x000fe4000f82103f */
[----:B------:R-:W-:Y:S01]  /*e8b0*/  ULEA.HI.X UR15, UR7, UR15, UR38, 0x2, UP0 ;  /* 0x0000000f070f7291 */ /* 0x000fe200080f1426 */
[----:B------:R-:W-:Y:S01]  /*e8c0*/  IMAD.U32 R16, RZ, RZ, UR14 ;  /* 0x0000000eff107e24 */ /* 0x000fe2000f8e00ff */
[----:B------:R-:W-:Y:S02]  /*e8d0*/  ULEA.HI.X UR5, UR5, UR9, UR6, 0x2, UP1 ;  /* 0x0000000905057291 */ /* 0x000fe400088f1406 */
[----:B------:R-:W-:Y:S02]  /*e8e0*/  IMAD.U32 R15, RZ, RZ, UR4 ;  /* 0x00000004ff0f7e24 */ /* 0x000fe4000f8e00ff */
[----:B------:R-:W-:-:S02]  /*e8f0*/  IMAD.U32 R18, RZ, RZ, UR15 ;  /* 0x0000000fff127e24 */ /* 0x000fc4000f8e00ff */
[----:B------:R-:W-:-:S07]  /*e900*/  IMAD.U32 R17, RZ, RZ, UR5 ;  /* 0x00000005ff117e24 */ /* 0x000fce000f8e00ff */
.L_x_390:
[----:B------:R-:W-:-:S04]  /*e910*/  SHF.L.U32 R8, R11, 0x1f, RZ ;  /* 0x0000001f0b087819 */ /* 0x000fc800000006ff */
[----:B------:R-:W1:Y:S02]  /*e920*/  SYNCS.PHASECHK.TRANS64.TRYWAIT P1, [R5+URZ+0x31838], R8 ;  /* 0x03183808050075a7 */ /* 0x000e64000802017f */
[----:B-1----:R-:W-:Y:S05]  /*e930*/  @!P1 BRA `(.L_x_386) ;  /* 0x0000000c00989947 */ /* 0x002fea0003800000 */
.L_x_400:
[----:B------:R-:W-:Y:S05]  /*e940*/  @P0 BRA `(.L_x_387) ;  /* 0x0000000000140947 */ /* 0x000fea0003800000 */
[----:B------:R-:W-:Y:S01]  /*e950*/  ISETP.NE.AND P1, PT, R13, RZ, PT ;  /* 0x000000ff0d00720c */ /* 0x000fe20003f25270 */
[----:B-1----:R-:W-:-:S04]  /*e960*/  IMAD.MOV.U32 R8, RZ, RZ, 0x8100 ;  /* 0x00008100ff087424 */ /* 0x002fc800078e00ff */
[----:B------:R2:W-:Y:S08]  /*e970*/  SYNCS.ARRIVE.TRANS64 RZ, [R5+URZ+0x31830], R8 ;  /* 0x0318300805ff79a7 */ /* 0x0005f0000800003f */
[----:B------:R-:W-:Y:S05]  /*e980*/  @!P1 BRA `(.L_x_387) ;  /* 0x0000000000049947 */ /* 0x000fea0003800000 */
[----:B------:R-:W-:Y:S01]  /*e990*/  BPT.TRAP 0x1 ;  /* 0x000000040000795c */ /* 0x000fe20000300000 */
.L_x_387:
[----:B-12---:R-:W-:Y:S01]  /*e9a0*/  IMAD.MOV.U32 R8, RZ, RZ, R2 ;  /* 0x000000ffff087224 */ /* 0x006fe200078e0002 */
[----:B------:R-:W-:Y:S01]  /*e9b0*/  R2UR UR19, R14 ;  /* 0x000000000e1372ca */ /* 0x000fe200000e0000 */
[----:B------:R-:W-:Y:S01]  /*e9c0*/  VIADD R12, R12, 0x1 ;  /* 0x000000010c0c7836 */ /* 0x000fe20000000000 */
[----:B------:R-:W-:Y:S01]  /*e9d0*/  R2UR UR14, R5 ;  /* 0x00000000050e72ca */ /* 0x000fe200000e0000 */
[----:B------:R-:W-:Y:S01]  /*e9e0*/  UMOV UR8, 0x0 ;  /* 0x0000000000087882 */ /* 0x000fe20000000000 */
[----:B------:R-:W-:Y:S01]  /*e9f0*/  IADD3 R9, P2, R8, 0x1f0, RZ ;  /* 0x000001f008097810 */ /* 0x000fe20007f5e0ff */
[----:B------:R-:W-:Y:S01]  /*ea00*/  UMOV UR9, 0x14f00000 ;  /* 0x14f0000000097882 */ /* 0x000fe20000000000 */
[C---:B------:R-:W-:Y:S01]  /*ea10*/  ISETP.NE.AND P1, PT, R12.reuse, 0x2, PT ;  /* 0x000000020c00780c */ /* 0x040fe20003f25270 */
[----:B------:R-:W-:Y:S01]  /*ea20*/  UMOV UR18, URZ ;  /* 0x0000003f00127c82 */ /* 0x000fe20008000000 */
[----:B------:R-:W-:Y:S01]  /*ea30*/  R2UR UR6, R9 ;  /* 0x00000000090672ca */ /* 0x000fe200000e0000 */
[----:B------:R-:W-:Y:S01]  /*ea40*/  IMAD.MOV.U32 R9, RZ, RZ, R3 ;  /* 0x000000ffff097224 */ /* 0x000fe200078e0003 */
[----:B------:R-:W-:Y:S01]  /*ea50*/  R2UR UR4, R15 ;  /* 0x000000000f0472ca */ /* 0x000fe200000e0000 */
[----:B------:R-:W-:Y:S01]  /*ea60*/  UMOV UR34, 0x40 ;  /* 0x0000004000227882 */ /* 0x000fe20000000000 */
[----:B------:R-:W-:Y:S01]  /*ea70*/  R2UR UR5, R17 ;  /* 0x00000000110572ca */ /* 0x000fe200000e0000 */
[----:B------:R-:W-:Y:S01]  /*ea80*/  IMAD.X R19, RZ, RZ, R9, P2 ;  /* 0x000000ffff137224 */ /* 0x000fe200010e0609 */
[----:B------:R-:W-:Y:S01]  /*ea90*/  UIADD3 UR19, UR19, -0x40, URZ ;  /* 0xffffffc013137890 */ /* 0x000fe2000fffe03f */
[----:B------:R-:W-:Y:S01]  /*eaa0*/  SEL R20, RZ, 0x1, P1 ;  /* 0x00000001ff147807 */ /* 0x000fe20000800000 */
[----:B------:R-:W-:Y:S01]  /*eab0*/  UIADD3 UR16, UR14, 0x24100, URZ ;  /* 0x000241000e107890 */ /* 0x000fe2000fffe03f */
[----:B------:R-:W-:Y:S01]  /*eac0*/  SEL R12, R12, RZ, P1 ;  /* 0x000000ff0c0c7207 */ /* 0x000fe20000800000 */
[----:B------:R-:W-:Y:S01]  /*ead0*/  UIADD3 UR17, UR14, 0x31830, URZ ;  /* 0x000318300e117890 */ /* 0x000fe2000fffe03f */
[----:B------:R-:W-:Y:S01]  /*eae0*/  R2UR UR7, R19 ;  /* 0x00000000130772ca */ /* 0x000fe200000e0000 */
[----:B------:R-:W-:Y:S01]  /*eaf0*/  UIADD3 UR32, UR14, 0x26100, URZ ;  /* 0x000261000e207890 */ /* 0x000fe2000fffe03f */
[----:B------:R-:W-:Y:S01]  /*eb00*/  LOP3.LUT R7, R7, R20, RZ, 0x3c, !PT ;  /* 0x0000001407077212 */ /* 0x000fe200078e3cff */
[----:B------:R-:W-:Y:S01]  /*eb10*/  UIADD3 UR24, UR14, 0x28100, URZ ;  /* 0x000281000e187890 */ /* 0x000fe2000fffe03f */
[----:B------:R-:W-:Y:S01]  /*eb20*/  IMAD R19, R12, 0x8, R5 ;  /* 0x000000080c137824 */ /* 0x000fe200078e0205 */
[----:B------:R-:W-:Y:S01]  /*eb30*/  UMOV UR36, UR20 ;  /* 0x0000001400247c82 */ /* 0x000fe20008000000 */
[----:B------:R-:W-:Y:S01]  /*eb40*/  UMOV UR37, UR21 ;  /* 0x0000001500257c82 */ /* 0x000fe20008000000 */
[----:B------:R-:W-:Y:S01]  /*eb50*/  UMOV UR33, UR17 ;  /* 0x0000001100217c82 */ /* 0x000fe20008000000 */
[----:B------:R-:W-:Y:S01]  /*eb60*/  UMOV UR35, UR19 ;  /* 0x0000001300237c82 */ /* 0x000fe20008000000 */
[----:B------:R-:W-:Y:S01]  /*eb70*/  UMOV UR26, 0x80 ;  /* 0x00000080001a7882 */ /* 0x000fe20000000000 */
[----:B------:R-:W-:Y:S01]  /*eb80*/  UMOV UR28, UR20 ;  /* 0x00000014001c7c82 */ /* 0x000fe20008000000 */
[----:B------:R-:W-:Y:S01]  /*eb90*/  UMOV UR29, UR21 ;  /* 0x00000015001d7c82 */ /* 0x000fe20008000000 */
[----:B------:R-:W-:Y:S01]  /*eba0*/  UMOV UR25, UR17 ;  /* 0x0000001100197c82 */ /* 0x000fe20008000000 */
[----:B------:R1:W-:Y:S01]  /*ebb0*/  UTMALDG.4D [UR16], [UR6], desc[UR8] ;  /* 0x00000810060075b4 */ /* 0x0003e20008019000 */
[----:B------:R-:W-:Y:S01]  /*ebc0*/  UMOV UR27, UR19 ;  /* 0x00000013001b7c82 */ /* 0x000fe20008000000 */
[----:B------:R-:W-:Y:S01]  /*ebd0*/  SHF.L.U32 R20, R7, 0x1f, RZ ;  /* 0x0000001f07147819 */ /* 0x000fe200000006ff */
[----:B------:R-:W-:Y:S01]  /*ebe0*/  UMOV UR10, 0x10 ;  /* 0x00000010000a7882 */ /* 0x000fe20000000000 */
[----:B------:R-:W-:Y:S01]  /*ebf0*/  UMOV UR15, UR17 ;  /* 0x00000011000f7c82 */ /* 0x000fe20008000000 */
[----:B------:R-:W-:Y:S01]  /*ec00*/  ISETP.NE.AND P2, PT, R0, RZ, PT ;  /* 0x000000ff0000720c */ /* 0x000fe20003f45270 */
[----:B------:R2:W-:Y:S01]  /*ec10*/  UTMALDG.4D [UR32], [UR6], desc[UR8] ;  /* 0x00000820060075b4 */ /* 0x0005e20008019000 */
[----:B------:R2:W-:Y:S01]  /*ec20*/  UTMALDG.4D [UR24], [UR6], desc[UR8] ;  /* 0x00000818060075b4 */ /* 0x0005e20008019000 */
[----:B-1----:R-:W-:-:S02]  /*ec30*/  UIADD3 UR16, UR14, 0x2a100, URZ ;  /* 0x0002a1000e107890 */ /* 0x002fc4000fffe03f */
[----:B------:R-:W-:Y:S01]  /*ec40*/  UIADD3 UR14, UR14, 0x2c300, URZ ;  /* 0x0002c3000e0e7890 */ /* 0x000fe2000fffe03f */
[----:B------:R-:W-:-:S06]  /*ec50*/  UMOV UR18, 0xc0 ;  /* 0x000000c000127882 */ /* 0x000fcc0000000000 */
[----:B------:R2:W-:Y:S02]  /*ec60*/  UTMALDG.4D [UR16], [UR6], desc[UR8] ;  /* 0x00000810060075b4 */ /* 0x0005e40008019000 */
[----:B------:R2:W-:Y:S01]  /*ec70*/  UBLKCP.S.G [UR14], [UR4], UR10 ;  /* 0x0000000e040073ba */ /* 0x0005e2000800020a */
[----:B------:R-:W1:Y:S02]  /*ec80*/  SYNCS.PHASECHK.TRANS64.TRYWAIT P1, [R19+URZ+0x31820], R20 ;  /* 0x03182014130075a7 */ /* 0x000e64000802017f */
[----:B-12---:R-:W-:Y:S05]  /*ec90*/  @!P1 BRA `(.L_x_388) ;  /* 0x0000000800d49947 */ /* 0x006fea0003800000 */
.L_x_402:
[----:B------:R-:W-:Y:S01]  /*eca0*/  LOP3.LUT R11, R11, 0x1, RZ, 0x3c, !PT ;  /* 0x000000010b0b7812 */ /* 0x000fe200078e3cff */
[----:B------:R-:W-:Y:S06]  /*ecb0*/  @P2 BRA `(.L_x_389) ;  /* 0x0000000000142947 */ /* 0x000fec0003800000 */
[----:B------:R-:W-:Y:S01]  /*ecc0*/  ISETP.NE.AND P1, PT, R13, RZ, PT ;  /* 0x000000ff0d00720c */ /* 0x000fe20003f25270 */
[----:B-1----:R-:W-:-:S04]  /*ecd0*/  IMAD.MOV.U32 R20, RZ, RZ, 0x8100 ;  /* 0x00008100ff147424 */ /* 0x002fc800078e00ff */
[----:B------:R2:W-:Y:S08]  /*ece0*/  SYNCS.ARRIVE.TRANS64 RZ, [R19+URZ+0x31810], R20 ;  /* 0x0318101413ff79a7 */ /* 0x0005f0000800003f */
[----:B------:R-:W-:Y:S05]  /*ecf0*/  @!P1 BRA `(.L_x_389) ;  /* 0x0000000000049947 */ /* 0x000fea0003800000 */
[----:B------:R-:W-:Y:S01]  /*ed00*/  BPT.TRAP 0x1 ;  /* 0x000000040000795c */ /* 0x000fe20000300000 */
.L_x_389:
[----:B------:R-:W-:Y:S01]  /*ed10*/  R2UR UR41, R19 ;  /* 0x00000000132972ca */ /* 0x000fe200000e0000 */
[----:B-12---:R-:W-:Y:S01]  /*ed20*/  IMAD R19, R12, 0x8000, R5 ;  /* 0x000080000c137824 */ /* 0x006fe200078e0205 */
        /* <DEDUP_REMOVED lines=14> */
[----:B------:R-:W-:Y:S01]  /*ee10*/  UMOV UR45, UR21 ;  /* 0x00000015002d7c82 */ /* 0x000fe20008000000 */
[----:B------:R-:W-:Y:S01]  /*ee20*/  UMOV UR34, 0x40 ;  /* 0x0000004000227882 */ /* 0x000fe20000000000 */
[----:B------:R-:W-:Y:S01]  /*ee30*/  R2UR UR5, R19 ;  /* 0x00000000130572ca */ /* 0x000fe200000e0000 */
[----:B------:R-:W-:Y:S01]  /*ee40*/  IMAD R19, R12, 0x100, R5 ;  /* 0x000001000c137824 */ /* 0x000fe200078e0205 */
[----:B------:R-:W-:Y:S01]  /*ee50*/  UIADD3 UR40, UR16, 0x14100, URZ ;  /* 0x0001410010287890 */ /* 0x000fe2000fffe03f */
[----:B------:R-:W-:Y:S01]  /*ee60*/  IADD3 R15, P3, R15, 0x100, RZ ;  /* 0x000001000f0f7810 */ /* 0x000fe20007f7e0ff */
[----:B------:R-:W-:Y:S01]  /*ee70*/  UIADD3 UR32, UR16, 0x16100, URZ ;  /* 0x0001610010207890 */ /* 0x000fe2000fffe03f */
[----:B------:R-:W-:Y:S01]  /*ee80*/  IADD3 R16, P2, R16, 0x100, RZ ;  /* 0x0000010010107810 */ /* 0x000fe20007f5e0ff */
[----:B------:R-:W-:Y:S01]  /*ee90*/  UIADD3 UR24, UR16, 0x18100, URZ ;  /* 0x0001810010187890 */ /* 0x000fe2000fffe03f */
[----:B------:R-:W-:Y:S01]  /*eea0*/  R2UR UR8, R19 ;  /* 0x00000000130872ca */ /* 0x000fe200000e0000 */
[----:B------:R-:W-:Y:S01]  /*eeb0*/  UIADD3 UR16, UR16, 0x1a100, URZ ;  /* 0x0001a10010107890 */ /* 0x000fe2000fffe03f */
[----:B------:R-:W-:Y:S01]  /*eec0*/  VIADD R14, R14, 0x40 ;  /* 0x000000400e0e7836 */ /* 0x000fe20000000000 */
        /* <DEDUP_REMOVED lines=10> */
[----:B------:R-:W-:Y:S01]  /*ef70*/  UIADD3 UR8, UR8, 0x2c100, URZ ;  /* 0x0002c10008087890 */ /* 0x000fe2000fffe03f */
[----:B------:R-:W-:Y:S01]  /*ef80*/  IMAD.X R17, RZ, RZ, R17, P3 ;  /* 0x000000ffff117224 */ /* 0x000fe200018e0611 */
[----:B------:R-:W-:Y:S01]  /*ef90*/  UMOV UR18, 0xc0 ;  /* 0x000000c000127882 */ /* 0x000fe20000000000 */
[----:B------:R-:W-:Y:S01]  /*efa0*/  UMOV UR19, UR43 ;  /* 0x0000002b00137c82 */ /* 0x000fe20008000000 */
[----:B------:R-:W-:Y:S01]  /*efb0*/  UMOV UR17, UR41 ;  /* 0x0000002900117c82 */ /* 0x000fe20008000000 */
[----:B------:R-:W-:Y:S01]  /*efc0*/  UMOV UR9, UR41 ;  /* 0x0000002900097c82 */ /* 0x000fe20008000000 */
[----:B------:R1:W-:Y:S01]  /*efd0*/  UTMALDG.4D [UR32], [UR4], desc[UR6] ;  /* 0x00000620040075b4 */ /* 0x0003e20008019000 */
[----:B------:R-:W-:Y:S01]  /*efe0*/  UMOV UR10, 0x10 ;  /* 0x00000010000a7882 */ /* 0x000fe20000000000 */
[----:B------:R-:W-:Y:S01]  /*eff0*/  IMAD.X R18, RZ, RZ, R18, P2 ;  /* 0x000000ffff127224 */ /* 0x000fe200010e0612 */
[----:B------:R1:W-:Y:S01]  /*f000*/  UTMALDG.4D [UR24], [UR4], desc[UR6] ;  /* 0x00000618040075b4 */ /* 0x0003e20008019000 */
[----:B------:R1:W-:Y:S01]  /*f010*/  UTMALDG.4D [UR16], [UR4], desc[UR6] ;  /* 0x00000610040075b4 */ /* 0x0003e20008019000 */
[----:B------:R1:W-:Y:S02]  /*f020*/  UBLKCP.S.G [UR8], [UR14], UR10 ;  /* 0x000000080e0073ba */ /* 0x0003e4000800020a */
[----:B-1----:R-:W-:Y:S05]  /*f030*/  @!P1 BRA `(.L_x_390) ;  /* 0xfffffff800349947 */ /* 0x002fea000383ffff */
[----:B------:R-:W-:-:S07]  /*f040*/  VIADD R12, R12, 0x1 ;  /* 0x000000010c0c7836 */ /* 0x000fce0000000000 */
.L_x_385:
[----:B------:R-:W-:-:S04]  /*f050*/  SHF.L.U32 R0, R11, 0x1f, RZ ;  /* 0x0000001f0b007819 */ /* 0x000fc800000006ff */
[----:B------:R-:W1:Y:S02]  /*f060*/  SYNCS.PHASECHK.TRANS64.TRYWAIT P1, [R5+URZ+0x31838], R0 ;  /* 0x03183800050075a7 */ /* 0x000e64000802017f */
[----:B-1----:R-:W-:Y:S05]  /*f070*/  @!P1 BRA `(.L_x_391) ;  /* 0x0000000400f49947 */ /* 0x002fea0003800000 */
.L_x_403:
[----:B------:R-:W-:Y:S05]  /*f080*/  @P0 BRA `(.L_x_392) ;  /* 0x0000000000140947 */ /* 0x000fea0003800000 */
[----:B------:R-:W-:Y:S01]  /*f090*/  LOP3.LUT P0, RZ, R21, 0x1f, RZ, 0xc0, !PT ;  /* 0x0000001f15ff7812 */ /* 0x000fe2000780c0ff */
[----:B-1----:R-:W-:-:S04]  /*f0a0*/  IMAD.MOV.U32 R0, RZ, RZ, 0x8100 ;  /* 0x00008100ff007424 */ /* 0x002fc800078e00ff */
[----:B------:R2:W-:Y:S08]  /*f0b0*/  SYNCS.ARRIVE.TRANS64 RZ, [R5+URZ+0x31830], R0 ;  /* 0x0318300005ff79a7 */ /* 0x0005f0000800003f */
[----:B------:R-:W-:Y:S05]  /*f0c0*/  @!P0 BRA `(.L_x_392) ;  /* 0x0000000000048947 */ /* 0x000fea0003800000 */
[----:B------:R-:W-:Y:S01]  /*f0d0*/  BPT.TRAP 0x1 ;  /* 0x000000040000795c */ /* 0x000fe20000300000 */
.L_x_392:
[----:B------:R-:W-:Y:S01]  /*f0e0*/  R2UR UR43, R4 ;  /* 0x00000000042b72ca */ /* 0x000fe200000e0000 */
[----:B------:R-:W-:Y:S01]  /*f0f0*/  ULDC.64 UR8, c[0x0][0x728] ;  /* 0x0001ca0000087ab9 */ /* 0x000fe20000000a00 */
[----:B------:R-:W-:Y:S01]  /*f100*/  R2UR UR5, R6 ;  /* 0x00000000060572ca */ /* 0x000fe200000e0000 */
[----:B------:R-:W-:Y:S01]  /*f110*/  UMOV UR42, URZ ;  /* 0x0000003f002a7c82 */ /* 0x000fe20008000000 */
[----:B------:R-:W-:Y:S01]  /*f120*/  IADD3 R8, P0, R8, 0x1f0, RZ ;  /* 0x000001f008087810 */ /* 0x000fe20007f1e0ff */
[----:B------:R-:W-:Y:S01]  /*f130*/  UMOV UR44, UR20 ;  /* 0x00000014002c7c82 */ /* 0x000fe20008000000 */
[----:B------:R-:W-:Y:S01]  /*f140*/  R2UR UR14, R5 ;  /* 0x00000000050e72ca */ /* 0x000fe200000e0000 */
[----:B------:R-:W-:Y:S01]  /*f150*/  UMOV UR45, UR21 ;  /* 0x00000015002d7c82 */ /* 0x000fe20008000000 */
[----:B------:R-:W-:Y:S01]  /*f160*/  R2UR UR6, R8 ;  /* 0x00000000080672ca */ /* 0x000fe200000e0000 */
[----:B------:R-:W-:Y:S01]  /*f170*/  IMAD.X R9, RZ, RZ, R9, P0 ;  /* 0x000000ffff097224 */ /* 0x000fe200000e0609 */
[----:B------:R-:W-:Y:S01]  /*f180*/  UMOV UR34, 0x40 ;  /* 0x0000004000227882 */ /* 0x000fe20000000000 */
[----:B------:R-:W-:Y:S01]  /*f190*/  UMOV UR36, UR20 ;  /* 0x0000001400247c82 */ /* 0x000fe20008000000 */
[----:B------:R-:W-:Y:S01]  /*f1a0*/  UMOV UR37, UR21 ;  /* 0x0000001500257c82 */ /* 0x000fe20008000000 */
[----:B------:R-:W-:Y:S01]  /*f1b0*/  USHF.L.U32 UR43, UR43, 0x6, URZ ;  /* 0x000000062b2b7899 */ /* 0x000fe2000800063f */
[----:B------:R-:W-:Y:S01]  /*f1c0*/  R2UR UR7, R9 ;  /* 0x00000000090772ca */ /* 0x000fe200000e0000 */
[----:B------:R-:W-:Y:S01]  /*f1d0*/  UMOV UR26, 0x80 ;  /* 0x00000080001a7882 */ /* 0x000fe20000000000 */
[----:B------:R-:W-:Y:S01]  /*f1e0*/  UMOV UR28, UR20 ;  /* 0x00000014001c7c82 */ /* 0x000fe20008000000 */
[----:B------:R-:W-:Y:S01]  /*f1f0*/  UIADD3 UR10, UP0, UR43, UR22, URZ ;  /* 0x000000162b0a7290 */ /* 0x000fe2000ff1e03f */
[C---:B------:R-:W-:Y:S01]  /*f200*/  ISETP.NE.AND P0, PT, R12.reuse, 0x2, PT ;  /* 0x000000020c00780c */ /* 0x040fe20003f05270 */
[----:B------:R-:W-:Y:S01]  /*f210*/  UIADD3 UR40, UR14, 0x24100, URZ ;  /* 0x000241000e287890 */ /* 0x000fe2000fffe03f */
[----:B------:R-:W-:Y:S01]  /*f220*/  LOP3.LUT R11, R11, 0x1, RZ, 0x3c, !PT ;  /* 0x000000010b0b7812 */ /* 0x000fe200078e3cff */
[----:B------:R-:W-:Y:S01]  /*f230*/  ULEA.HI.X.SX32 UR5, UR43, UR5, 0x1, UP0 ;  /* 0x000000052b057291 */ /* 0x000fe200080f0e3f */
[----:B-12---:R-:W-:Y:S01]  /*f240*/  SEL R0, RZ, 0x1, P0 ;  /* 0x00000001ff007807 */ /* 0x006fe20000000000 */
[----:B------:R-:W-:Y:S01]  /*f250*/  ULEA UR4, UP0, UR10, UR8, 0x2 ;  /* 0x000000080a047291 */ /* 0x000fe2000f80103f */
[----:B------:R-:W-:Y:S01]  /*f260*/  SEL R2, R12, RZ, P0 ;  /* 0x000000ff0c027207 */ /* 0x000fe20000000000 */
[----:B------:R-:W-:Y:S01]  /*f270*/  UIADD3 UR41, UR14, 0x31830, URZ ;  /* 0x000318300e297890 */ /* 0x000fe2000fffe03f */
[----:B------:R-:W-:Y:S01]  /*f280*/  LOP3.LUT R7, R7, R0, RZ, 0x3c, !PT ;  /* 0x0000000007077212 */ /* 0x000fe200078e3cff */
[----:B------:R-:W-:-:S02]  /*f290*/  UIADD3 UR32, UR14, 0x26100, URZ ;  /* 0x000261000e207890 */ /* 0x000fc4000fffe03f */
[----:B------:R-:W-:Y:S02]  /*f2a0*/  UIADD3 UR24, UR14, 0x28100, URZ ;  /* 0x000281000e187890 */ /* 0x000fe4000fffe03f */
[----:B------:R-:W-:Y:S02]  /*f2b0*/  UIADD3 UR16, UR14, 0x2a100, URZ ;  /* 0x0002a1000e107890 */ /* 0x000fe4000fffe03f */
[----:B------:R-:W-:Y:S02]  /*f2c0*/  ULEA.HI.X UR5, UR10, UR9, UR5, 0x2, UP0 ;  /* 0x000000090a057291 */ /* 0x000fe400080f1405 */
[----:B------:R-:W-:Y:S01]  /*f2d0*/  UIADD3 UR14, UR14, 0x2c300, URZ ;  /* 0x0002c3000e0e7890 */ /* 0x000fe2000fffe03f */
[----:B------:R-:W-:Y:S01]  /*f2e0*/  UMOV UR8, 0x0 ;  /* 0x0000000000087882 */ /* 0x000fe20000000000 */
[----:B------:R-:W-:Y:S01]  /*f2f0*/  UMOV UR9, 0x14f00000 ;  /* 0x14f0000000097882 */ /* 0x000fe20000000000 */
[----:B------:R-:W-:Y:S01]  /*f300*/  UMOV UR33, UR41 ;  /* 0x0000002900217c82 */ /* 0x000fe20008000000 */
[----:B------:R-:W-:Y:S01]  /*f310*/  UMOV UR35, UR43 ;  /* 0x0000002b00237c82 */ /* 0x000fe20008000000 */
[----:B------:R-:W-:Y:S01]  /*f320*/  UMOV UR29, UR21 ;  /* 0x00000015001d7c82 */ /* 0x000fe20008000000 */
[----:B------:R1:W-:Y:S01]  /*f330*/  UTMALDG.4D [UR40], [UR6], desc[UR8] ;  /* 0x00000828060075b4 */ /* 0x0003e20008019000 */
[----:B------:R-:W-:Y:S01]  /*f340*/  UMOV UR25, UR41 ;  /* 0x0000002900197c82 */ /* 0x000fe20008000000 */
[----:B------:R-:W-:Y:S01]  /*f350*/  UMOV UR27, UR43 ;  /* 0x0000002b001b7c82 */ /* 0x000fe20008000000 */
[----:B------:R-:W-:Y:S01]  /*f360*/  UMOV UR18, 0xc0 ;  /* 0x000000c000127882 */ /* 0x000fe20000000000 */
[----:B------:R-:W-:Y:S01]  /*f370*/  UMOV UR17, UR41 ;  /* 0x0000002900117c82 */ /* 0x000fe20008000000 */
[----:B------:R-:W-:Y:S01]  /*f380*/  UMOV UR19, UR43 ;  /* 0x0000002b00137c82 */ /* 0x000fe20008000000 */
[----:B------:R-:W-:Y:S01]  /*f390*/  UMOV UR15, UR41 ;  /* 0x00000029000f7c82 */ /* 0x000fe20008000000 */
[----:B------:R-:W-:Y:S01]  /*f3a0*/  UMOV UR10, 0x10 ;  /* 0x00000010000a7882 */ /* 0x000fe20000000000 */
[----:B------:R1:W-:Y:S01]  /*f3b0*/  UTMALDG.4D [UR32], [UR6], desc[UR8] ;  /* 0x00000820060075b4 */ /* 0x0003e20008019000 */
[----:B------:R1:W-:Y:S01]  /*f3c0*/  UTMALDG.4D [UR24], [UR6], desc[UR8] ;  /* 0x00000818060075b4 */ /* 0x0003e20008019000 */
[----:B------:R1:W-:Y:S01]  /*f3d0*/  UTMALDG.4D [UR16], [UR6], desc[UR8] ;  /* 0x00000810060075b4 */ /* 0x0003e20008019000 */
[----:B------:R1:W-:Y:S02]  /*f3e0*/  UBLKCP.S.G [UR14], [UR4], UR10 ;  /* 0x0000000e040073ba */ /* 0x0003e4000800020a */
[----:B-1----:R-:W-:Y:S01]  /*f3f0*/  NOP ;  /* 0x0000000000007918 */ /* 0x002fe20000000000 */
.L_x_382:
[----:B------:R-:W-:Y:S05]  /*f400*/  BSYNC B1 ;  /* 0x0000000000017941 */ /* 0x000fea0003800000 */
.L_x_380:
[----:B------:R-:W-:-:S03]  /*f410*/  UMOV UR4, 0xffffffff ;  /* 0xffffffff00047882 */ /* 0x000fc60000000000 */
[----:B------:R-:W-:Y:S05]  /*f420*/  BRA.DIV UR4, `(.L_x_393) ;  /* 0x00000006041c7947 */ /* 0x000fea000b800000 */
[----:B------:R-:W-:-:S13]  /*f430*/  ELECT P6, URZ, PT ;  /* 0x00000000003f782f */ /* 0x000fda00038c0000 */
.L_x_406:
[----:B------:R-:W-:Y:S05]  /*f440*/  @!P6 BRA `(.L_x_379) ;  /* 0x00000000007ce947 */ /* 0x000fea0003800000 */
[----:B------:R-:W2:Y:S02]  /*f450*/  LDL R0, [R1] ;  /* 0x0000000001007983 */ /* 0x000ea40000100800 */
[----:B--2---:R-:W-:-:S13]  /*f460*/  R2UR UR4, R0 ;  /* 0x00000000000472ca */ /* 0x004fda00000e0000 */
[----:B------:R-:W-:-:S06]  /*f470*/  ULOP3.LUT UR4, UR4, 0x2, URZ, 0xfc, !UPT ;  /* 0x0000000204047892 */ /* 0x000fcc000f8efc3f */
[----:B------:R-:W-:-:S05]  /*f480*/  IMAD.U32 R0, RZ, RZ, UR4 ;  /* 0x00000004ff007e24 */ /* 0x000fca000f8e00ff */
[----:B------:R-:W-:-:S13]  /*f490*/  ISETP.NE.AND P1, PT, R0, 0x3, PT ;  /* 0x000000030000780c */ /* 0x000fda0003f25270 */
[----:B------:R-:W-:Y:S05]  /*f4a0*/  @!P1 BRA `(.L_x_394) ;  /* 0x0000000000049947 */ /* 0x000fea0003800000 */
[----:B------:R-:W-:Y:S01]  /*f4b0*/  BPT.TRAP 0x1 ;  /* 0x000000040000795c */ /* 0x000fe20000300000 */
.L_x_394:
        /* <DEDUP_REMOVED lines=8> */
.L_x_407:
        /* <DEDUP_REMOVED lines=9> */
.L_x_408:
[----:B------:R-:W-:Y:S05]  /*f5d0*/  @!P1 BRA `(.L_x_397) ;  /* 0x0000000000049947 */ /* 0x000fea0003800000 */
[----:B------:R-:W-:Y:S01]  /*f5e0*/  BPT.TRAP 0x1 ;  /* 0x000000040000795c */ /* 0x000fe20000300000 */
.L_x_397:
[----:B------:R-:W-:-:S07]  /*f5f0*/  SHF.L.U32 R11, R11, 0x1f, RZ ;  /* 0x0000001f0b0b7819 */ /* 0x000fce00000006ff */
.L_x_398:
[----:B--2---:R2:W3:Y:S02]  /*f600*/  SYNCS.PHASECHK.TRANS64.TRYWAIT P0, [R4+URZ+0x31838], R11 ;  /* 0x0318380b040075a7 */ /* 0x0044e4000800017f */
[----:B---3--:R-:W-:Y:S05]  /*f610*/  @!P0 NANOSLEEP.SYNCS 0x989680 ;  /* 0x009896800000895d */ /* 0x008fea0003900000 */
[----:B------:R-:W3:Y:S02]  /*f620*/  @!P0 SYNCS.PHASECHK.TRANS64 P0, [R4+URZ+0x31838], R11 ;  /* 0x0318380b040085a7 */ /* 0x000ee4000800007f */
[----:B---3--:R-:W-:Y:S05]  /*f630*/  @!P0 BRA `(.L_x_398) ;  /* 0xfffffffc00f08947 */ /* 0x008fea000383ffff */
.L_x_379:
[----:B------:R-:W-:Y:S05]  /*f640*/  BSYNC B0 ;  /* 0x0000000000007941 */ /* 0x000fea0003800000 */
.L_x_378:
[----:B------:R-:W-:Y:S05]  /*f650*/  EXIT ;  /* 0x000000000000794d */ /* 0x000fea0003800000 */
.L_x_311:
[----:B-1----:R1:W2:Y:S02]  /*f660*/  SYNCS.PHASECHK.TRANS64.TRYWAIT P0, [R17+URZ+0x31800], R8 ;  /* 0x03180008110075a7 */ /* 0x0022a4000800017f */
[----:B--2---:R-:W-:Y:S05]  /*f670*/  @!P0 NANOSLEEP.SYNCS 0x989680 ;  /* 0x009896800000895d */ /* 0x004fea0003900000 */
[----:B------:R-:W2:Y:S02]  /*f680*/  @!P0 SYNCS.PHASECHK.TRANS64 P0, [R17+URZ+0x31800], R8 ;  /* 0x03180008110085a7 */ /* 0x000ea4000800007f */
[----:B--2---:R-:W-:Y:S05]  /*f690*/  @!P0 BRA `(.L_x_311) ;  /* 0xfffffffc00f08947 */ /* 0x004fea000383ffff */
[----:B------:R-:W-:Y:S05]  /*f6a0*/  BRA `(.L_x_310) ;  /* 0xffffff1400e47947 */ /* 0x000fea000383ffff */
.L_x_315:
[----:B--2---:R2:W3:Y:S02]  /*f6b0*/  SYNCS.PHASECHK.TRANS64.TRYWAIT P0, [R16+URZ+0x31810], R9 ;  /* 0x03181009100075a7 */ /* 0x0044e4000800017f */
[----:B---3--:R-:W-:Y:S05]  /*f6c0*/  @!P0 NANOSLEEP.SYNCS 0x989680 ;  /* 0x009896800000895d */ /* 0x008fea0003900000 */
[----:B------:R-:W3:Y:S02]  /*f6d0*/  @!P0 SYNCS.PHASECHK.TRANS64 P0, [R16+URZ+0x31810], R9 ;  /* 0x03181009100085a7 */ /* 0x000ee4000800007f */
[----:B---3--:R-:W-:Y:S05]  /*f6e0*/  @!P0 BRA `(.L_x_315) ;  /* 0xfffffffc00f08947 */ /* 0x008fea000383ffff */
[----:B------:R-:W-:Y:S05]  /*f6f0*/  BRA `(.L_x_314) ;  /* 0xffffff2000607947 */ /* 0x000fea000383ffff */
.L_x_319:
[----:B------:R1:W1:Y:S02]  /*f700*/  SYNCS.PHASECHK.TRANS64.TRYWAIT P0, [R17+URZ+0x31830], R10 ;  /* 0x0318300a110075a7 */ /* 0x000264000800017f */
[----:B-1----:R-:W-:Y:S05]  /*f710*/  @!P0 NANOSLEEP.SYNCS 0x989680 ;  /* 0x009896800000895d */ /* 0x002fea0003900000 */
[----:B------:R-:W1:Y:S02]  /*f720*/  @!P0 SYNCS.PHASECHK.TRANS64 P0, [R17+URZ+0x31830], R10 ;  /* 0x0318300a110085a7 */ /* 0x000e64000800007f */
[----:B-1----:R-:W-:Y:S05]  /*f730*/  @!P0 BRA `(.L_x_319) ;  /* 0xfffffffc00f08947 */ /* 0x002fea000383ffff */
[----:B------:R-:W-:Y:S05]  /*f740*/  BRA `(.L_x_318) ;  /* 0xffffff4400e87947 */ /* 0x000fea000383ffff */
.L_x_383:
[----:B-1----:R1:W2:Y:S02]  /*f750*/  SYNCS.PHASECHK.TRANS64.TRYWAIT P0, [R5+URZ+0x31820], R2 ;  /* 0x03182002050075a7 */ /* 0x0022a4000800017f */
[----:B--2---:R-:W-:Y:S05]  /*f760*/  @!P0 NANOSLEEP.SYNCS 0x989680 ;  /* 0x009896800000895d */ /* 0x004fea0003900000 */
[----:B------:R-:W2:Y:S02]  /*f770*/  @!P0 SYNCS.PHASECHK.TRANS64 P0, [R5+URZ+0x31820], R2 ;  /* 0x03182002050085a7 */ /* 0x000ea4000800007f */
[----:B--2---:R-:W-:Y:S05]  /*f780*/  @!P0 BRA `(.L_x_383) ;  /* 0xfffffffc00f08947 */ /* 0x004fea000383ffff */
[----:B------:R-:W-:Y:S05]  /*f790*/  BRA `(.L_x_399) ;  /* 0xffffffe800347947 */ /* 0x000fea000383ffff */
.L_x_386:
[----:B-1----:R1:W2:Y:S02]  /*f7a0*/  SYNCS.PHASECHK.TRANS64.TRYWAIT P1, [R5+URZ+0x31838], R8 ;  /* 0x03183808050075a7 */ /* 0x0022a4000802017f */
[----:B--2---:R-:W-:Y:S05]  /*f7b0*/  @!P1 NANOSLEEP.SYNCS 0x989680 ;  /* 0x009896800000995d */ /* 0x004fea0003900000 */
[----:B------:R-:W2:Y:S02]  /*f7c0*/  @!P1 SYNCS.PHASECHK.TRANS64 P1, [R5+URZ+0x31838], R8 ;  /* 0x03183808050095a7 */ /* 0x000ea4000802007f */
[----:B--2---:R-:W-:Y:S05]  /*f7d0*/  @!P1 BRA `(.L_x_386) ;  /* 0xfffffffc00f09947 */ /* 0x004fea000383ffff */
[----:B------:R-:W-:Y:S05]  /*f7e0*/  BRA `(.L_x_400) ;  /* 0xfffffff000547947 */ /* 0x000fea000383ffff */
.L_x_388:
[----:B------:R-:W-:-:S07]  /*f7f0*/  SHF.L.U32 R20, R7, 0x1f, RZ ;  /* 0x0000001f07147819 */ /* 0x000fce00000006ff */
.L_x_401:
[----:B-1----:R1:W2:Y:S02]  /*f800*/  SYNCS.PHASECHK.TRANS64.TRYWAIT P1, [R19+URZ+0x31820], R20 ;  /* 0x03182014130075a7 */ /* 0x0022a4000802017f */
[----:B--2---:R-:W-:Y:S05]  /*f810*/  @!P1 NANOSLEEP.SYNCS 0x989680 ;  /* 0x009896800000995d */ /* 0x004fea0003900000 */
[----:B------:R-:W2:Y:S02]  /*f820*/  @!P1 SYNCS.PHASECHK.TRANS64 P1, [R19+URZ+0x31820], R20 ;  /* 0x03182014130095a7 */ /* 0x000ea4000802007f */
[----:B--2---:R-:W-:Y:S05]  /*f830*/  @!P1 BRA `(.L_x_401) ;  /* 0xfffffffc00f09947 */ /* 0x004fea000383ffff */
[----:B------:R-:W-:Y:S05]  /*f840*/  BRA `(.L_x_402) ;  /* 0xfffffff400147947 */ /* 0x000fea000383ffff */
.L_x_391:
[----:B-1----:R1:W2:Y:S02]  /*f850*/  SYNCS.PHASECHK.TRANS64.TRYWAIT P1, [R5+URZ+0x31838], R0 ;  /* 0x03183800050075a7 */ /* 0x0022a4000802017f */
[----:B--2---:R-:W-:Y:S05]  /*f860*/  @!P1 NANOSLEEP.SYNCS 0x989680 ;  /* 0x009896800000995d */ /* 0x004fea0003900000 */
[----:B------:R-:W2:Y:S02]  /*f870*/  @!P1 SYNCS.PHASECHK.TRANS64 P1, [R5+URZ+0x31838], R0 ;  /* 0x03183800050095a7 */ /* 0x000ea4000802007f */
[----:B--2---:R-:W-:Y:S05]  /*f880*/  @!P1 BRA `(.L_x_391) ;  /* 0xfffffffc00f09947 */ /* 0x004fea000383ffff */
[----:B------:R-:W-:Y:S05]  /*f890*/  BRA `(.L_x_403) ;  /* 0xfffffff400f87947 */ /* 0x000fea000383ffff */
.L_x_393:
[----:B------:R-:W-:Y:S01]  /*f8a0*/  BSSY B1, `(.L_x_404) ;  /* 0x0000006000017945 */ /* 0x000fe20003800000 */
[----:B------:R-:W-:-:S07]  /*f8b0*/  IMAD.MOV.U32 R15, RZ, RZ, -0x1 ;  /* 0xffffffffff0f7424 */ /* 0x000fce00078e00ff */
[----:B------:R-:W-:Y:S05]  /*f8c0*/  WARPSYNC.COLLECTIVE R15, `(.L_x_405) ;  /* 0x000000000f0c7348 */ /* 0x000fea0003c00000 */
[----:B------:R-:W-:Y:S02]  /*f8d0*/  ELECT P6, UR62, PT ;  /* 0x00000000003e782f */ /* 0x000fe400038c0000 */
[----:B------:R-:W-:Y:S01]  /*f8e0*/  MOV R14, UR62 ;  /* 0x0000003e000e7c02 */ /* 0x000fe20008000f00 */
[----:B------:R-:W-:Y:S10]  /*f8f0*/  ENDCOLLECTIVE ;  /* 0x000000000000791b */ /* 0x000ff40003800000 */
.L_x_405:
[----:B------:R-:W-:Y:S05]  /*f900*/  BSYNC B1 ;  /* 0x0000000000017941 */ /* 0x000fea0003800000 */
.L_x_404:
[----:B------:R-:W-:Y:S05]  /*f910*/  BRA `(.L_x_406) ;  /* 0xfffffff800c87947 */ /* 0x000fea000383ffff */
.L_x_395:
[----:B-1----:R1:W2:Y:S02]  /*f920*/  SYNCS.PHASECHK.TRANS64.TRYWAIT P0, [R5+URZ], R0 ;  /* 0x00000000050075a7 */ /* 0x0022a4000800017f */
[----:B--2---:R-:W-:Y:S05]  /*f930*/  @!P0 NANOSLEEP.SYNCS 0x989680 ;  /* 0x009896800000895d */ /* 0x004fea0003900000 */
[----:B------:R-:W2:Y:S02]  /*f940*/  @!P0 SYNCS.PHASECHK.TRANS64 P0, [R5+URZ], R0 ;  /* 0x00000000050085a7 */ /* 0x000ea4000800007f */
[----:B--2---:R-:W-:Y:S05]  /*f950*/  @!P0 BRA `(.L_x_395) ;  /* 0xfffffffc00f08947 */ /* 0x004fea000383ffff */
[----:B------:R-:W-:Y:S05]  /*f960*/  BRA `(.L_x_407) ;  /* 0xfffffff800f47947 */ /* 0x000fea000383ffff */
.L_x_396:
[----:B-1----:R1:W2:Y:S02]  /*f970*/  SYNCS.PHASECHK.TRANS64.TRYWAIT P0, [R3+URZ], R0 ;  /* 0x00000000030075a7 */ /* 0x0022a4000800017f */
[----:B--2---:R-:W-:Y:S05]  /*f980*/  @!P0 NANOSLEEP.SYNCS 0x989680 ;  /* 0x009896800000895d */ /* 0x004fea0003900000 */
[----:B------:R-:W2:Y:S02]  /*f990*/  @!P0 SYNCS.PHASECHK.TRANS64 P0, [R3+URZ], R0 ;  /* 0x00000000030085a7 */ /* 0x000ea4000800007f */
[----:B--2---:R-:W-:Y:S05]  /*f9a0*/  @!P0 BRA `(.L_x_396) ;  /* 0xfffffffc00f08947 */ /* 0x004fea000383ffff */
[----:B------:R-:W-:Y:S05]  /*f9b0*/  BRA `(.L_x_408) ;  /* 0xfffffffc00047947 */ /* 0x000fea000383ffff */
.L_x_409:
        /* <DEDUP_REMOVED lines=12> */
.L_x_1149:


//--------------------- .text._ZN7cutlass13device_kernelIN5flash11enable_sm90INS1_16FlashAttnBwdSm90INS1_25CollectiveMainloopBwdSm90ILi2ELi1ELi1EN4cute5tupleIJNS5_1CILi1EEES8_S8_EEENS6_IJNS7_ILi64EEENS7_ILi80EEENS7_ILi256EEEEEENS_6half_tEfNS_4arch4Sm90ELb0ELb1ELb1ELb0ELb0ELb0ELb1ELb1ELi2ELi1ELi1ELi1ELb0EEENS1_24CollectiveEpilogueBwdGQAISD_fSG_Li256ELb0ELb0EEENS1_19SingleTileSchedulerILb0ELb0ELb0ELi80EEEEEEEEEvNT_6ParamsE --------------------------
	.section	.text._ZN7cutlass13device_kernelIN5flash11enable_sm90INS1_16FlashAttnBwdSm90INS1_25CollectiveMainloopBwdSm90ILi2ELi1ELi1EN4cute5tupleIJNS5_1CILi1EEES8_S8_EEENS6_IJNS7_ILi64EEENS7_ILi80EEENS7_ILi256EEEEEENS_6half_tEfNS_4arch4Sm90ELb0ELb1ELb1ELb0ELb0ELb0ELb1ELb1ELi2ELi1ELi1ELi1ELb0EEENS1_24CollectiveEpilogueBwdGQAISD_fSG_Li256ELb0ELb0EEENS1_19SingleTileSchedulerILb0ELb0ELb0ELi80EEEEEEEEEvNT_6ParamsE,"ax",@progbits
	.align	128
.text._ZN7cutlass13device_kernelIN5flash11enable_sm90INS1_16FlashAttnBwdSm90INS1_25CollectiveMainloopBwdSm90ILi2ELi1ELi1EN4cute5tupleIJNS5_1CILi1EEES8_S8_EEENS6_IJNS7_ILi64EEENS7_ILi80EEENS7_ILi256EEEEEENS_6half_tEfNS_4arch4Sm90ELb0ELb1ELb1ELb0ELb0ELb0ELb1ELb1ELi2ELi1ELi1ELi1ELb0EEENS1_24CollectiveEpilogueBwdGQAISD_fSG_Li256ELb0ELb0EEENS1_19SingleTileSchedulerILb0ELb0ELb0ELi80EEEEEEEEEvNT_6ParamsE:
        .type           _ZN7cutlass13device_kernelIN5flash11enable_sm90INS1_16FlashAttnBwdSm90INS1_25CollectiveMainloopBwdSm90ILi2ELi1ELi1EN4cute5tupleIJNS5_1CILi1EEES8_S8_EEENS6_IJNS7_ILi64EEENS7_ILi80EEENS7_ILi256EEEEEENS_6half_tEfNS_4arch4Sm90ELb0ELb1ELb1ELb0ELb0ELb0ELb1ELb1ELi2ELi1ELi1ELi1ELb0EEENS1_24CollectiveEpilogueBwdGQAISD_fSG_Li256ELb0ELb0EEENS1_19SingleTileSchedulerILb0ELb0ELb0ELi80EEEEEEEEEvNT_6ParamsE,@function
        .size           _ZN7cutlass13device_kernelIN5flash11enable_sm90INS1_16FlashAttnBwdSm90INS1_25CollectiveMainloopBwdSm90ILi2ELi1ELi1EN4cute5tupleIJNS5_1CILi1EEES8_S8_EEENS6_IJNS7_ILi64EEENS7_ILi80EEENS7_ILi256EEEEEENS_6half_tEfNS_4arch4Sm90ELb0ELb1ELb1ELb0ELb0ELb0ELb1ELb1ELi2ELi1ELi1ELi1ELb0EEENS1_24CollectiveEpilogueBwdGQAISD_fSG_Li256ELb0ELb0EEENS1_19SingleTileSchedulerILb0ELb0ELb0ELi80EEEEEEEEEvNT_6ParamsE,(.L_x_1150 - _ZN7cutlass13device_kernelIN5flash11enable_sm90INS1_16FlashAttnBwdSm90INS1_25CollectiveMainloopBwdSm90ILi2ELi1ELi1EN4cute5tupleIJNS5_1CILi1EEES8_S8_EEENS6_IJNS7_ILi64EEENS7_ILi80EEENS7_ILi256EEEEEENS_6half_tEfNS_4arch4Sm90ELb0ELb1ELb1ELb0ELb0ELb0ELb1ELb1ELi2ELi1ELi1ELi1ELb0EEENS1_24CollectiveEpilogueBwdGQAISD_fSG_Li256ELb0ELb0EEENS1_19SingleTileSchedulerILb0ELb0ELb0ELi80EEEEEEEEEvNT_6ParamsE)
        .other          _ZN7cutlass13device_kernelIN5flash11enable_sm90INS1_16FlashAttnBwdSm90INS1_25CollectiveMainloopBwdSm90ILi2ELi1ELi1EN4cute5tupleIJNS5_1CILi1EEES8_S8_EEENS6_IJNS7_ILi64EEENS7_ILi80EEENS7_ILi256EEEEEENS_6half_tEfNS_4arch4Sm90ELb0ELb1ELb1ELb0ELb0ELb0ELb1ELb1ELi2ELi1ELi1ELi1ELb0EEENS1_24CollectiveEpilogueBwdGQAISD_fSG_Li256ELb0ELb0EEENS1_19SingleTileSchedulerILb0ELb0ELb0ELi80EEEEEEEEEvNT_6ParamsE,@"STO_CUDA_ENTRY STV_DEFAULT"
_ZN7cutlass13device_kernelIN5flash11enable_sm90INS1_16FlashAttnBwdSm90INS1_25CollectiveMainloopBwdSm90ILi2ELi1ELi1EN4cute5tupleIJNS5_1CILi1EEES8_S8_EEENS6_IJNS7_ILi64EEENS7_ILi80EEENS7_ILi256EEEEEENS_6half_tEfNS_4arch4Sm90ELb0ELb1ELb1ELb0ELb0ELb0ELb1ELb1ELi2ELi1ELi1ELi1ELb0EEENS1_24CollectiveEpilogueBwdGQAISD_fSG_Li256ELb0ELb0EEENS1_19SingleTileSchedulerILb0ELb0ELb0ELi80EEEEEEEEEvNT_6ParamsE:
        /* <DEDUP_REMOVED lines=24> */
.L_x_411:
[----:B------:R-:W-:Y:S05]  /*0180*/  BSYNC B0 ;  /* 0x0000000000007941 */ /* 0x000fea0003800000 */
.L_x_410:
        /* <DEDUP_REMOVED lines=39> */
.L_x_412:
        /* <DEDUP_REMOVED lines=20> */
.L_x_413:
[----:B------:R-:W-:Y:S01]  /*0540*/  PLOP3.LUT P0, PT, PT, PT, UP0, 0x80, 0x0 ;  /* 0x000000000000781c */ /* 0x000fe20003f0f008 */
[----:B------:R-:W-:Y:S01]  /*0550*/  NOP ;  /* 0x0000000000007918 */ /* 0x000fe20000000000 */
[----:B------:R-:W-:Y:S01]  /*0560*/  BSSY B0, `(.L_x_414) ;  /* 0x0000ae4000007945 */ /* 0x000fe20003800000 */
[----:B------:R-:W-:Y:S01]  /*0570*/  LOP3.LUT R4, R21, 0x7f, RZ, 0xc0, !PT ;  /* 0x0000007f15047812 */ /* 0x000fe200078ec0ff */
[----:B-1234-:R-:W-:Y:S09]  /*0580*/  BAR.SYNC.DEFER_BLOCKING 0x0 ;  /* 0x0000000000007b1d */ /* 0x01eff20000010000 */
[----:B------:R-:W-:Y:S05]  /*0590*/  @!P0 BRA `(.L_x_415) ;  /* 0x0000009000c88947 */ /* 0x000fea0003800000 */
.L_x_416:
[----:B------:R-:W-:-:S08]  /*05a0*/  NOP ;  /* 0x0000000000007918 */ /* 0x000fd00000000000 */
[----:B------:R-:W1:Y:S02]  /*05b0*/  USETMAXREG.TRY_ALLOC.CTAPOOL UP0, 0xf0 ;  /* 0x000000f0000079c8 */ /* 0x000e640008000600 */
[----:B-1----:R-:W-:-:S13]  /*05c0*/  PLOP3.LUT P0, PT, PT, PT, UP0, 0x80, 0x0 ;  /* 0x000000000000781c */ /* 0x002fda0003f0f008 */
[----:B------:R-:W-:Y:S05]  /*05d0*/  @!P0 BRA `(.L_x_416) ;  /* 0xfffffffc00f08947 */ /* 0x000fea000383ffff */
[----:B------:R-:W1:Y:S02]  /*05e0*/  S2UR UR4, SR_CTAID.Z ;  /* 0x00000000000479c3 */ /* 0x000e640000002700 */
[----:B-1----:R-:W-:-:S13]  /*05f0*/  ISETP.LE.AND P0, PT, RZ, UR4, PT ;  /* 0x00000004ff007c0c */ /* 0x002fda000bf03270 */
[----:B------:R-:W-:Y:S05]  /*0600*/  @!P0 BRA `(.L_x_417) ;  /* 0x000000ac00648947 */ /* 0x000fea0003800000 */
        /* <DEDUP_REMOVED lines=103> */
.L_x_418:
[----:B------:R-:W-:Y:S02]  /*0c80*/  ISETP.GT.AND P1, PT, R234, R5, PT ;  /* 0x00000005ea00720c */ /* 0x000fe40003f24270 */
        /* <DEDUP_REMOVED lines=21> */
.L_x_420:
        /* <DEDUP_REMOVED lines=97> */
[----:B------:R-:W-:Y:S01]  /*13f0*/  ULDC.64 UR60, c[0x0][0x208] ;  /* 0x00008200003c7ab9 */ /* 0x000fe20000000a00 */
        /* <DEDUP_REMOVED lines=44> */
.L_x_440:
[----:B------:R-:W-:-:S13]  /*16c0*/  R2UR UR4, R236 ;  /* 0x00000000ec0472ca */ /* 0x000fda00000e0000 */
[----:B------:R-:W-:-:S06]  /*16d0*/  UISETP.NE.AND UP0, UPT, UR4, 0x3, UPT ;  /* 0x000000030400788c */ /* 0x000fcc000bf05270 */
[----:B------:R-:W-:-:S13]  /*16e0*/  PLOP3.LUT P0, PT, PT, PT, UP0, 0x40, 0x0 ;  /* 0x000000000000781c */ /* 0x000fda0003f0e808 */
[----:B-1----:R-:W-:Y:S05]  /*16f0*/  @P0 BRA `(.L_x_422) ;  /* 0x0000000000040947 */ /* 0x002fea0003800000 */
[----:B------:R-:W-:Y:S01]  /*1700*/  BPT.TRAP 0x1 ;  /* 0x000000040000795c */ /* 0x000fe20000300000 */
.L_x_422:
[----:B------:R-:W-:Y:S01]  /*1710*/  PLOP3.LUT P1, PT, PT, PT, UP0, 0x40, 0x0 ;  /* 0x000000000000781c */ /* 0x000fe20003f2e808 */
[----:B------:R-:W-:Y:S01]  /*1720*/  IMAD R16, R2, 0x8, R17 ;  /* 0x0000000802107824 */ /* 0x000fe200078e0211 */
[----:B------:R-:W-:-:S04]  /*1730*/  SHF.L.U32 R9, R19, 0x1f, RZ ;  /* 0x0000001f13097819 */ /* 0x000fc800000006ff */
[----:B------:R1:W2:Y:S07]  /*1740*/  SYNCS.PHASECHK.TRANS64.TRYWAIT P0, [R16+URZ+0x31810], R9 ;  /* 0x03181009100075a7 */ /* 0x0002ae000800017f */
[----:B------:R-:W-:Y:S05]  /*1750*/  @P1 BRA `(.L_x_423) ;  /* 0x0000000000041947 */ /* 0x000fea0003800000 */
[----:B------:R-:W-:Y:S01]  /*1760*/  BPT.TRAP 0x1 ;  /* 0x000000040000795c */ /* 0x000fe20000300000 */
.L_x_423:
        /* <DEDUP_REMOVED lines=11> */
.L_x_424:
[----:B------:R-:W-:Y:S01]  /*1820*/  IMAD R6, R2, 0x800, R11 ;  /* 0x0000080002067824 */ /* 0x000fe200078e020b */
[C---:B------:R-:W-:Y:S01]  /*1830*/  R2UR UR6, R5.reuse ;  /* 0x00000000050672ca */ /* 0x040fe200000e0000 */
[C---:B------:R-:W-:Y:S01]  /*1840*/  VIADD R8, R5.reuse, 0x80 ;  /* 0x0000008005087836 */ /* 0x040fe20000000000 */
[----:B------:R-:W-:Y:S01]  /*1850*/  WARPGROUP.ARRIVE ;  /* 0x00000000000079c5 */ /* 0x000fe20000000000 */
[C---:B-12---:R-:W-:Y:S01]  /*1860*/  VIADD R9, R5.reuse, 0x100 ;  /* 0x0000010005097836 */ /* 0x046fe20000000000 */
[----:B------:R-:W-:Y:S01]  /*1870*/  R2UR UR4, R6 ;  /* 0x00000000060472ca */ /* 0x000fe200000e0000 */
[----:B------:R-:W-:Y:S01]  /*1880*/  UMOV UR7, 0x40000000 ;  /* 0x4000000000077882 */ /* 0x000fe20000000000 */
[----:B------:R-:W-:Y:S01]  /*1890*/  R2UR UR8, R8 ;  /* 0x00000000080872ca */ /* 0x000fe200000e0000 */
[----:B------:R-:W-:Y:S01]  /*18a0*/  VIADD R8, R5, 0x180 ;  /* 0x0000018005087836 */ /* 0x000fe20000000000 */
[----:B------:R-:W-:Y:S01]  /*18b0*/  R2UR UR9, R9 ;  /* 0x00000000090972ca */ /* 0x000fe200000e0000 */
[----:B------:R-:W-:Y:S01]  /*18c0*/  VIADD R9, R5, 0x200 ;  /* 0x0000020005097836 */ /* 0x000fe20000000000 */
[----:B------:R-:W-:Y:S01]  /*18d0*/  UMOV UR5, 0x40000040 ;  /* 0x4000004000057882 */ /* 0x000fe20000000000 */
[----:B------:R-:W-:-:S02]  /*18e0*/  PLOP3.LUT P0, PT, PT, PT, UP0, 0x40, 0x0 ;  /* 0x000000000000781c */ /* 0x000fc40003f0e808 */
[----:B------:R-:W-:Y:S01]  /*18f0*/  R2UR UR10, R8 ;  /* 0x00000000080a72ca */ /* 0x000fe200000e0000 */
[----:B------:R-:W-:Y:S01]  /*1900*/  VIADD R8, R6, 0x2 ;  /* 0x0000000206087836 */ /* 0x000fe20000000000 */
[----:B------:R-:W-:Y:S01]  /*1910*/  R2UR UR11, R9 ;  /* 0x00000000090b72ca */ /* 0x000fe200000e0000 */
[----:B------:R-:W-:Y:S01]  /*1920*/  VIADD R9, R5, 0x2 ;  /* 0x0000000205097836 */ /* 0x000fe20000000000 */
        /* <DEDUP_REMOVED lines=398> */
[----:B------:R-:W-:Y:S01]  /*3210*/  VIADD R8, R5, 0x906 ;  /* 0x0000090605087836 */ /* 0x000fe20000000000 */
[----:B------:R-:W-:Y:S01]  /*3220*/  R2UR UR9, R6 ;  /* 0x00000000060972ca */ /* 0x000fe200000e0000 */
[----:B------:R-:W-:-:S02]  /*3230*/  IMAD R6, R2, 0x40, R18 ;  /* 0x0000004002067824 */ /* 0x000fc400078e0212 */
[----:B------:R-:W-:Y:S01]  /*3240*/  VIADD R5, R5, 0x986 ;  /* 0x0000098605057836 */ /* 0x000fe20000000000 */
[----:B------:R-:W-:Y:S01]  /*3250*/  R2UR UR10, R8 ;  /* 0x00000000080a72ca */ /* 0x000fe200000e0000 */
[----:B------:R-:W-:-:S03]  /*3260*/  IMAD R8, R6, 0x4, R17 ;  /* 0x0000000406087824 */ /* 0x000fc600078e0211 */
[----:B------:R-:W-:Y:S02]  /*3270*/  R2UR UR11, R5 ;  /* 0x00000000050b72ca */ /* 0x000fe400000e0000 */
[----:B------:R1:W2:Y:S04]  /*3280*/  LDS R6, [R8+0x2c100] ;  /* 0x02c1000008067984 */ /* 0x0002a80000000800 */
[----:B------:R1:W3:Y:S01]  /*3290*/  LDS R5, [R8+0x2c120] ;  /* 0x02c1200008057984 */ /* 0x0002e20000000800 */
        /* <DEDUP_REMOVED lines=13> */
[----:B-1----:R-:W-:Y:S05]  /*3370*/  @P0 BRA `(.L_x_426) ;  /* 0x0000000000040947 */ /* 0x002fea0003800000 */
[----:B------:R-:W-:Y:S01]  /*3380*/  BPT.TRAP 0x1 ;  /* 0x000000040000795c */ /* 0x000fe20000300000 */
.L_x_426:
[----:B------:R-:W-:Y:S02]  /*3390*/  R2UR UR4, R228 ;  /* 0x00000000e40472ca */ /* 0x000fe400000e0000 */
[----:B------:R-:W-:-:S11]  /*33a0*/  PLOP3.LUT P1, PT, PT, PT, UP0, 0x40, 0x0 ;  /* 0x000000000000781c */ /* 0x000fd60003f2e808 */
[----:B------:R-:W-:-:S05]  /*33b0*/  IMAD.U32 R10, RZ, RZ, UR4 ;  /* 0x00000004ff0a7e24 */ /* 0x000fca000f8e00ff */
[----:B------:R-:W-:-:S04]  /*33c0*/  SHF.L.U32 R10, R10, 0x1f, RZ ;  /* 0x0000001f0a0a7819 */ /* 0x000fc800000006ff */
[----:B------:R1:W4:Y:S01]  /*33d0*/  SYNCS.PHASECHK.TRANS64.TRYWAIT P0, [R17+URZ+0x31830], R10 ;  /* 0x0318300a110075a7 */ /* 0x000322000800017f */
[----:B------:R-:W-:Y:S05]  /*33e0*/  @P1 BRA `(.L_x_427) ;  /* 0x0000000000041947 */ /* 0x000fea0003800000 */
[----:B------:R-:W-:Y:S01]  /*33f0*/  BPT.TRAP 0x1 ;  /* 0x000000040000795c */ /* 0x000fe20000300000 */
.L_x_427:
        /* <DEDUP_REMOVED lines=11> */
.L_x_428:
        /* <DEDUP_REMOVED lines=13> */
[----:B------:R-:W-:-:S03]  /*3580*/  R2UR UR11, R10 ;  /* 0x000000000a0b72ca */ /* 0x000fc600000e0000 */
[----:B------:R-:W-:Y:S01]  /*3590*/  HGMMA.64x8x16.F32 R44, gdesc[UR4], RZ, !UPT ;  /* 0x00000000042c79f0 */ /* 0x000fe2000c7008ff */
[----:B------:R-:W-:Y:S01]  /*35a0*/  UMOV UR7, 0x40000000 ;  /* 0x4000000000077882 */ /* 0x000fe20000000000 */
[----:B------:R-:W-:Y:S02]  /*35b0*/  UMOV UR6, UR8 ;  /* 0x0000000800067c82 */ /* 0x000fe40008000000 */
[----:B------:R-:W-:Y:S01]  /*35c0*/  HGMMA.64x8x16.F32 R48, gdesc[UR4], RZ, !UPT ;  /* 0x00000000043079f0 */ /* 0x000fe2000c7008ff */
[----:B------:R-:W-:Y:S01]  /*35d0*/  UMOV UR6, UR9 ;  /* 0x0000000900067c82 */ /* 0x000fe20008000000 */
[----:B------:R-:W-:Y:S02]  /*35e0*/  UMOV UR7, 0x40000000 ;  /* 0x4000000000077882 */ /* 0x000fe40000000000 */
[----:B------:R-:W-:Y:S01]  /*35f0*/  HGMMA.64x8x16.F32 R52, gdesc[UR4], RZ, !UPT ;  /* 0x00000000043479f0 */ /* 0x000fe2000c7008ff */
[----:B------:R-:W-:Y:S01]  /*3600*/  UMOV UR6, UR10 ;  /* 0x0000000a00067c82 */ /* 0x000fe20008000000 */
[----:B------:R-:W-:-:S02]  /*3610*/  UMOV UR7, 0x40000000 ;  /* 0x4000000000077882 */ /* 0x000fc40000000000 */
[----:B------:R-:W-:Y:S01]  /*3620*/  HGMMA.64x8x16.F32 R216, gdesc[UR4], RZ, !UPT ;  /* 0x0000000004d879f0 */ /* 0x000fe2000c7008ff */
[----:B------:R-:W-:Y:S01]  /*3630*/  UMOV UR6, UR11 ;  /* 0x0000000b00067c82 */ /* 0x000fe20008000000 */
[----:B------:R-:W-:Y:S02]  /*3640*/  UMOV UR7, 0x40000000 ;  /* 0x4000000000077882 */ /* 0x000fe40000000000 */
[----:B------:R-:W-:Y:S01]  /*3650*/  HGMMA.64x8x16.F32 R220, gdesc[UR4], RZ, !UPT ;  /* 0x0000000004dc79f0 */ /* 0x000fe2000c7008ff */
        /* <DEDUP_REMOVED lines=374> */
[----:B------:R-:W-:Y:S01]  /*4dc0*/  UMOV UR7, 0x40000000 ;  /* 0x4000000000077882 */ /* 0x000fe20000000000 */
[----:B------:R-:W-:Y:S01]  /*4dd0*/  R2UR UR9, R9 ;  /* 0x00000000090972ca */ /* 0x000fe200000e0000 */
[----:B------:R-:W-:Y:S01]  /*4de0*/  HGMMA.64x8x16.F32 R216, gdesc[UR4], R216 ;  /* 0x0000000004d879f0 */ /* 0x000fe200087008d8 */
[----:B------:R-:W-:Y:S01]  /*4df0*/  UMOV UR6, UR11 ;  /* 0x0000000b00067c82 */ /* 0x000fe20008000000 */
[----:B------:R-:W-:-:S02]  /*4e00*/  UMOV UR7, 0x40000000 ;  /* 0x4000000000077882 */ /* 0x000fc40000000000 */
        /* <DEDUP_REMOVED lines=8> */
[C---:B------:R-:W-:Y:S02]  /*4e90*/  VIADD R8, R7.reuse, 0x906 ;  /* 0x0000090607087836 */ /* 0x040fe40000000000 */
        /* <DEDUP_REMOVED lines=17> */
[----:B------:R-:W-:Y:S01]  /*4fb0*/  ULDC UR6, c[0x0][0x750] ;  /* 0x0001d40000067ab9 */ /* 0x000fe20000000800 */
[----:B------:R-:W-:Y:S01]  /*4fc0*/  ULDC.64 UR4, c[0x0][0x748] ;  /* 0x0001d20000047ab9 */ /* 0x000fe20000000a00 */
[----:B------:R-:W-:Y:S01]  /*4fd0*/  UISETP.GE.AND UP1, UPT, UR6, 0x1, UPT ;  /* 0x000000010600788c */ /* 0x000fe2000bf26270 */
[----:B------:R-:W-:-:S02]  /*4fe0*/  WARPGROUP.DEPBAR.LE gsb0, 0x1 ;  /* 0x00008000000079c5 */ /* 0x000fc40000010100 */
        /* <DEDUP_REMOVED lines=20> */
[----:B------:R-:W-:Y:S01]  /*5130*/  PLOP3.LUT P1, PT, PT, PT, UP1, 0x80, 0x0 ;  /* 0x000000000000781c */ /* 0x000fe20003f2f018 */
[----:B------:R-:W1:Y:S01]  /*5140*/  MUFU.TANH R7, R7 ;  /* 0x0000000700077308 */ /* 0x000e620000002400 */
[----:B------:R-:W-:Y:S01]  /*5150*/  ULOP3.LUT UR4, URZ, UR4, URZ, 0x33, !UPT ;  /* 0x000000043f047292 */ /* 0x000fe2000f8e333f */
[----:B------:R-:W-:-:S02]  /*5160*/  VIADD R24, R232, UR5 ;  /* 0x00000005e8187c36 */ /* 0x000fc40008000000 */
[----:B------:R-:W-:-:S03]  /*5170*/  IMAD R38, R3, 0x40, R18 ;  /* 0x0000004003267824 */ /* 0x000fc600078e0212 */
[----:B------:R-:W-:Y:S01]  /*5180*/  VIADD R33, R232, UR4 ;  /* 0x00000004e8217c36 */ /* 0x000fe20008000000 */
[----:B------:R-:W4:Y:S01]  /*5190*/  MUFU.TANH R8, R8 ;  /* 0x0000000800087308 */ /* 0x000f220000002400 */
[C---:B------:R-:W-:Y:S02]  /*51a0*/  VIADDMNMX R32, R38.reuse, R24, R233, PT ;  /* 0x0000001826207246 */ /* 0x040fe400038001e9 */
[----:B------:R-:W-:-:S05]  /*51b0*/  IMAD.IADD R226, R38, 0x1, R33 ;  /* 0x0000000126e27824 */ /* 0x000fca00078e0221 */
[----:B------:R-:W1:Y:S08]  /*51c0*/  MUFU.TANH R9, R9 ;  /* 0x0000000900097308 */ /* 0x000e700000002400 */
        /* <DEDUP_REMOVED lines=16> */
[----:B------:R-:W1:Y:S01]  /*52d0*/  MUFU.TANH R34, R34 ;  /* 0x0000002200227308 */ /* 0x000e620000002400 */
[----:B----4-:R-:W-:Y:S05]  /*52e0*/  @!P1 BRA `(.L_x_430) ;  /* 0x0000000000649947 */ /* 0x010fea0003800000 */
[----:B------:R-:W4:Y:S01]  /*52f0*/  LDC R25, c[0x0][0x280] ;  /* 0x0000a000ff197b82 */ /* 0x000f220000000800 */
[----:B------:R-:W-:Y:S01]  /*5300*/  ULDC UR4, c[0x0][0x290] ;  /* 0x0000a40000047ab9 */ /* 0x000fe20000000800 */
[----:B------:R-:W-:Y:S01]  /*5310*/  BSSY B1, `(.L_x_431) ;  /* 0x0000013000017945 */ /* 0x000fe20003800000 */
[----:B----4-:R-:W-:-:S04]  /*5320*/  IADD3 R36, R38, UR4, -R25 ;  /* 0x0000000426247c10 */ /* 0x010fc8000fffe819 */
        /* <DEDUP_REMOVED lines=11> */
.L_x_432:
[----:B------:R-:W-:-:S06]  /*53e0*/  UISETP.NE.AND UP1, UPT, UR6, 0x1, UPT ;  /* 0x000000010600788c */ /* 0x000fcc000bf25270 */
[----:B------:R-:W-:-:S05]  /*53f0*/  PLOP3.LUT P0, PT, PT, PT, UP1, 0x80, 0x0 ;  /* 0x000000000000781c */ /* 0x000fca0003f0f018 */
[----:B------:R-:W-:-:S08]  /*5400*/  @UP1 ULDC UR4, c[0x0][0x754] ;  /* 0x0001d50000041ab9 */ /* 0x000fd00000000800 */
[----:B------:R-:W-:Y:S01]  /*5410*/  @P0 IMAD.HI.U32 R25, R36, UR4, RZ ;  /* 0x0000000424190c27 */ /* 0x000fe2000f8e00ff */
[----:B------:R-:W-:-:S04]  /*5420*/  @UP1 ULDC UR4, c[0x0][0x758] ;  /* 0x0001d60000041ab9 */ /* 0x000fc80000000800 */
[----:B------:R-:W-:-:S07]  /*5430*/  @P0 SHF.R.U32.HI R36, RZ, UR4, R25 ;  /* 0x00000004ff240c19 */ /* 0x000fce0008011619 */
.L_x_433:
[----:B------:R-:W-:Y:S05]  /*5440*/  BSYNC B1 ;  /* 0x0000000000017941 */ /* 0x000fea0003800000 */
.L_x_431:
[----:B------:R-:W-:-:S05]  /*5450*/  IMAD R25, R36, UR6, R229 ;  /* 0x0000000624197c24 */ /* 0x000fca000f8e02e5 */
[----:B------:R-:W-:Y:S02]  /*5460*/  VIMNMX R226, R226, R25, !PT ;  /* 0x00000019e2e27248 */ /* 0x000fe40007fe0100 */
[----:B------:R-:W-:-:S07]  /*5470*/  VIADDMNMX R32, R25, UR6, R32, PT ;  /* 0x0000000619207c46 */ /* 0x000fce000b800120 */
.L_x_430:
[----:B------:R-:W-:-:S05]  /*5480*/  VIADD R36, R38, 0x8 ;  /* 0x0000000826247836 */ /* 0x000fca0000000000 */
[----:B------:R-:W-:Y:S01]  /*5490*/  VIADDMNMX R25, R36, R24, R233, PT ;  /* 0x0000001824197246 */ /* 0x000fe200038001e9 */
[----:B------:R-:W-:Y:S01]  /*54a0*/  IMAD.IADD R24, R33, 0x1, R36 ;  /* 0x0000000121187824 */ /* 0x000fe200078e0224 */
[----:B------:R-:W-:Y:S06]  /*54b0*/  @!P1 BRA `(.L_x_434) ;  /* 0x0000000000649947 */ /* 0x000fec0003800000 */
        /* <DEDUP_REMOVED lines=15> */
.L_x_436:
[----:B------:R-:W-:-:S06]  /*55b0*/  UISETP.NE.AND UP1, UPT, UR6, 0x1, UPT ;  /* 0x000000010600788c */ /* 0x000fcc000bf25270 */
[----:B------:R-:W-:-:S05]  /*55c0*/  PLOP3.LUT P0, PT, PT, PT, UP1, 0x80, 0x0 ;  /* 0x000000000000781c */ /* 0x000fca0003f0f018 */
[----:B------:R-:W-:-:S08]  /*55d0*/  @UP1 ULDC UR4, c[0x0][0x754] ;  /* 0x0001d50000041ab9 */ /* 0x000fd00000000800 */
[----:B------:R-:W-:Y:S01]  /*55e0*/  @P0 IMAD.HI.U32 R33, R36, UR4, RZ ;  /* 0x0000000424210c27 */ /* 0x000fe2000f8e00ff */
[----:B------:R-:W-:-:S04]  /*55f0*/  @UP1 ULDC UR4, c[0x0][0x758] ;  /* 0x0001d60000041ab9 */ /* 0x000fc80000000800 */
[----:B------:R-:W-:-:S07]  /*5600*/  @P0 SHF.R.U32.HI R36, RZ, UR4, R33 ;  /* 0x00000004ff240c19 */ /* 0x000fce0008011621 */
.L_x_437:
[----:B------:R-:W-:Y:S05]  /*5610*/  BSYNC B1 ;  /* 0x0000000000017941 */ /* 0x000fea0003800000 */
.L_x_435:
[----:B------:R-:W-:-:S05]  /*5620*/  IMAD R36, R36, UR6, R229 ;  /* 0x0000000624247c24 */ /* 0x000fca000f8e02e5 */
[----:B------:R-:W-:Y:S02]  /*5630*/  VIMNMX R24, R24, R36, !PT ;  /* 0x0000002418187248 */ /* 0x000fe40007fe0100 */
[----:B------:R-:W-:-:S07]  /*5640*/  VIADDMNMX R25, R36, UR6, R25, PT ;  /* 0x0000000624197c46 */ /* 0x000fce000b800119 */
.L_x_434:
[----:B------:R-:W4:Y:S01]  /*5650*/  S2R R227, SR_CTAID.X ;  /* 0x0000000000e37919 */ /* 0x000f220000002500 */
[----:B------:R-:W-:Y:S01]  /*5660*/  ULDC UR4, c[0x0][0x744] ;  /* 0x0001d10000047ab9 */ /* 0x000fe20000000800 */
[----:B------:R-:W-:Y:S01]  /*5670*/  UMOV UR57, 0x40000040 ;  /* 0x4000004000397882 */ /* 0x000fe20000000000 */
[----:B------:R-:W-:Y:S01]  /*5680*/  UMOV UR59, 0x40 ;  /* 0x00000040003b7882 */ /* 0x000fe20000000000 */
[----:B------:R-:W-:Y:S01]  /*5690*/  UMOV UR9, UR57 ;  /* 0x0000003900097c82 */ /* 0x000fe20008000000 */
[----:B------:R-:W-:Y:S01]  /*56a0*/  UMOV UR11, 0x40 ;  /* 0x00000040000b7882 */ /* 0x000fe20000000000 */
[----:B------:R-:W-:Y:S01]  /*56b0*/  UMOV UR17, UR57 ;  /* 0x0000003900117c82 */ /* 0x000fe20008000000 */
        /* <DEDUP_REMOVED lines=20> */
[----:B----4-:R-:W-:-:S05]  /*5800*/  IMAD R227, R227, -0x50, RZ ;  /* 0xffffffb0e3e37824 */ /* 0x010fca00078e02ff */
        /* <DEDUP_REMOVED lines=10> */
[C---:B------:R-:W-:Y:S01]  /*58b0*/  FSEL R43, R8.reuse, -INF , !P4 ;  /* 0xff800000082b7808 */ /* 0x040fe20006000000 */
[----:B------:R-:W-:Y:S01]  /*58c0*/  FFMA.FTZ R8, -R8, R8, 1 ;  /* 0x3f80000008087423 */ /* 0x000fe20000010108 */
[----:B------:R-:W-:-:S02]  /*58d0*/  ISETP.LT.OR P2, PT, R25, 0x11, P2 ;  /* 0x000000111900780c */ /* 0x000fc40001741670 */
[C---:B-1----:R-:W-:Y:S01]  /*58e0*/  FSEL R36, R11.reuse, -INF , !P3 ;  /* 0xff8000000b247808 */ /* 0x042fe20005800000 */
[----:B------:R-:W-:Y:S01]  /*58f0*/  FFMA.FTZ R11, -R11, R11, 1 ;  /* 0x3f8000000b0b7423 */ /* 0x000fe2000001010b */
[----:B------:R-:W-:Y:S02]  /*5900*/  ISETP.LT.OR P5, PT, R25, 0x2, P5 ;  /* 0x000000021900780c */ /* 0x000fe40002fa1670 */
[----:B------:R-:W-:Y:S02]  /*5910*/  ISETP.GE.AND P0, PT, R227, 0x22, PT ;  /* 0x00000022e300780c */ /* 0x000fe40003f06270 */
[C---:B------:R-:W-:Y:S02]  /*5920*/  ISETP.GT.AND P4, PT, R226.reuse, 0x11, !P6 ;  /* 0x00000011e200780c */ /* 0x040fe40007784270 */
[----:B------:R-:W-:Y:S02]  /*5930*/  ISETP.GT.AND P3, PT, R226, 0x20, !P1 ;  /* 0x00000020e200780c */ /* 0x000fe40004f64270 */
[C---:B------:R-:W-:Y:S01]  /*5940*/  FSEL R35, R13.reuse, -INF , !P2 ;  /* 0xff8000000d237808 */ /* 0x040fe20005000000 */
[----:B------:R-:W-:Y:S01]  /*5950*/  FFMA.FTZ R13, -R13, R13, 1 ;  /* 0x3f8000000d0d7423 */ /* 0x000fe2000001010d */
[----:B------:R-:W-:-:S02]  /*5960*/  FSEL R224, R10, -INF , !P5 ;  /* 0xff8000000ae07808 */ /* 0x000fc40006800000 */
[----:B------:R-:W-:Y:S01]  /*5970*/  ISETP.LT.OR P4, PT, R32, 0x12, P4 ;  /* 0x000000122000780c */ /* 0x000fe20002781670 */
[--C-:B---3--:R-:W-:Y:S01]  /*5980*/  FFMA.FTZ R35, R35, UR4, -R5.reuse ;  /* 0x0000000423237c23 */ /* 0x108fe20008010805 */
[----:B------:R-:W-:Y:S01]  /*5990*/  ISETP.GT.AND P2, PT, R226, 0x21, !P0 ;  /* 0x00000021e200780c */ /* 0x000fe20004744270 */
[----:B------:R-:W-:Y:S01]  /*59a0*/  FFMA.FTZ R224, R224, UR4, -R5 ;  /* 0x00000004e0e07c23 */ /* 0x000fe20008010805 */
[----:B------:R-:W-:Y:S02]  /*59b0*/  ISETP.LT.OR P3, PT, R32, 0x21, P3 ;  /* 0x000000212000780c */ /* 0x000fe40001f61670 */
[----:B------:R-:W-:Y:S02]  /*59c0*/  ISETP.GE.AND P5, PT, R227, 0x31, PT ;  /* 0x00000031e300780c */ /* 0x000fe40003fa6270 */
[----:B------:R-:W-:Y:S01]  /*59d0*/  FSEL R39, R12, -INF , !P4 ;  /* 0xff8000000c277808 */ /* 0x000fe20006000000 */
[----:B------:R-:W-:Y:S01]  /*59e0*/  MUFU.EX2 R224, R224 ;  /* 0x000000e000e07308 */ /* 0x000fe20000000800 */
[----:B------:R-:W-:Y:S01]  /*59f0*/  ISETP.LT.OR P2, PT, R32, 0x22, P2 ;  /* 0x000000222000780c */ /* 0x000fe20001741670 */
[----:B------:R-:W-:Y:S01]  /*5a00*/  FFMA.FTZ R12, -R12, R12, 1 ;  /* 0x3f8000000c0c7423 */ /* 0x000fe2000001010c */
[C---:B------:R-:W-:Y:S01]  /*5a10*/  FSEL R40, R15.reuse, -INF , !P3 ;  /* 0xff8000000f287808 */ /* 0x040fe20005800000 */
[----:B------:R-:W-:Y:S01]  /*5a20*/  FFMA.FTZ R15, -R15, R15, 1 ;  /* 0x3f8000000f0f7423 */ /* 0x000fe2000001010f */
[----:B------:R-:W-:-:S02]  /*5a30*/  ISETP.GE.AND P4, PT, R227, 0x32, PT ;  /* 0x00000032e300780c */ /* 0x000fc40003f86270 */
[----:B------:R-:W-:Y:S02]  /*5a40*/  ISETP.GT.AND P3, PT, R226, 0x30, !P5 ;  /* 0x00000030e200780c */ /* 0x000fe40006f64270 */
[C---:B------:R-:W-:Y:S01]  /*5a50*/  FSEL R41, R20.reuse, -INF , !P2 ;  /* 0xff80000014297808 */ /* 0x040fe20005000000 */
[----:B------:R-:W-:Y:S01]  /*5a60*/  FFMA.FTZ R20, -R20, R20, 1 ;  /* 0x3f80000014147423 */ /* 0x000fe20000010114 */
[----:B------:R-:W-:Y:S02]  /*5a70*/  ISETP.GT.AND P2, PT, R226, 0x31, !P4 ;  /* 0x00000031e200780c */ /* 0x000fe40006744270 */
[C---:B------:R-:W-:Y:S02]  /*5a80*/  ISETP.LT.OR P3, PT, R32.reuse, 0x31, P3 ;  /* 0x000000312000780c */ /* 0x040fe40001f61670 */
[----:B------:R-:W-:Y:S02]  /*5a90*/  ISETP.LT.OR P2, PT, R32, 0x32, P2 ;  /* 0x000000322000780c */ /* 0x000fe40001741670 */
[----:B------:R-:W-:-:S02]  /*5aa0*/  FSEL R38, R23, -INF , !P3 ;  /* 0xff80000017267808 */ /* 0x000fc40005800000 */
[C---:B------:R-:W-:Y:S02]  /*5ab0*/  ISETP.GE.AND P3, PT, R227.reuse, 0x41, PT ;  /* 0x00000041e300780c */ /* 0x040fe40003f66270 */
[C---:B------:R-:W-:Y:S01]  /*5ac0*/  FSEL R33, R26.reuse, -INF , !P2 ;  /* 0xff8000001a217808 */ /* 0x040fe20005000000 */
[----:B------:R-:W-:Y:S01]  /*5ad0*/  FFMA.FTZ R26, -R26, R26, 1 ;  /* 0x3f8000001a1a7423 */ /* 0x000fe2000001011a */
[----:B------:R-:W-:Y:S02]  /*5ae0*/  ISETP.GT.AND P2, PT, R226, 0x40, !P3 ;  /* 0x00000040e200780c */ /* 0x000fe40005f44270 */
[----:B------:R-:W-:Y:S01]  /*5af0*/  ISETP.GE.AND P6, PT, R227, 0x1, PT ;  /* 0x00000001e300780c */ /* 0x000fe20003fc6270 */
[----:B--2---:R-:W-:Y:S01]  /*5b00*/  FFMA.FTZ R33, R33, UR4, -R6 ;  /* 0x0000000421217c23 */ /* 0x004fe20008010806 */
[----:B------:R-:W-:Y:S02]  /*5b10*/  ISETP.LT.OR P2, PT, R32, 0x41, P2 ;  /* 0x000000412000780c */ /* 0x000fe40001741670 */
[----:B------:R-:W-:-:S02]  /*5b20*/  P2R R42, PR, RZ, 0x2 ;  /* 0x00000002ff2a7803 */ /* 0x000fc40000000000 */
        /* <DEDUP_REMOVED lines=8> */
[--C-:B------:R-:W-:Y:S01]  /*5bb0*/  FFMA.FTZ R225, R225, UR4, -R6.reuse ;  /* 0x00000004e1e17c23 */ /* 0x100fe20008010806 */
[----:B------:R-:W-:Y:S02]  /*5bc0*/  ISETP.GT.AND P1, PT, R226, 0x41, !P2 ;  /* 0x00000041e200780c */ /* 0x000fe40005724270 */
[----:B------:R-:W-:Y:S02]  /*5bd0*/  FSEL R226, R9, -INF , !P6 ;  /* 0xff80000009e27808 */ /* 0x000fe40007000000 */
[----:B------:R-:W-:Y:S01]  /*5be0*/  ISETP.LT.OR P1, PT, R32, 0x42, P1 ;  /* 0x000000422000780c */ /* 0x000fe20000f21670 */
[----:B------:R-:W-:Y:S01]  /*5bf0*/  MUFU.EX2 R225, R225 ;  /* 0x000000e100e17308 */ /* 0x000fe20000000800 */
[----:B------:R-:W-:Y:S01]  /*5c00*/  ISETP.GE.AND P6, PT, R227, 0x12, PT ;  /* 0x00000012e300780c */ /* 0x000fe20003fc6270 */
[----:B------:R-:W-:Y:S01]  /*5c10*/  IMAD R227, R18, 0x4, R17 ;  /* 0x0000000412e37824 */ /* 0x000fe200078e0211 */
[----:B------:R-:W-:Y:S01]  /*5c20*/  FSEL R32, R30, -INF , !P1 ;  /* 0xff8000001e207808 */ /* 0x000fe20004800000 */
[----:B------:R-:W-:Y:S01]  /*5c30*/  FFMA.FTZ R226, R226, UR4, -R5 ;  /* 0x00000004e2e27c23 */ /* 0x000fe20008010805 */
[----:B------:R-:W-:Y:S01]  /*5c40*/  ISETP.NE.AND P1, PT, R42, RZ, PT ;  /* 0x000000ff2a00720c */ /* 0x000fe20003f25270 */
[----:B------:R-:W-:Y:S01]  /*5c50*/  FFMA.FTZ R42, R43, UR4, -R6 ;  /* 0x000000042b2a7c23 */ /* 0x000fe20008010806 */
[C---:B------:R-:W-:Y:S01]  /*5c60*/  ISETP.GT.AND P6, PT, R24.reuse, 0x11, !P6 ;  /* 0x000000111800780c */ /* 0x040fe200077c4270 */
[----:B------:R-:W1:Y:S01]  /*5c70*/  LDS R43, [R227+0x2c320] ;  /* 0x02c32000e32b7984 */ /* 0x000e620000000800 */
[C---:B------:R-:W-:Y:S01]  /*5c80*/  ISETP.GT.AND P1, PT, R24.reuse, 0x20, !P1 ;  /* 0x000000201800780c */ /* 0x040fe20004f24270 */
[----:B------:R-:W2:Y:S01]  /*5c90*/  MUFU.EX2 R226, R226 ;  /* 0x000000e200e27308 */ /* 0x000ea20000000800 */
[----:B------:R-:W-:-:S02]  /*5ca0*/  ISETP.GT.AND P5, PT, R24, 0x30, !P5 ;  /* 0x000000301800780c */ /* 0x000fc40006fa4270 */
[C---:B------:R-:W-:Y:S02]  /*5cb0*/  ISETP.GT.AND P4, PT, R24.reuse, 0x31, !P4 ;  /* 0x000000311800780c */ /* 0x040fe40006784270 */
[C---:B------:R-:W-:Y:S02]  /*5cc0*/  ISETP.GT.AND P3, PT, R24.reuse, 0x40, !P3 ;  /* 0x000000401800780c */ /* 0x040fe40005f64270 */
[----:B------:R-:W-:Y:S01]  /*5cd0*/  ISETP.GT.AND P2, PT, R24, 0x41, !P2 ;  /* 0x000000411800780c */ /* 0x000fe20005744270 */
[----:B------:R-:W3:Y:S01]  /*5ce0*/  MUFU.EX2 R42, R42 ;  /* 0x0000002a002a7308 */ /* 0x000ee20000000800 */
[----:B------:R1:W4:Y:S01]  /*5cf0*/  LDS R24, [R227+0x2c300] ;  /* 0x02c30000e3187984 */ /* 0x0003220000000800 */
[----:B------:R-:W-:Y:S02]  /*5d00*/  WARPGROUP.DEPBAR.LE gsb0, 0x0 ;  /* 0x00008000000079c5 */ /* 0x000fe40000010000 */
[C---:B------:R-:W-:Y:S02]  /*5d10*/  ISETP.LT.OR P6, PT, R25.reuse, 0x12, P6 ;  /* 0x000000121900780c */ /* 0x040fe400037c1670 */
[----:B------:R-:W-:-:S02]  /*5d20*/  ISETP.LT.OR P1, PT, R25, 0x21, P1 ;  /* 0x000000211900780c */ /* 0x000fc40000f21670 */
[C---:B------:R-:W-:Y:S02]  /*5d30*/  ISETP.LT.OR P0, PT, R25.reuse, 0x22, P0 ;  /* 0x000000221900780c */ /* 0x040fe40000701670 */
[C---:B------:R-:W-:Y:S02]  /*5d40*/  ISETP.LT.OR P5, PT, R25.reuse, 0x31, P5 ;  /* 0x000000311900780c */ /* 0x040fe40002fa1670 */
[C---:B------:R-:W-:Y:S02]  /*5d50*/  ISETP.LT.OR P4, PT, R25.reuse, 0x32, P4 ;  /* 0x000000321900780c */ /* 0x040fe40002781670 */
[C---:B------:R-:W-:Y:S02]  /*5d60*/  ISETP.LT.OR P3, PT, R25.reuse, 0x41, P3 ;  /* 0x000000411900780c */ /* 0x040fe40001f61670 */
[----:B------:R-:W-:Y:S02]  /*5d70*/  ISETP.LT.OR P2, PT, R25, 0x42, P2 ;  /* 0x000000421900780c */ /* 0x000fe40001741670 */
[----:B--2---:R-:W-:Y:S01]  /*5d80*/  F2FP.F16.F32.PACK_AB R25, R224, R226 ;  /* 0x000000e2e019723e */ /* 0x004fe200000000ff */
[--C-:B-1----:R-:W-:Y:S01]  /*5d90*/  FADD.FTZ R227, R46, -R43.reuse ;  /* 0x8000002b2ee37221 */ /* 0x102fe20000010000 */
[--C-:B------:R-:W-:Y:S01]  /*5da0*/  FADD.FTZ R47, R47, -R43.reuse ;  /* 0x8000002b2f2f7221 */ /* 0x100fe20000010000 */
[----:B------:R-:W-:Y:S01]  /*5db0*/  FFMA.FTZ R46, -R14, R14, 1 ;  /* 0x3f8000000e2e7423 */ /* 0x000fe2000001010e */
[--C-:B------:R-:W-:Y:S01]  /*5dc0*/  FADD.FTZ R50, R50, -R43.reuse ;  /* 0x8000002b32327221 */ /* 0x100fe20000010000 */
[----:B------:R-:W-:Y:S01]  /*5dd0*/  FMUL.FTZ R227, R226, R227 ;  /* 0x000000e3e2e37220 */ /* 0x000fe20000410000 */
[----:B------:R-:W-:Y:S01]  /*5de0*/  FMUL.FTZ R47, R224, R47 ;  /* 0x0000002fe02f7220 */ /* 0x000fe20000410000 */
[--C-:B------:R-:W-:Y:S01]  /*5df0*/  FADD.FTZ R51, R51, -R43.reuse ;  /* 0x8000002b33337221 */ /* 0x100fe20000010000 */
[--C-:B------:R-:W-:Y:S01]  /*5e00*/  FADD.FTZ R54, R54, -R43.reuse ;  /* 0x8000002b36367221 */ /* 0x100fe20000010000 */
[--C-:B------:R-:W-:Y:S01]  /*5e10*/  FADD.FTZ R55, R55, -R43.reuse ;  /* 0x8000002b37377221 */ /* 0x100fe20000010000 */
[--C-:B------:R-:W-:Y:S01]  /*5e20*/  FADD.FTZ R219, R219, -R43.reuse ;  /* 0x8000002bdbdb7221 */ /* 0x100fe20000010000 */
[--C-:B------:R-:W-:Y:S01]  /*5e30*/  FADD.FTZ R218, R218, -R43.reuse ;  /* 0x8000002bdada7221 */ /* 0x100fe20000010000 */
[--C-:B----4-:R-:W-:Y:S01]  /*5e40*/  FADD.FTZ R44, R44, -R24.reuse ;  /* 0x800000182c2c7221 */ /* 0x110fe20000010000 */
        /* <DEDUP_REMOVED lines=9> */
[C---:B---3--:R-:W-:Y:S01]  /*5ee0*/  F2FP.F16.F32.PACK_AB R24, R42.reuse, R225 ;  /* 0x000000e12a18723e */ /* 0x048fe200000000ff */
[----:B------:R-:W-:Y:S01]  /*5ef0*/  BAR.SYNC.DEFER_BLOCKING 0x9, 0x100 ;  /* 0x0244000000007b1d */ /* 0x000fe20000010000 */
[----:B------:R-:W-:Y:S01]  /*5f00*/  FMUL.FTZ R45, R42, R45 ;  /* 0x0000002d2a2d7220 */ /* 0x000fe20000410000 */
[----:B------:R-:W-:Y:S01]  /*5f10*/  FSEL R42, R28, -INF , !P4 ;  /* 0xff8000001c2a7808 */ /* 0x000fe20006000000 */
[----:B------:R-:W-:Y:S01]  /*5f20*/  FMUL.FTZ R44, R225, R44 ;  /* 0x0000002ce12c7220 */ /* 0x000fe20000410000 */
[--C-:B------:R-:W-:Y:S01]  /*5f30*/  FADD.FTZ R222, R222, -R43.reuse ;  /* 0x8000002bdede7221 */ /* 0x100fe20000010000 */
[----:B------:R-:W-:Y:S01]  /*5f40*/  FMUL.FTZ R45, R45, R8 ;  /* 0x000000082d2d7220 */ /* 0x000fe20000410000 */
[----:B------:R-:W-:Y:S01]  /*5f50*/  FADD.FTZ R43, R223, -R43 ;  /* 0x8000002bdf2b7221 */ /* 0x000fe20000010000 */
[----:B------:R1:W-:Y:S02]  /*5f60*/  STSM.16.M88.2 [R0+0x2c500], R24 ;  /* 0x02c5001800007844 */ /* 0x0003e40000000100 */
[--C-:B-1----:R-:W-:Y:S01]  /*5f70*/  FFMA.FTZ R25, R36, UR4, -R6.reuse ;  /* 0x0000000424197c23 */ /* 0x102fe20008010806 */
[--C-:B------:R-:W-:Y:S01]  /*5f80*/  FFMA.FTZ R24, R39, UR4, -R6.reuse ;  /* 0x0000000427187c23 */ /* 0x100fe20008010806 */
[--C-:B------:R-:W-:Y:S01]  /*5f90*/  FFMA.FTZ R39, R40, UR4, -R6.reuse ;  /* 0x0000000428277c23 */ /* 0x100fe20008010806 */
[--C-:B------:R-:W-:Y:S01]  /*5fa0*/  FFMA.FTZ R36, R41, UR4, -R6.reuse ;  /* 0x0000000429247c23 */ /* 0x100fe20008010806 */
[----:B------:R-:W-:Y:S01]  /*5fb0*/  FFMA.FTZ R41, R38, UR4, -R6 ;  /* 0x0000000426297c23 */ /* 0x000fe20008010806 */
[----:B------:R-:W-:Y:S01]  /*5fc0*/  FFMA.FTZ R40, -R9, R9, 1 ;  /* 0x3f80000009287423 */ /* 0x000fe20000010109 */
[----:B------:R-:W1:Y:S01]  /*5fd0*/  MUFU.EX2 R25, R25 ;  /* 0x0000001900197308 */ /* 0x000e620000000800 */
[----:B------:R-:W-:-:S02]  /*5fe0*/  VIADD R9, R17, 0x2c500 ;  /* 0x0002c50011097836 */ /* 0x000fc40000000000 */
[----:B------:R-:W-:-:S03]  /*5ff0*/  FMUL.FTZ R227, R227, R40 ;  /* 0x00000028e3e37220 */ /* 0x000fc60000410000 */
[----:B------:R-:W-:Y:S02]  /*6000*/  SHF.R.U32.HI R9, RZ, 0x4, R9 ;  /* 0x00000004ff097819 */ /* 0x000fe40000011609 */
[----:B------:R-:W2:Y:S02]  /*6010*/  MUFU.EX2 R24, R24 ;  /* 0x0000001800187308 */ /* 0x000ea40000000800 */
[----:B------:R-:W-:-:S04]  /*6020*/  LOP3.LUT R9, R9, 0x3fff, RZ, 0xc0, !PT ;  /* 0x00003fff09097812 */ /* 0x000fc800078ec0ff */
[----:B------:R-:W-:Y:S02]  /*6030*/  LOP3.LUT R9, R9, 0x80000, RZ, 0xfc, !PT ;  /* 0x0008000009097812 */ /* 0x000fe400078efcff */
[----:B------:R-:W3:Y:S01]  /*6040*/  MUFU.EX2 R39, R39 ;  /* 0x0000002700277308 */ /* 0x000ee20000000800 */
[----:B-1----:R-:W-:Y:S01]  /*6050*/  FMUL.FTZ R8, R25, R48 ;  /* 0x0000003019087220 */ /* 0x002fe20000410000 */
[----:B------:R-:W-:-:S03]  /*6060*/  R2UR UR58, R9 ;  /* 0x00000000093a72ca */ /* 0x000fc600000e0000 */
[----:B------:R-:W-:-:S03]  /*6070*/  FMUL.FTZ R8, R8, R11 ;  /* 0x0000000b08087220 */ /* 0x000fc60000410000 */
[----:B------:R-:W1:Y:S01]  /*6080*/  MUFU.EX2 R38, R33 ;  /* 0x0000002100267308 */ /* 0x000e620000000800 */
[C---:B--2---:R-:W-:Y:S01]  /*6090*/  FMUL.FTZ R11, R24.reuse, R49 ;  /* 0x00000031180b7220 */ /* 0x044fe20000410000 */
[----:B------:R-:W-:Y:S01]  /*60a0*/  FFMA.FTZ R49, -R29, R29, 1 ;  /* 0x3f8000001d317423 */ /* 0x000fe2000001011d */
[----:B------:R-:W-:Y:S02]  /*60b0*/  F2FP.F16.F32.PACK_AB R24, R24, R25 ;  /* 0x000000191818723e */ /* 0x000fe400000000ff */
[----:B------:R-:W-:-:S03]  /*60c0*/  FMUL.FTZ R11, R11, R12 ;  /* 0x0000000c0b0b7220 */ /* 0x000fc60000410000 */
[----:B------:R-:W2:Y:S01]  /*60d0*/  MUFU.EX2 R36, R36 ;  /* 0x0000002400247308 */ /* 0x000ea20000000800 */
[----:B---3--:R-:W-:-:S04]  /*60e0*/  FMUL.FTZ R12, R39, R52 ;  /* 0x00000034270c7220 */ /* 0x008fc80000410000 */
[----:B------:R-:W-:Y:S01]  /*60f0*/  FMUL.FTZ R12, R12, R15 ;  /* 0x0000000f0c0c7220 */ /* 0x000fe20000410000 */
[--C-:B------:R-:W-:Y:S01]  /*6100*/  FFMA.FTZ R15, R37, UR4, -R6.reuse ;  /* 0x00000004250f7c23 */ /* 0x100fe20008010806 */
[----:B------:R-:W-:Y:S01]  /*6110*/  FFMA.FTZ R37, -R23, R23, 1 ;  /* 0x3f80000017257423 */ /* 0x000fe20000010117 */
[----:B------:R-:W3:Y:S01]  /*6120*/  MUFU.EX2 R41, R41 ;  /* 0x0000002900297308 */ /* 0x000ee20000000800 */
[----:B-1----:R-:W-:Y:S01]  /*6130*/  FMUL.FTZ R33, R38, R217 ;  /* 0x000000d926217220 */ /* 0x002fe20000410000 */
[----:B------:R-:W-:Y:S01]  /*6140*/  FFMA.FTZ R6, R32, UR4, -R6 ;  /* 0x0000000420067c23 */ /* 0x000fe20008010806 */
[----:B------:R-:W-:Y:S02]  /*6150*/  MOV R217, UR59 ;  /* 0x0000003b00d97c02 */ /* 0x000fe40008000f00 */
[----:B------:R-:W-:Y:S01]  /*6160*/  FMUL.FTZ R33, R33, R26 ;  /* 0x0000001a21217220 */ /* 0x000fe20000410000 */
[----:B------:R-:W-:Y:S01]  /*6170*/  FSEL R26, R14, -INF , !P6 ;  /* 0xff8000000e1a7808 */ /* 0x000fe20007000000 */
[--C-:B------:R-:W-:Y:S01]  /*6180*/  FFMA.FTZ R14, R42, UR4, -R5.reuse ;  /* 0x000000042a0e7c23 */ /* 0x100fe20008010805 */
[----:B------:R-:W1:Y:S01]  /*6190*/  MUFU.EX2 R15, R15 ;  /* 0x0000000f000f7308 */ /* 0x000e620000000800 */
[----:B--2---:R-:W-:Y:S01]  /*61a0*/  FMUL.FTZ R23, R36, R53 ;  /* 0x0000003524177220 */ /* 0x004fe20000410000 */
[----:B------:R-:W-:Y:S01]  /*61b0*/  FSEL R42, R31, -INF , !P3 ;  /* 0xff8000001f2a7808 */ /* 0x000fe20005800000 */
[----:B------:R-:W-:Y:S01]  /*61c0*/  FFMA.FTZ R32, R26, UR4, -R5 ;  /* 0x000000041a207c23 */ /* 0x000fe20008010805 */
[----:B------:R-:W-:Y:S01]  /*61d0*/  FSEL R26, R21, -INF , !P1 ;  /* 0xff800000151a7808 */ /* 0x000fe20004800000 */
[----:B------:R-:W-:Y:S01]  /*61e0*/  FMUL.FTZ R23, R23, R20 ;  /* 0x0000001417177220 */ /* 0x000fe20000410000 */
[----:B------:R-:W-:Y:S01]  /*61f0*/  F2FP.F16.F32.PACK_AB R36, R36, R39 ;  /* 0x000000272424723e */ /* 0x000fe200000000ff */
[----:B------:R-:W-:Y:S01]  /*6200*/  FFMA.FTZ R31, -R31, R31, 1 ;  /* 0x3f8000001f1f7423 */ /* 0x000fe2000001011f */
[----:B------:R-:W2:Y:S01]  /*6210*/  MUFU.EX2 R29, R35 ;  /* 0x00000023001d7308 */ /* 0x000ea20000000800 */
[----:B---3--:R-:W-:Y:S01]  /*6220*/  FMUL.FTZ R216, R41, R216 ;  /* 0x000000d829d87220 */ /* 0x008fe20000410000 */
[----:B------:R-:W-:-:S02]  /*6230*/  F2FP.F16.F32.PACK_AB R38, R38, R41 ;  /* 0x000000292626723e */ /* 0x000fc400000000ff */
[----:B------:R-:W-:Y:S01]  /*6240*/  F2FP.F16.F32.PACK_AB R12, R23, R12 ;  /* 0x0000000c170c723e */ /* 0x000fe200000000ff */
[----:B------:R-:W-:Y:S01]  /*6250*/  FMUL.FTZ R20, R216, R37 ;  /* 0x00000025d8147220 */ /* 0x000fe20000410000 */
[----:B------:R-:W-:Y:S01]  /*6260*/  FFMA.FTZ R37, -R7, R7, 1 ;  /* 0x3f80000007257423 */ /* 0x000fe20000010107 */
[----:B------:R-:W-:Y:S01]  /*6270*/  MOV R216, UR58 ;  /* 0x0000003a00d87c02 */ /* 0x000fe20008000f00 */
[----:B------:R-:W3:Y:S01]  /*6280*/  MUFU.EX2 R32, R32 ;  /* 0x0000002000207308 */ /* 0x000ee20000000800 */
[----:B-1----:R-:W-:Y:S01]  /*6290*/  FMUL.FTZ R220, R15, R220 ;  /* 0x000000dc0fdc7220 */ /* 0x002fe20000410000 */
[----:B------:R-:W-:Y:S01]  /*62a0*/  FMUL.FTZ R44, R44, R37 ;  /* 0x000000252c2c7220 */ /* 0x000fe20000410000 */
[--C-:B------:R-:W-:Y:S01]  /*62b0*/  FFMA.FTZ R37, R26, UR4, -R5.reuse ;  /* 0x000000041a257c23 */ /* 0x100fe20008010805 */
[----:B------:R-:W-:Y:S01]  /*62c0*/  F2FP.F16.F32.PACK_AB R20, R33, R20 ;  /* 0x000000142114723e */ /* 0x000fe200000000ff */
[----:B------:R-:W-:Y:S01]  /*62d0*/  FMUL.FTZ R7, R220, R49 ;  /* 0x00000031dc077220 */ /* 0x000fe20000410000 */
[----:B------:R-:W-:Y:S01]  /*62e0*/  FFMA.FTZ R49, -R30, R30, 1 ;  /* 0x3f8000001e317423 */ /* 0x000fe2000001011e */
[C---:B------:R-:W-:Y:S01]  /*62f0*/  FSEL R30, R22.reuse, -INF , !P0 ;  /* 0xff800000161e7808 */ /* 0x040fe20004000000 */
[----:B------:R-:W-:Y:S01]  /*6300*/  MUFU.EX2 R14, R14 ;  /* 0x0000000e000e7308 */ /* 0x000fe20000000800 */
[----:B--2---:R-:W-:Y:S01]  /*6310*/  FMUL.FTZ R50, R29, R50 ;  /* 0x000000321d327220 */ /* 0x004fe20000410000 */
[----:B------:R-:W-:Y:S01]  /*6320*/  FFMA.FTZ R22, -R22, R22, 1 ;  /* 0x3f80000016167423 */ /* 0x000fe20000010116 */
[----:B------:R-:W-:Y:S01]  /*6330*/  F2FP.F16.F32.PACK_AB R44, R45, R44 ;  /* 0x0000002c2d2c723e */ /* 0x000fe200000000ff */
[----:B------:R-:W-:Y:S01]  /*6340*/  FFMA.FTZ R40, R30, UR4, -R5 ;  /* 0x000000041e287c23 */ /* 0x000fe20008010805 */
[----:B------:R-:W-:Y:S01]  /*6350*/  FFMA.FTZ R30, -R10, R10, 1 ;  /* 0x3f8000000a1e7423 */ /* 0x000fe2000001010a */
[----:B------:R-:W-:-:S02]  /*6360*/  FSEL R10, R27, -INF , !P5 ;  /* 0xff8000001b0a7808 */ /* 0x000fc40006800000 */
[----:B------:R-:W1:Y:S01]  /*6370*/  MUFU.EX2 R37, R37 ;  /* 0x0000002500257308 */ /* 0x000e620000000800 */
[----:B------:R-:W-:Y:S01]  /*6380*/  FMUL.FTZ R30, R47, R30 ;  /* 0x0000001e2f1e7220 */ /* 0x000fe20000410000 */
[--C-:B------:R-:W-:Y:S01]  /*6390*/  FFMA.FTZ R47, R42, UR4, -R5.reuse ;  /* 0x000000042a2f7c23 */ /* 0x100fe20008010805 */
[----:B------:R-:W-:Y:S01]  /*63a0*/  FSEL R42, R34, -INF , !P2 ;  /* 0xff800000222a7808 */ /* 0x000fe20005000000 */
[--C-:B------:R-:W-:Y:S01]  /*63b0*/  FFMA.FTZ R35, R10, UR4, -R5.reuse ;  /* 0x000000040a237c23 */ /* 0x100fe20008010805 */
[----:B------:R-:W-:Y:S01]  /*63c0*/  FMUL.FTZ R10, R50, R13 ;  /* 0x0000000d320a7220 */ /* 0x000fe20000410000 */
[C---:B---3--:R-:W-:Y:S01]  /*63d0*/  FMUL.FTZ R13, R32.reuse, R51 ;  /* 0x00000033200d7220 */ /* 0x048fe20000410000 */
[----:B------:R-:W-:Y:S01]  /*63e0*/  F2FP.F16.F32.PACK_AB R25, R32, R29 ;  /* 0x0000001d2019723e */ /* 0x000fe200000000ff */
[----:B------:R-:W2:Y:S01]  /*63f0*/  MUFU.EX2 R40, R40 ;  /* 0x0000002800287308 */ /* 0x000ea20000000800 */
[----:B------:R-:W-:Y:S01]  /*6400*/  FFMA.FTZ R42, R42, UR4, -R5 ;  /* 0x000000042a2a7c23 */ /* 0x000fe20008010805 */
[----:B------:R-:W-:Y:S01]  /*6410*/  FMUL.FTZ R13, R13, R46 ;  /* 0x0000002e0d0d7220 */ /* 0x000fe20000410000 */
[C---:B------:R-:W-:Y:S01]  /*6420*/  VIADD R5, R9.reuse, 0x80 ;  /* 0x0000008009057836 */ /* 0x040fe20000000000 */
[----:B------:R-:W-:Y:S01]  /*6430*/  STSM.16.M88.2 [R0+0x2cd00], R24 ;  /* 0x02cd001800007844 */ /* 0x000fe20000000100 */
[----:B------:R-:W-:Y:S01]  /*6440*/  VIADD R46, R9, 0x100 ;  /* 0x00000100092e7836 */ /* 0x000fe20000000000 */
[----:B------:R-:W-:-:S02]  /*6450*/  F2FP.F16.F32.PACK_AB R45, R30, R227 ;  /* 0x000000e31e2d723e */ /* 0x000fc400000000ff */
[----:B------:R-:W3:Y:S01]  /*6460*/  MUFU.EX2 R35, R35 ;  /* 0x0000002300237308 */ /* 0x000ee20000000800 */
[----:B------:R-:W-:Y:S01]  /*6470*/  R2UR UR4, R5 ;  /* 0x00000000050472ca */ /* 0x000fe200000e0000 */
[----:B-1----:R-:W-:Y:S01]  /*6480*/  FMUL.FTZ R5, R37, R54 ;  /* 0x0000003625057220 */ /* 0x002fe20000410000 */
[----:B------:R-:W-:Y:S01]  /*6490*/  R2UR UR5, R46 ;  /* 0x000000002e0572ca */ /* 0x000fe200000e0000 */
[----:B------:R-:W-:Y:S01]  /*64a0*/  FFMA.FTZ R46, -R21, R21, 1 ;  /* 0x3f800000152e7423 */ /* 0x000fe20000010115 */
[----:B------:R-:W-:Y:S01]  /*64b0*/  VIADD R21, R9, 0x180 ;  /* 0x0000018009157836 */ /* 0x000fe20000000000 */
[----:B------:R-:W-:Y:S02]  /*64c0*/  F2FP.F16.F32.PACK_AB R29, R13, R10 ;  /* 0x0000000a0d1d723e */ /* 0x000fe400000000ff */
[----:B------:R-:W1:Y:S01]  /*64d0*/  MUFU.EX2 R6, R6 ;  /* 0x0000000600067308 */ /* 0x000e620000000800 */
[C---:B--2---:R-:W-:Y:S01]  /*64e0*/  FMUL.FTZ R55, R40.reuse, R55 ;  /* 0x0000003728377220 */ /* 0x044fe20000410000 */
[----:B------:R-:W-:Y:S01]  /*64f0*/  FMUL.FTZ R5, R5, R46 ;  /* 0x0000002e05057220 */ /* 0x000fe20000410000 */
[----:B------:R-:W-:-:S02]  /*6500*/  F2FP.F16.F32.PACK_AB R37, R40, R37 ;  /* 0x000000252825723e */ /* 0x000fc400000000ff */
[----:B------:R-:W-:Y:S01]  /*6510*/  FMUL.FTZ R46, R55, R22 ;  /* 0x00000016372e7220 */ /* 0x000fe20000410000 */
[----:B------:R-:W-:Y:S01]  /*6520*/  FFMA.FTZ R22, -R27, R27, 1 ;  /* 0x3f8000001b167423 */ /* 0x000fe2000001011b */
[----:B------:R-:W-:Y:S01]  /*6530*/  FFMA.FTZ R27, -R28, R28, 1 ;  /* 0x3f8000001c1b7423 */ /* 0x000fe2000001011c */
[----:B------:R-:W2:Y:S01]  /*6540*/  MUFU.EX2 R47, R47 ;  /* 0x0000002f002f7308 */ /* 0x000ea20000000800 */
[----:B------:R-:W-:Y:S01]  /*6550*/  FFMA.FTZ R28, -R34, R34, 1 ;  /* 0x3f800000221c7423 */ /* 0x000fe20000010122 */
[C---:B------:R-:W-:Y:S01]  /*6560*/  FMUL.FTZ R34, R14.reuse, R219 ;  /* 0x000000db0e227220 */ /* 0x040fe20000410000 */
[----:B---3--:R-:W-:Y:S01]  /*6570*/  F2FP.F16.F32.PACK_AB R39, R14, R35 ;  /* 0x000000230e27723e */ /* 0x008fe200000000ff */
[----:B------:R-:W-:Y:S01]  /*6580*/  STSM.16.M88.2 [R0+0x2d500], R36 ;  /* 0x02d5002400007844 */ /* 0x000fe20000000100 */
[----:B------:R-:W-:Y:S01]  /*6590*/  R2UR UR6, R21 ;  /* 0x00000000150672ca */ /* 0x000fe200000e0000 */
[----:B------:R-:W-:Y:S01]  /*65a0*/  FMUL.FTZ R21, R35, R218 ;  /* 0x000000da23157220 */ /* 0x000fe20000410000 */
[----:B------:R-:W-:Y:S01]  /*65b0*/  FMUL.FTZ R34, R34, R27 ;  /* 0x0000001b22227220 */ /* 0x000fe20000410000 */
[----:B------:R-:W3:Y:S01]  /*65c0*/  MUFU.EX2 R42, R42 ;  /* 0x0000002a002a7308 */ /* 0x000ee20000000800 */
[----:B-1----:R-:W-:Y:S01]  /*65d0*/  F2FP.F16.F32.PACK_AB R14, R6, R15 ;  /* 0x0000000f060e723e */ /* 0x002fe200000000ff */
[----:B------:R-:W-:Y:S01]  /*65e0*/  STSM.16.M88.2 [R0+0x2dd00], R38 ;  /* 0x02dd002600007844 */ /* 0x000fe20000000100 */
[----:B------:R-:W-:Y:S01]  /*65f0*/  FMUL.FTZ R21, R21, R22 ;  /* 0x0000001615157220 */ /* 0x000fe20000410000 */
[----:B------:R-:W-:-:S02]  /*6600*/  IMAD R22, R4, 0x2000, R17 ;  /* 0x0000200004167824 */ /* 0x000fc400078e0211 */
[----:B------:R-:W-:Y:S01]  /*6610*/  FMUL.FTZ R26, R6, R221 ;  /* 0x000000dd061a7220 */ /* 0x000fe20000410000 */
[----:B------:R-:W-:Y:S01]  /*6620*/  F2FP.F16.F32.PACK_AB R13, R46, R5 ;  /* 0x000000052e0d723e */ /* 0x000fe200000000ff */
[----:B------:R-:W-:Y:S01]  /*6630*/  VIADD R5, R9, 0x200 ;  /* 0x0000020009057836 */ /* 0x000fe20000000000 */
[----:B------:R-:W-:Y:S01]  /*6640*/  F2FP.F16.F32.PACK_AB R21, R34, R21 ;  /* 0x000000152215723e */ /* 0x000fe200000000ff */
[----:B------:R-:W-:Y:S02]  /*6650*/  VIADD R6, R22, 0x24100 ;  /* 0x0002410016067836 */ /* 0x000fe40000000000 */
[----:B--2---:R-:W-:Y:S01]  /*6660*/  FMUL.FTZ R222, R47, R222 ;  /* 0x000000de2fde7220 */ /* 0x004fe20000410000 */
[----:B------:R-:W-:Y:S01]  /*6670*/  FMUL.FTZ R26, R26, R49 ;  /* 0x000000311a1a7220 */ /* 0x000fe20000410000 */
[----:B------:R-:W-:Y:S01]  /*6680*/  R2UR UR7, R5 ;  /* 0x00000000050772ca */ /* 0x000fe200000e0000 */
[----:B------:R-:W-:Y:S01]  /*6690*/  UMOV UR10, UR4 ;  /* 0x00000004000a7c82 */ /* 0x000fe20008000000 */
[----:B------:R-:W-:Y:S01]  /*66a0*/  SHF.R.U32.HI R6, RZ, 0x4, R6 ;  /* 0x00000004ff067819 */ /* 0x000fe20000011606 */
[----:B------:R-:W-:Y:S01]  /*66b0*/  FMUL.FTZ R27, R222, R31 ;  /* 0x0000001fde1b7220 */ /* 0x000fe20000410000 */
[----:B------:R-:W-:Y:S01]  /*66c0*/  F2FP.F16.F32.PACK_AB R26, R26, R7 ;  /* 0x000000071a1a723e */ /* 0x000fe200000000ff */
[C---:B---3--:R-:W-:Y:S01]  /*66d0*/  FMUL.FTZ R43, R42.reuse, R43 ;  /* 0x0000002b2a2b7220 */ /* 0x048fe20000410000 */
[----:B------:R-:W-:Y:S01]  /*66e0*/  F2FP.F16.F32.PACK_AB R15, R42, R47 ;  /* 0x0000002f2a0f723e */ /* 0x000fe200000000ff */
[----:B------:R-:W-:Y:S01]  /*66f0*/  UMOV UR12, UR10 ;  /* 0x0000000a000c7c82 */ /* 0x000fe20008000000 */
[----:B------:R-:W-:Y:S01]  /*6700*/  UMOV UR18, UR6 ;  /* 0x0000000600127c82 */ /* 0x000fe20008000000 */
[----:B------:R-:W-:Y:S01]  /*6710*/  FMUL.FTZ R48, R43, R28 ;  /* 0x0000001c2b307220 */ /* 0x000fe20000410000 */
[----:B------:R-:W-:Y:S01]  /*6720*/  F2FP.F16.F32.PACK_AB R28, R11, R8 ;  /* 0x000000080b1c723e */ /* 0x000fe200000000ff */
[----:B------:R1:W-:Y:S01]  /*6730*/  STSM.16.M88.2 [R0+0x2e500], R14 ;  /* 0x02e5000e00007844 */ /* 0x0003e20000000100 */
[----:B------:R-:W-:Y:S01]  /*6740*/  LOP3.LUT R8, R6, 0x3fff, RZ, 0xc0, !PT ;  /* 0x00003fff06087812 */ /* 0x000fe200078ec0ff */
[C---:B------:R-:W-:Y:S01]  /*6750*/  VIADD R6, R9.reuse, 0x10 ;  /* 0x0000001009067836 */ /* 0x040fe20000000000 */
[----:B------:R-:W-:Y:S01]  /*6760*/  F2FP.F16.F32.PACK_AB R27, R48, R27 ;  /* 0x0000001b301b723e */ /* 0x000fe200000000ff */
[----:B------:R2:W-:Y:S06]  /*6770*/  MEMBAR.ALL.CTA ;  /* 0x0000000000007992 */ /* 0x0005ec0000008000 */
[----:B--2---:R-:W2:Y:S01]  /*6780*/  FENCE.VIEW.ASYNC.S ;  /* 0x00000000000073c6 */ /* 0x004ea20000000000 */
[C---:B------:R-:W-:Y:S01]  /*6790*/  R2UR UR56, R8.reuse ;  /* 0x00000000083872ca */ /* 0x040fe200000e0000 */
[----:B------:R-:W-:Y:S01]  /*67a0*/  VIADD R5, R8, 0x80 ;  /* 0x0000008008057836 */ /* 0x000fe20000000000 */
[----:B------:R-:W-:Y:S01]  /*67b0*/  R2UR UR50, R6 ;  /* 0x00000000063272ca */ /* 0x000fe200000e0000 */
[----:B------:R-:W-:-:S03]  /*67c0*/  VIADD R6, R9, 0x110 ;  /* 0x0000011009067836 */ /* 0x000fc60000000000 */
[----:B------:R-:W-:Y:S01]  /*67d0*/  R2UR UR48, R5 ;  /* 0x00000000053072ca */ /* 0x000fe200000e0000 */
[C---:B------:R-:W-:Y:S02]  /*67e0*/  VIADD R5, R9.reuse, 0x90 ;  /* 0x0000009009057836 */ /* 0x040fe40000000000 */
[----:B-1----:R-:W-:Y:S02]  /*67f0*/  VIADD R14, R8, 0x180 ;  /* 0x00000180080e7836 */ /* 0x002fe40000000000 */
[----:B------:R-:W-:Y:S01]  /*6800*/  VIADD R15, R9, 0x30 ;  /* 0x00000030090f7836 */ /* 0x000fe20000000000 */
[----:B------:R-:W-:Y:S01]  /*6810*/  R2UR UR4, R5 ;  /* 0x00000000050472ca */ /* 0x000fe200000e0000 */
[----:B------:R-:W-:Y:S01]  /*6820*/  UMOV UR8, UR56 ;  /* 0x0000003800087c82 */ /* 0x000fe20008000000 */
[----:B------:R-:W-:Y:S01]  /*6830*/  UMOV UR16, UR56 ;  /* 0x0000003800107c82 */ /* 0x000fe20008000000 */
[----:B------:R-:W-:-:S04]  /*6840*/  VIADD R5, R9, 0x190 ;  /* 0x0000019009057836 */ /* 0x000fc80000000000 */
[----:B------:R-:W-:Y:S01]  /*6850*/  UMOV UR52, UR48 ;  /* 0x0000003000347c82 */ /* 0x000fe20008000000 */
[----:B------:R-:W-:Y:S01]  /*6860*/  R2UR UR54, R5 ;  /* 0x00000000053672ca */ /* 0x000fe200000e0000 */
[----:B------:R-:W-:Y:S01]  /*6870*/  VIADD R5, R9, 0x210 ;  /* 0x0000021009057836 */ /* 0x000fe20000000000 */
[----:B------:R-:W-:Y:S01]  /*6880*/  UMOV UR44, UR48 ;  /* 0x00000030002c7c82 */ /* 0x000fe20008000000 */
[----:B--2---:R-:W-:Y:S03]  /*6890*/  BAR.SYNC.DEFER_BLOCKING 0x9, 0x100 ;  /* 0x0244000000007b1d */ /* 0x004fe60000010000 */
        /* <DEDUP_REMOVED lines=8> */
[----:B------:R-:W-:Y:S01]  /*6920*/  UMOV UR40, UR28 ;  /* 0x0000001c00287c82 */ /* 0x000fe20008000000 */
[----:B------:R-:W-:Y:S01]  /*6930*/  STSM.16.M88.2 [R0+0x2ed00], R44 ;  /* 0x02ed002c00007844 */ /* 0x000fe20000000100 */
[----:B------:R-:W-:Y:S01]  /*6940*/  UMOV UR36, UR28 ;  /* 0x0000001c00247c82 */ /* 0x000fe20008000000 */
[----:B------:R-:W-:Y:S01]  /*6950*/  UMOV UR32, UR28 ;  /* 0x0000001c00207c82 */ /* 0x000fe20008000000 */
[----:B------:R-:W-:Y:S01]  /*6960*/  R2UR UR26, R5 ;  /* 0x00000000051a72ca */ /* 0x000fe200000e0000 */
[----:B------:R-:W-:Y:S01]  /*6970*/  STSM.16.M88.2 [R0+0x2f500], R28 ;  /* 0x02f5001c00007844 */ /* 0x000fe20000000100 */
[----:B------:R-:W-:Y:S01]  /*6980*/  UMOV UR24, UR28 ;  /* 0x0000001c00187c82 */ /* 0x000fe20008000000 */
[----:B------:R-:W-:Y:S02]  /*6990*/  IMAD R5, R4, 0x2800, R17 ;  /* 0x0000280004057824 */ /* 0x000fe400078e0211 */
[----:B------:R-:W-:Y:S03]  /*69a0*/  STSM.16.M88.2 [R0+0x2fd00], R12 ;  /* 0x02fd000c00007844 */ /* 0x000fe60000000100 */
[----:B------:R-:W-:Y:S01]  /*69b0*/  SHF.R.U32.HI R5, RZ, 0x4, R5 ;  /* 0x00000004ff057819 */ /* 0x000fe20000011605 */
[----:B------:R1:W-:Y:S03]  /*69c0*/  STSM.16.M88.2 [R0+0x30500], R20 ;  /* 0x0305001400007844 */ /* 0x0003e60000000100 */
[----:B------:R-:W-:Y:S01]  /*69d0*/  LOP3.LUT R5, R5, 0x3fff, RZ, 0xc0, !PT ;  /* 0x00003fff05057812 */ /* 0x000fe200078ec0ff */
[----:B------:R2:W-:Y:S01]  /*69e0*/  STSM.16.M88.2 [R0+0x30d00], R26 ;  /* 0x030d001a00007844 */ /* 0x0005e20000000100 */
[----:B------:R-:W-:-:S06]  /*69f0*/  WARPGROUP.ARRIVE ;  /* 0x00000000000079c5 */ /* 0x000fcc0000000000 */
[----:B------:R-:W-:Y:S01]  /*6a00*/  HGMMA.64x16x16.F32 R56, gdesc[UR56].tnspA.tnspB, R56 ;  /* 0x60200000383879f0 */ /* 0x000fe20008700838 */
[----:B-1----:R-:W-:-:S03]  /*6a10*/  VIADD R20, R9, 0xb0 ;  /* 0x000000b009147836 */ /* 0x002fc60000000000 */
[----:B------:R-:W-:Y:S01]  /*6a20*/  HGMMA.64x16x16.F32 R64, gdesc[UR8].tnspA.tnspB, R64 ;  /* 0x60200000084079f0 */ /* 0x000fe20008700840 */
[----:B------:R-:W-:Y:S01]  /*6a30*/  UMOV UR8, UR56 ;  /* 0x0000003800087c82 */ /* 0x000fe20008000000 */
[----:B------:R-:W-:Y:S01]  /*6a40*/  UMOV UR9, UR57 ;  /* 0x0000003900097c82 */ /* 0x000fe20008000000 */
[----:B------:R-:W-:Y:S01]  /*6a50*/  UMOV UR10, UR5 ;  /* 0x00000005000a7c82 */ /* 0x000fe20008000000 */
[----:B------:R-:W-:Y:S01]  /*6a60*/  UMOV UR11, 0x40 ;  /* 0x00000040000b7882 */ /* 0x000fe20000000000 */
[----:B------:R-:W-:Y:S01]  /*6a70*/  R2UR UR5, R6 ;  /* 0x00000000060572ca */ /* 0x000fe200000e0000 */
[----:B------:R-:W-:Y:S01]  /*6a80*/  HGMMA.64x16x16.F32 R72, gdesc[UR8].tnspA.tnspB, R72 ;  /* 0x60200000084879f0 */ /* 0x000fe20008700848 */
[----:B------:R-:W-:Y:S01]  /*6a90*/  UMOV UR8, UR18 ;  /* 0x0000001200087c82 */ /* 0x000fe20008000000 */
[----:B------:R-:W-:Y:S01]  /*6aa0*/  UMOV UR9, UR19 ;  /* 0x0000001300097c82 */ /* 0x000fe20008000000 */
[C---:B------:R-:W-:Y:S01]  /*6ab0*/  VIADD R6, R9.reuse, 0x20 ;  /* 0x0000002009067836 */ /* 0x040fe20000000000 */
        /* <DEDUP_REMOVED lines=14> */
[----:B------:R-:W-:Y:S01]  /*6ba0*/  R2UR UR30, R6 ;  /* 0x00000000061e72ca */ /* 0x000fe200000e0000 */
[----:B------:R-:W-:Y:S01]  /*6bb0*/  VIADD R6, R9, 0x120 ;  /* 0x0000012009067836 */ /* 0x000fe20000000000 */
[----:B------:R-:W-:Y:S01]  /*6bc0*/  MOV R7, UR56 ;  /* 0x0000003800077c02 */ /* 0x000fe20008000f00 */
[----:B------:R-:W-:Y:S01]  /*6bd0*/  UMOV UR56, UR12 ;  /* 0x0000000c00387c82 */ /* 0x000fe20008000000 */
[----:B------:R-:W-:Y:S01]  /*6be0*/  MOV R220, UR57 ;  /* 0x0000003900dc7c02 */ /* 0x000fe20008000f00 */
[----:B------:R-:W-:Y:S01]  /*6bf0*/  UMOV UR57, UR13 ;  /* 0x0000000d00397c82 */ /* 0x000fe20008000000 */
[----:B------:R-:W-:Y:S01]  /*6c00*/  R2UR UR38, R6 ;  /* 0x00000000062672ca */ /* 0x000fe200000e0000 */
[----:B------:R-:W-:Y:S01]  /*6c10*/  VIADD R6, R17, 0x2ed00 ;  /* 0x0002ed0011067836 */ /* 0x000fe20000000000 */
[----:B------:R-:W-:-:S02]  /*6c20*/  MOV R12, UR56 ;  /* 0x00000038000c7c02 */ /* 0x000fc40008000f00 */
[----:B------:R-:W-:Y:S01]  /*6c30*/  MOV R13, UR57 ;  /* 0x00000039000d7c02 */ /* 0x000fe20008000f00 */
[----:B------:R-:W-:Y:S01]  /*6c40*/  UMOV UR57, 0x40000040 ;  /* 0x4000004000397882 */ /* 0x000fe20000000000 */
[----:B------:R-:W-:-:S04]  /*6c50*/  SHF.R.U32.HI R6, RZ, 0x4, R6 ;  /* 0x00000004ff067819 */ /* 0x000fc80000011606 */
[----:B------:R-:W-:-:S04]  /*6c60*/  LOP3.LUT R23, R6, 0x3fff, RZ, 0xc0, !PT ;  /* 0x00003fff06177812 */ /* 0x000fc800078ec0ff */
[----:B------:R-:W-:Y:S01]  /*6c70*/  LOP3.LUT R6, R23, 0x400000, RZ, 0xfc, !PT ;  /* 0x0040000017067812 */ /* 0x000fe200078efcff */
[----:B------:R-:W-:Y:S03]  /*6c80*/  HGMMA.64x16x16.F32 R56, gdesc[UR48].tnspA.tnspB, R56 ;  /* 0x60200000303879f0 */ /* 0x000fe60008700838 */
[----:B------:R-:W-:Y:S01]  /*6c90*/  R2UR UR4, R6 ;  /* 0x00000000060472ca */ /* 0x000fe200000e0000 */
[----:B------:R-:W-:Y:S01]  /*6ca0*/  HGMMA.64x16x16.F32 R64, gdesc[UR16].tnspA.tnspB, R64 ;  /* 0x60200000104079f0 */ /* 0x000fe20008700840 */
[----:B------:R-:W-:Y:S01]  /*6cb0*/  UMOV UR16, UR48 ;  /* 0x0000003000107c82 */ /* 0x000fe20008000000 */
[----:B------:R-:W-:Y:S01]  /*6cc0*/  UMOV UR17, UR49 ;  /* 0x0000003100117c82 */ /* 0x000fe20008000000 */
[----:B------:R-:W-:Y:S01]  /*6cd0*/  UMOV UR18, UR5 ;  /* 0x0000000500127c82 */ /* 0x000fe20008000000 */
[----:B------:R-:W-:Y:S01]  /*6ce0*/  UMOV UR19, 0x40 ;  /* 0x0000004000137882 */ /* 0x000fe20000000000 */
[----:B------:R-:W-:Y:S01]  /*6cf0*/  UMOV UR58, UR18 ;  /* 0x00000012003a7c82 */ /* 0x000fe20008000000 */
[----:B------:R-:W-:Y:S01]  /*6d00*/  HGMMA.64x16x16.F32 R72, gdesc[UR16].tnspA.tnspB, R72 ;  /* 0x60200000104879f0 */ /* 0x000fe20008700848 */
[----:B------:R-:W-:Y:S01]  /*6d10*/  MOV R219, UR58 ;  /* 0x0000003a00db7c02 */ /* 0x000fe20008000f00 */
[----:B------:R-:W-:Y:S01]  /*6d20*/  UMOV UR58, UR6 ;  /* 0x00000006003a7c82 */ /* 0x000fe20008000000 */
[----:B------:R-:W-:Y:S01]  /*6d30*/  R2UR UR18, R20 ;  /* 0x00000000141272ca */ /* 0x000fe200000e0000 */
[----:B------:R-:W-:Y:S01]  /*6d40*/  HGMMA.64x16x16.F32 R80, gdesc[UR52].tnspA.tnspB, R80 ;  /* 0x60200000345079f0 */ /* 0x000fe20008700850 */
[----:B------:R-:W-:Y:S01]  /*6d50*/  MOV R10, UR58 ;  /* 0x0000003a000a7c02 */ /* 0x000fe20008000f00 */
[----:B------:R-:W-:Y:S01]  /*6d60*/  UMOV UR52, UR8 ;  /* 0x0000000800347c82 */ /* 0x000fe20008000000 */
[----:B------:R-:W-:Y:S01]  /*6d70*/  UMOV UR58, UR10 ;  /* 0x0000000a003a7c82 */ /* 0x000fe20008000000 */
[----:B------:R-:W-:Y:S01]  /*6d80*/  R2UR UR8, R14 ;  /* 0x000000000e0872ca */ /* 0x000fe200000e0000 */
[----:B------:R-:W-:Y:S01]  /*6d90*/  VIADD R14, R9, 0x130 ;  /* 0x00000130090e7836 */ /* 0x000fe20000000000 */
[----:B------:R-:W-:Y:S01]  /*6da0*/  HGMMA.64x16x16.F32 R88, gdesc[UR44].tnspA.tnspB, R88 ;  /* 0x602000002c5879f0 */ /* 0x000fe20008700858 */
[----:B------:R-:W-:Y:S01]  /*6db0*/  R2UR UR10, R15 ;  /* 0x000000000f0a72ca */ /* 0x000fe200000e0000 */
[----:B------:R-:W-:Y:S01]  /*6dc0*/  VIADD R15, R9, 0x1b0 ;  /* 0x000001b0090f7836 */ /* 0x000fe20000000000 */
[----:B------:R-:W-:Y:S01]  /*6dd0*/  R2UR UR5, R5 ;  /* 0x00000000050572ca */ /* 0x000fe200000e0000 */
[----:B------:R-:W-:Y:S01]  /*6de0*/  VIADD R9, R9, 0x230 ;  /* 0x0000023009097836 */ /* 0x000fe20000000000 */
[----:B------:R-:W-:Y:S01]  /*6df0*/  R2UR UR22, R14 ;  /* 0x000000000e1672ca */ /* 0x000fe200000e0000 */
[----:B------:R-:W-:Y:S01]  /*6e00*/  UMOV UR59, UR19 ;  /* 0x00000013003b7c82 */ /* 0x000fe20008000000 */
[----:B------:R-:W-:Y:S01]  /*6e10*/  R2UR UR14, R15 ;  /* 0x000000000f0e72ca */ /* 0x000fe200000e0000 */
[----:B------:R-:W-:Y:S01]  /*6e20*/  UMOV UR53, UR9 ;  /* 0x0000000900357c82 */ /* 0x000fe20008000000 */
[----:B------:R-:W-:Y:S01]  /*6e30*/  R2UR UR6, R9 ;  /* 0x00000000090672ca */ /* 0x000fe200000e0000 */
[----:B------:R-:W-:Y:S01]  /*6e40*/  UMOV UR9, 0x40000040 ;  /* 0x4000004000097882 */ /* 0x000fe20000000000 */
[----:B------:R-:W-:Y:S01]  /*6e50*/  MOV R218, UR59 ;  /* 0x0000003b00da7c02 */ /* 0x000fe20008000f00 */
[----:B------:R-:W-:Y:S01]  /*6e60*/  UMOV UR59, UR7 ;  /* 0x00000007003b7c82 */ /* 0x000fe20008000000 */
[----:B------:R-:W-:Y:S01]  /*6e70*/  UMOV UR16, UR8 ;  /* 0x0000000800107c82 */ /* 0x000fe20008000000 */
[----:B------:R-:W-:Y:S01]  /*6e80*/  MOV R11, UR59 ;  /* 0x0000003b000b7c02 */ /* 0x000fe20008000f00 */
[----:B------:R-:W-:Y:S01]  /*6e90*/  UMOV UR59, UR11 ;  /* 0x0000000b003b7c82 */ /* 0x000fe20008000000 */
[----:B------:R-:W-:Y:S01]  /*6ea0*/  UMOV UR11, 0x40 ;  /* 0x00000040000b7882 */ /* 0x000fe20000000000 */
[----:B------:R-:W-:Y:S01]  /*6eb0*/  UMOV UR17, UR9 ;  /* 0x0000000900117c82 */ /* 0x000fe20008000000 */
[----:B------:R-:W-:Y:S01]  /*6ec0*/  UMOV UR19, 0x40 ;  /* 0x0000004000137882 */ /* 0x000fe20000000000 */
[----:B------:R-:W-:Y:S01]  /*6ed0*/  MOV R221, UR58 ;  /* 0x0000003a00dd7c02 */ /* 0x000fe20008000f00 */
        /* <DEDUP_REMOVED lines=9> */
[----:B------:R-:W-:Y:S01]  /*6f70*/  MOV R222, UR59 ;  /* 0x0000003b00de7c02 */ /* 0x000fe20008000f00 */
[----:B------:R-:W-:Y:S01]  /*6f80*/  UMOV UR59, 0x8 ;  /* 0x00000008003b7882 */ /* 0x000fe20000000000 */
[----:B------:R-:W-:Y:S01]  /*6f90*/  VIADD R9, R5, 0x80 ;  /* 0x0000008005097836 */ /* 0x000fe20000000000 */
[----:B------:R-:W-:Y:S01]  /*6fa0*/  HGMMA.64x16x16.F32 R56, gdesc[UR28].tnspA.tnspB, R56 ;  /* 0x602000001c3879f0 */ /* 0x000fe20008700838 */
[----:B------:R-:W-:Y:S01]  /*6fb0*/  VIADD R14, R6, 0x80 ;  /* 0x00000080060e7836 */ /* 0x000fe20000000000 */
[----:B------:R-:W-:Y:S01]  /*6fc0*/  UMOV UR29, 0x40000040 ;  /* 0x40000040001d7882 */ /* 0x000fe20000000000 */
[----:B------:R-:W-:Y:S01]  /*6fd0*/  IMAD.U32 R20, RZ, RZ, UR58 ;  /* 0x0000003aff147e24 */ /* 0x000fe2000f8e00ff */
[----:B------:R-:W-:Y:S01]  /*6fe0*/  HGMMA.64x16x16.F32 R64, gdesc[UR40].tnspA.tnspB, R64 ;  /* 0x60200000284079f0 */ /* 0x000fe20008700840 */
[----:B------:R-:W-:Y:S01]  /*6ff0*/  IMAD.U32 R21, RZ, RZ, UR59 ;  /* 0x0000003bff157e24 */ /* 0x000fe2000f8e00ff */
[----:B------:R-:W-:Y:S01]  /*7000*/  UMOV UR40, UR52 ;  /* 0x0000003400287c82 */ /* 0x000fe20008000000 */
[----:B------:R-:W-:Y:S01]  /*7010*/  UMOV UR41, UR53 ;  /* 0x0000003500297c82 */ /* 0x000fe20008000000 */
[----:B------:R-:W-:Y:S04]  /*7020*/  HGMMA.64x16x16.F32 R72, gdesc[UR36].tnspA.tnspB, R72 ;  /* 0x60200000244879f0 */ /* 0x000fe80008700848 */
[----:B------:R-:W-:Y:S04]  /*7030*/  HGMMA.64x16x16.F32 R80, gdesc[UR32].tnspA.tnspB, R80 ;  /* 0x60200000205079f0 */ /* 0x000fe80008700850 */
[----:B------:R-:W-:Y:S01]  /*7040*/  HGMMA.64x16x16.F32 R88, gdesc[UR24].tnspA.tnspB, R88 ;  /* 0x60200000185879f0 */ /* 0x000fe20008700858 */
[----:B------:R-:W-:-:S03]  /*7050*/  UMOV UR25, UR29 ;  /* 0x0000001d00197c82 */ /* 0x000fc60008000000 */
[----:B------:R-:W-:Y:S01]  /*7060*/  HGMMA.64x16x16.F32 R56, gdesc[UR8].tnspA.tnspB, R56 ;  /* 0x60200000083879f0 */ /* 0x000fe20008700838 */
[----:B------:R-:W-:-:S03]  /*7070*/  UMOV UR9, 0x40000040 ;  /* 0x4000004000097882 */ /* 0x000fc60000000000 */
[----:B------:R-:W-:Y:S01]  /*7080*/  HGMMA.64x16x16.F32 R64, gdesc[UR16].tnspA.tnspB, R64 ;  /* 0x60200000104079f0 */ /* 0x000fe20008700840 */
[----:B------:R-:W-:-:S03]  /*7090*/  UMOV UR17, UR9 ;  /* 0x0000000900117c82 */ /* 0x000fc60008000000 */
        /* <DEDUP_REMOVED lines=10> */
[----:B-1----:R-:W-:Y:S06]  /*7140*/  BAR.SYNC.DEFER_BLOCKING 0x9, 0x100 ;  /* 0x0244000000007b1d */ /* 0x002fec0000010000 */
[----:B--2---:R-:W-:-:S06]  /*7150*/  WARPGROUP.ARRIVE ;  /* 0x00000000000079c5 */ /* 0x004fcc0000000000 */
[----:B------:R-:W-:Y:S01]  /*7160*/  HGMMA.64x64x16.F32 R24, gdesc[UR56].tnspA, RZ, !UPT ;  /* 0x20e00000381879f0 */ /* 0x000fe2000c7008ff */
[----:B------:R-:W-:Y:S01]  /*7170*/  UMOV UR56, UR4 ;  /* 0x0000000400387c82 */ /* 0x000fe20008000000 */
[----:B------:R-:W-:Y:S01]  /*7180*/  UMOV UR57, 0x40000040 ;  /* 0x4000004000397882 */ /* 0x000fe20000000000 */
[----:B------:R-:W-:Y:S01]  /*7190*/  UMOV UR58, UR5 ;  /* 0x00000005003a7c82 */ /* 0x000fe20008000000 */
[----:B------:R-:W-:Y:S01]  /*71a0*/  UMOV UR59, 0x8 ;  /* 0x00000008003b7882 */ /* 0x000fe20000000000 */
[----:B------:R-:W-:Y:S01]  /*71b0*/  IMAD.U32 R14, RZ, RZ, UR58 ;  /* 0x0000003aff0e7e24 */ /* 0x000fe2000f8e00ff */
[----:B------:R-:W-:Y:S01]  /*71c0*/  R2UR UR4, R9 ;  /* 0x00000000090472ca */ /* 0x000fe200000e0000 */
[----:B------:R-:W-:Y:S02]  /*71d0*/  IMAD.U32 R15, RZ, RZ, UR59 ;  /* 0x0000003bff0f7e24 */ /* 0x000fe4000f8e00ff */
[----:B------:R-:W-:Y:S01]  /*71e0*/  VIADD R9, R5, 0x180 ;  /* 0x0000018005097836 */ /* 0x000fe20000000000 */
[----:B------:R-:W-:Y:S01]  /*71f0*/  HGMMA.64x64x16.F32 R24, gdesc[UR56].tnspA, R24 ;  /* 0x20e00000381879f0 */ /* 0x000fe20008700818 */
[----:B------:R-:W-:Y:S01]  /*7200*/  R2UR UR56, R12 ;  /* 0x000000000c3872ca */ /* 0x000fe200000e0000 */
[----:B------:R-:W-:Y:S01]  /*7210*/  VIADD R12, R6, 0x100 ;  /* 0x00000100060c7836 */ /* 0x000fe20000000000 */
[----:B------:R-:W-:-:S02]  /*7220*/  R2UR UR59, R222 ;  /* 0x00000000de3b72ca */ /* 0x000fc400000e0000 */
[----:B------:R-:W-:Y:S02]  /*7230*/  R2UR UR58, R221 ;  /* 0x00000000dd3a72ca */ /* 0x000fe400000e0000 */
[----:B------:R-:W-:Y:S02]  /*7240*/  R2UR UR57, R13 ;  /* 0x000000000d3972ca */ /* 0x000fe400000e0000 */
[----:B------:R-:W-:-:S05]  /*7250*/  R2UR UR5, R12 ;  /* 0x000000000c0572ca */ /* 0x000fca00000e0000 */
[----:B------:R-:W-:Y:S01]  /*7260*/  UMOV UR32, UR56 ;  /* 0x0000003800207c82 */ /* 0x000fe20008000000 */
[----:B------:R-:W-:Y:S01]  /*7270*/  UMOV UR56, UR4 ;  /* 0x0000000400387c82 */ /* 0x000fe20008000000 */
[----:B------:R-:W-:Y:S01]  /*7280*/  UMOV UR37, UR59 ;  /* 0x0000003b00257c82 */ /* 0x000fe20008000000 */
[----:B------:R-:W-:Y:S01]  /*7290*/  UMOV UR59, 0x8 ;  /* 0x00000008003b7882 */ /* 0x000fe20000000000 */
[----:B------:R-:W-:Y:S01]  /*72a0*/  UMOV UR36, UR58 ;  /* 0x0000003a00247c82 */ /* 0x000fe20008000000 */
[----:B------:R-:W-:Y:S01]  /*72b0*/  IMAD.U32 R13, RZ, RZ, UR59 ;  /* 0x0000003bff0d7e24 */ /* 0x000fe2000f8e00ff */
[----:B------:R-:W-:Y:S01]  /*72c0*/  UMOV UR33, UR57 ;  /* 0x0000003900217c82 */ /* 0x000fe20008000000 */
[----:B------:R-:W-:Y:S01]  /*72d0*/  UMOV UR57, 0x40000040 ;  /* 0x4000004000397882 */ /* 0x000fe20000000000 */
[----:B------:R-:W-:Y:S01]  /*72e0*/  UMOV UR58, UR5 ;  /* 0x00000005003a7c82 */ /* 0x000fe20008000000 */
[----:B------:R-:W-:Y:S01]  /*72f0*/  R2UR UR4, R9 ;  /* 0x00000000090472ca */ /* 0x000fe200000e0000 */
[----:B------:R-:W-:-:S02]  /*7300*/  IMAD.U32 R12, RZ, RZ, UR58 ;  /* 0x0000003aff0c7e24 */ /* 0x000fc4000f8e00ff */
[----:B------:R-:W-:Y:S01]  /*7310*/  VIADD R9, R8, 0x400 ;  /* 0x0000040008097836 */ /* 0x000fe20000000000 */
[----:B------:R-:W-:Y:S01]  /*7320*/  HGMMA.64x64x16.F32 R24, gdesc[UR56].tnspA, R24 ;  /* 0x20e00000381879f0 */ /* 0x000fe20008700818 */
[----:B------:R-:W-:Y:S01]  /*7330*/  R2UR UR58, R10 ;  /* 0x000000000a3a72ca */ /* 0x000fe200000e0000 */
[----:B------:R-:W-:Y:S01]  /*7340*/  VIADD R10, R6, 0x180 ;  /* 0x00000180060a7836 */ /* 0x000fe20000000000 */
[----:B------:R-:W-:-:S06]  /*7350*/  R2UR UR59, R11 ;  /* 0x000000000b3b72ca */ /* 0x000fcc00000e0000 */
[----:B------:R-:W-:Y:S01]  /*7360*/  UMOV UR56, UR4 ;  /* 0x0000000400387c82 */ /* 0x000fe20008000000 */
[----:B------:R-:W-:Y:S01]  /*7370*/  UMOV UR57, 0x40000040 ;  /* 0x4000004000397882 */ /* 0x000fe20000000000 */
[----:B------:R-:W-:Y:S01]  /*7380*/  VIADD R6, R6, 0x200 ;  /* 0x0000020006067836 */ /* 0x000fe20000000000 */
[----:B------:R-:W-:Y:S02]  /*7390*/  R2UR UR5, R10 ;  /* 0x000000000a0572ca */ /* 0x000fe400000e0000 */
[----:B------:R-:W-:Y:S02]  /*73a0*/  UMOV UR48, UR58 ;  /* 0x0000003a00307c82 */ /* 0x000fe40008000000 */
[----:B------:R-:W-:Y:S01]  /*73b0*/  UMOV UR49, UR59 ;  /* 0x0000003b00317c82 */ /* 0x000fe20008000000 */
[----:B------:R-:W-:Y:S02]  /*73c0*/  UMOV UR59, 0x8 ;  /* 0x00000008003b7882 */ /* 0x000fe40000000000 */
[----:B------:R-:W-:-:S06]  /*73d0*/  IMAD.U32 R11, RZ, RZ, UR59 ;  /* 0x0000003bff0b7e24 */ /* 0x000fcc000f8e00ff */
[----:B------:R-:W-:Y:S01]  /*73e0*/  UMOV UR58, UR5 ;  /* 0x00000005003a7c82 */ /* 0x000fe20008000000 */
[----:B------:R-:W-:Y:S01]  /*73f0*/  R2UR UR5, R6 ;  /* 0x00000000060572ca */ /* 0x000fe200000e0000 */
[----:B------:R-:W-:Y:S01]  /*7400*/  IMAD.U32 R10, RZ, RZ, UR58 ;  /* 0x0000003aff0a7e24 */ /* 0x000fe2000f8e00ff */
[----:B------:R-:W-:Y:S01]  /*7410*/  HGMMA.64x64x16.F32 R24, gdesc[UR56].tnspA, R24 ;  /* 0x20e00000381879f0 */ /* 0x000fe20008700818 */
[----:B------:R-:W-:Y:S01]  /*7420*/  R2UR UR56, R7 ;  /* 0x00000000073872ca */ /* 0x000fe200000e0000 */
[----:B------:R-:W-:Y:S01]  /*7430*/  VIADD R7, R5, 0x200 ;  /* 0x0000020005077836 */ /* 0x000fe20000000000 */
[----:B------:R-:W-:Y:S02]  /*7440*/  R2UR UR59, R218 ;  /* 0x00000000da3b72ca */ /* 0x000fe400000e0000 */
[----:B------:R-:W-:Y:S02]  /*7450*/  R2UR UR58, R219 ;  /* 0x00000000db3a72ca */ /* 0x000fe400000e0000 */
[----:B------:R-:W-:-:S02]  /*7460*/  R2UR UR57, R220 ;  /* 0x00000000dc3972ca */ /* 0x000fc400000e0000 */
[----:B------:R-:W-:-:S05]  /*7470*/  R2UR UR4, R7 ;  /* 0x00000000070472ca */ /* 0x000fca00000e0000 */
[----:B------:R-:W-:Y:S02]  /*7480*/  UMOV UR44, UR56 ;  /* 0x00000038002c7c82 */ /* 0x000fe40008000000 */
        /* <DEDUP_REMOVED lines=8> */
[----:B------:R-:W-:Y:S01]  /*7510*/  ULDC.64 UR4, c[0x0][0x2c0] ;  /* 0x0000b00000047ab9 */ /* 0x000fe20000000a00 */
[----:B------:R-:W-:Y:S01]  /*7520*/  IMAD.U32 R7, RZ, RZ, UR59 ;  /* 0x0000003bff077e24 */ /* 0x000fe2000f8e00ff */
[----:B------:R-:W-:Y:S01]  /*7530*/  HGMMA.64x64x16.F32 R24, gdesc[UR56].tnspA, R24, gsb0 ;  /* 0x20e00000381879f0 */ /* 0x000fe20008000818 */
[----:B------:R-:W-:Y:S01]  /*7540*/  R2UR UR59, R217 ;  /* 0x00000000d93b72ca */ /* 0x000fe200000e0000 */
[----:B------:R-:W-:Y:S01]  /*7550*/  WARPGROUP.ARRIVE ;  /* 0x00000000000079c5 */ /* 0x000fe20000000000 */
[----:B------:R-:W-:Y:S01]  /*7560*/  R2UR UR58, R216 ;  /* 0x00000000d83a72ca */ /* 0x000fe200000e0000 */
[----:B------:R-:W-:Y:S01]  /*7570*/  UMOV UR57, 0x40000040 ;  /* 0x4000004000397882 */ /* 0x000fe20000000000 */
[----:B------:R-:W-:Y:S01]  /*7580*/  R2UR UR56, R9 ;  /* 0x00000000093872ca */ /* 0x000fe200000e0000 */
[----:B------:R-:W-:-:S12]  /*7590*/  VIADD R9, R8, 0x480 ;  /* 0x0000048008097836 */ /* 0x000fd80000000000 */
        /* <DEDUP_REMOVED lines=18> */
[----:B------:R-:W-:-:S02]  /*76c0*/  VIADD R9, R8, 0x500 ;  /* 0x0000050008097836 */ /* 0x000fc40000000000 */
[----:B------:R-:W-:-:S03]  /*76d0*/  VIADD R8, R8, 0x580 ;  /* 0x0000058008087836 */ /* 0x000fc60000000000 */
[----:B------:R-:W-:Y:S02]  /*76e0*/  R2UR UR28, R9 ;  /* 0x00000000091c72ca */ /* 0x000fe400000e0000 */
[----:B------:R-:W-:Y:S01]  /*76f0*/  R2UR UR8, R8 ;  /* 0x00000000080872ca */ /* 0x000fe200000e0000 */
[----:B------:R-:W-:-:S05]  /*7700*/  IMAD.SHL.U32 R8, R3, 0x4000, RZ ;  /* 0x0000400003087824 */ /* 0x000fca00078e00ff */
[----:B------:R-:W-:-:S04]  /*7710*/  IADD3 R9, P0, R8, R230, RZ ;  /* 0x000000e608097210 */ /* 0x000fc80007f1e0ff */
[----:B------:R-:W-:Y:S01]  /*7720*/  LEA.HI.X.SX32 R216, R8, R235, 0x1, P0 ;  /* 0x000000eb08d87211 */ /* 0x000fe200000f0eff */
[----:B------:R-:W-:Y:S01]  /*7730*/  UMOV UR40, UR28 ;  /* 0x0000001c00287c82 */ /* 0x000fe20008000000 */
[----:B------:R-:W-:Y:S01]  /*7740*/  UMOV UR36, UR28 ;  /* 0x0000001c00247c82 */ /* 0x000fe20008000000 */
[----:B------:R-:W-:Y:S01]  /*7750*/  UMOV UR32, UR28 ;  /* 0x0000001c00207c82 */ /* 0x000fe20008000000 */
[----:B------:R-:W-:Y:S01]  /*7760*/  UMOV UR24, UR28 ;  /* 0x0000001c00187c82 */ /* 0x000fe20008000000 */
[C---:B------:R-:W-:Y:S01]  /*7770*/  LEA R8, P0, R9.reuse, UR4, 0x2 ;  /* 0x0000000409087c11 */ /* 0x040fe2000f8010ff */
[----:B------:R-:W-:Y:S01]  /*7780*/  UMOV UR16, UR8 ;  /* 0x0000000800107c82 */ /* 0x000fe20008000000 */
[----:B------:R-:W-:Y:S01]  /*7790*/  UMOV UR20, UR8 ;  /* 0x0000000800147c82 */ /* 0x000fe20008000000 */
[----:B------:R-:W-:Y:S01]  /*77a0*/  UMOV UR12, UR8 ;  /* 0x00000008000c7c82 */ /* 0x000fe20008000000 */
[----:B------:R-:W-:Y:S01]  /*77b0*/  LEA.HI.X R9, R9, UR5, R216, 0x2, P0 ;  /* 0x0000000509097c11 */ /* 0x000fe200080f14d8 */
        /* <DEDUP_REMOVED lines=20> */
[----:B------:R-:W-:-:S05]  /*7900*/  VIADD R22, R22, 0x14100 ;  /* 0x0001410016167836 */ /* 0x000fca0000000000 */
[----:B------:R-:W-:-:S04]  /*7910*/  SHF.R.U32.HI R22, RZ, 0x4, R22 ;  /* 0x00000004ff167819 */ /* 0x000fc80000011616 */
[----:B------:R-:W-:-:S05]  /*7920*/  LOP3.LUT R237, R22, 0x3fff, RZ, 0xc0, !PT ;  /* 0x00003fff16ed7812 */ /* 0x000fca00078ec0ff */
[----:B------:R-:W-:Y:S01]  /*7930*/  IMAD R237, R2, 0x800, R237 ;  /* 0x0000080002ed7824 */ /* 0x000fe200078e02ed */
[----:B------:R-:W-:Y:S04]  /*7940*/  HGMMA.64x16x16.F32 R96, gdesc[UR8].tnspA.tnspB, R96 ;  /* 0x60200000086079f0 */ /* 0x000fe80008700860 */
[----:B------:R-:W-:Y:S04]  /*7950*/  HGMMA.64x16x16.F32 R104, gdesc[UR16].tnspA.tnspB, R104 ;  /* 0x60200000106879f0 */ /* 0x000fe80008700868 */
[----:B------:R-:W-:Y:S04]  /*7960*/  HGMMA.64x16x16.F32 R112, gdesc[UR20].tnspA.tnspB, R112 ;  /* 0x60200000147079f0 */ /* 0x000fe80008700870 */
[----:B------:R-:W-:Y:S04]  /*7970*/  HGMMA.64x16x16.F32 R120, gdesc[UR12].tnspA.tnspB, R120 ;  /* 0x602000000c7879f0 */ /* 0x000fe80008700878 */
[----:B------:R-:W-:Y:S03]  /*7980*/  HGMMA.64x16x16.F32 R128, gdesc[UR4].tnspA.tnspB, R128, gsb0 ;  /* 0x60200000048079f0 */ /* 0x000fe60008000880 */
[----:B------:R-:W-:-:S02]  /*7990*/  WARPGROUP.DEPBAR.LE gsb0, 0x1 ;  /* 0x00008000000079c5 */ /* 0x000fc40000010100 */
[----:B------:R1:W-:Y:S01]  /*79a0*/  REDG.E.ADD.F32x4.FTZ.RN.STRONG.GPU desc[UR60][R8.64], R24 ;  /* 0x00000018080079a6 */ /* 0x0003e2000c10f7bc */
[----:B------:R-:W-:Y:S01]  /*79b0*/  R2UR UR52, R237 ;  /* 0x00000000ed3472ca */ /* 0x000fe200000e0000 */
[----:B------:R-:W-:Y:S01]  /*79c0*/  WARPGROUP.ARRIVE ;  /* 0x00000000000079c5 */ /* 0x000fe20000000000 */
[----:B------:R-:W-:Y:S01]  /*79d0*/  UMOV UR53, 0x40000040 ;  /* 0x4000004000357882 */ /* 0x000fe20000000000 */
[----:B------:R-:W-:Y:S01]  /*79e0*/  UMOV UR55, 0x40 ;  /* 0x0000004000377882 */ /* 0x000fe20000000000 */
[----:B-1----:R-:W-:Y:S01]  /*79f0*/  LOP3.LUT R24, R23, 0x80000, RZ, 0xfc, !PT ;  /* 0x0008000017187812 */ /* 0x002fe200078efcff */
[----:B------:R-:W-:Y:S01]  /*7a00*/  UMOV UR59, 0x40 ;  /* 0x00000040003b7882 */ /* 0x000fe20000000000 */
[----:B------:R-:W-:Y:S01]  /*7a10*/  UMOV UR11, 0x40 ;  /* 0x00000040000b7882 */ /* 0x000fe20000000000 */
[----:B------:R-:W-:Y:S01]  /*7a20*/  UMOV UR45, 0x40000040 ;  /* 0x40000040002d7882 */ /* 0x000fe20000000000 */
[----:B------:R-:W-:Y:S01]  /*7a30*/  UMOV UR47, 0x40 ;  /* 0x00000040002f7882 */ /* 0x000fe20000000000 */
[C---:B------:R-:W-:Y:S01]  /*7a40*/  VIADD R22, R24.reuse, 0x80 ;  /* 0x0000008018167836 */ /* 0x040fe20000000000 */
[----:B------:R-:W-:Y:S01]  /*7a50*/  UMOV UR51, 0x40 ;  /* 0x0000004000337882 */ /* 0x000fe20000000000 */
[----:B------:R-:W-:Y:S01]  /*7a60*/  VIADD R23, R24, 0x100 ;  /* 0x0000010018177836 */ /* 0x000fe20000000000 */
[----:B------:R-:W-:Y:S01]  /*7a70*/  UMOV UR25, 0x40000040 ;  /* 0x4000004000197882 */ /* 0x000fe20000000000 */
[----:B------:R-:W-:Y:S01]  /*7a80*/  UMOV UR27, 0x40 ;  /* 0x00000040001b7882 */ /* 0x000fe20000000000 */
[----:B------:R-:W-:Y:S01]  /*7a90*/  R2UR UR4, R22 ;  /* 0x00000000160472ca */ /* 0x000fe200000e0000 */
[C---:B------:R-:W-:Y:S01]  /*7aa0*/  VIADD R22, R24.reuse, 0x180 ;  /* 0x0000018018167836 */ /* 0x040fe20000000000 */
[C---:B------:R-:W-:Y:S01]  /*7ab0*/  R2UR UR54, R24.reuse ;  /* 0x00000000183672ca */ /* 0x040fe200000e0000 */
[----:B------:R-:W-:Y:S01]  /*7ac0*/  VIADD R25, R24, 0x200 ;  /* 0x0000020018197836 */ /* 0x000fe20000000000 */
[----:B------:R-:W-:Y:S01]  /*7ad0*/  R2UR UR5, R23 ;  /* 0x00000000170572ca */ /* 0x000fe200000e0000 */
[----:B------:R-:W-:Y:S01]  /*7ae0*/  UMOV UR43, 0x40 ;  /* 0x00000040002b7882 */ /* 0x000fe20000000000 */
[----:B------:R-:W-:Y:S01]  /*7af0*/  R2UR UR6, R22 ;  /* 0x00000000160672ca */ /* 0x000fe200000e0000 */
[----:B------:R-:W-:Y:S01]  /*7b00*/  UMOV UR39, 0x40 ;  /* 0x0000004000277882 */ /* 0x000fe20000000000 */
[----:B------:R-:W-:Y:S01]  /*7b10*/  UMOV UR35, 0x40 ;  /* 0x0000004000237882 */ /* 0x000fe20000000000 */
[----:B------:R-:W-:Y:S01]  /*7b20*/  UMOV UR31, 0x40 ;  /* 0x00000040001f7882 */ /* 0x000fe20000000000 */
[----:B------:R-:W-:Y:S01]  /*7b30*/  PLOP3.LUT P0, PT, PT, PT, UP0, 0x40, 0x0 ;  /* 0x000000000000781c */ /* 0x000fe20003f0e808 */
[----:B------:R-:W-:Y:S01]  /*7b40*/  UMOV UR7, 0x40 ;  /* 0x0000004000077882 */ /* 0x000fe20000000000 */
[----:B------:R-:W-:Y:S01]  /*7b50*/  UMOV UR23, 0x40 ;  /* 0x0000004000177882 */ /* 0x000fe20000000000 */
[----:B------:R-:W-:Y:S01]  /*7b60*/  UMOV UR58, UR4 ;  /* 0x00000004003a7c82 */ /* 0x000fe20008000000 */
[----:B------:R-:W-:Y:S01]  /*7b70*/  R2UR UR4, R25 ;  /* 0x00000000190472ca */ /* 0x000fe200000e0000 */
[----:B------:R-:W-:Y:S01]  /*7b80*/  UMOV UR56, UR52 ;  /* 0x0000003400387c82 */ /* 0x000fe20008000000 */
[----:B------:R-:W-:Y:S01]  /*7b90*/  UMOV UR57, UR53 ;  /* 0x0000003500397c82 */ /* 0x000fe20008000000 */
[----:B------:R-:W-:Y:S01]  /*7ba0*/  HGMMA.64x16x16.F32 R136, gdesc[UR52].tnspA.tnspB, R136 ;  /* 0x60200000348879f0 */ /* 0x000fe20008700888 */
[----:B------:R-:W-:Y:S01]  /*7bb0*/  UMOV UR8, UR52 ;  /* 0x0000003400087c82 */ /* 0x000fe20008000000 */
[----:B------:R-:W-:Y:S01]  /*7bc0*/  UMOV UR9, UR53 ;  /* 0x0000003500097c82 */ /* 0x000fe20008000000 */
[----:B------:R-:W-:Y:S01]  /*7bd0*/  UMOV UR10, UR5 ;  /* 0x00000005000a7c82 */ /* 0x000fe20008000000 */
[----:B------:R-:W-:Y:S01]  /*7be0*/  HGMMA.64x16x16.F32 R144, gdesc[UR56].tnspA.tnspB, R144 ;  /* 0x60200000389079f0 */ /* 0x000fe20008700890 */
[----:B------:R-:W-:Y:S01]  /*7bf0*/  IMAD.U32 R216, RZ, RZ, UR10 ;  /* 0x0000000affd87e24 */ /* 0x000fe2000f8e00ff */
        /* <DEDUP_REMOVED lines=14> */
[----:B------:R1:W-:Y:S01]  /*7ce0*/  REDG.E.ADD.F32x4.FTZ.RN.STRONG.GPU desc[UR60][R8.64+0x800], R28 ;  /* 0x0008001c080079a6 */ /* 0x0003e2000c10f7bc */
[----:B------:R-:W-:Y:S01]  /*7cf0*/  HGMMA.64x16x16.F32 R168, gdesc[UR8].tnspA.tnspB, R168 ;  /* 0x6020000008a879f0 */ /* 0x000fe200087008a8 */
[----:B------:R-:W-:-:S02]  /*7d00*/  VIADD R25, R237, 0x80 ;  /* 0x00000080ed197836 */ /* 0x000fc40000000000 */
[C---:B------:R-:W-:Y:S01]  /*7d10*/  VIADD R26, R24.reuse, 0x10 ;  /* 0x00000010181a7836 */ /* 0x040fe20000000000 */
[----:B------:R-:W-:Y:S01]  /*7d20*/  UMOV UR49, UR45 ;  /* 0x0000002d00317c82 */ /* 0x000fe20008000000 */
[----:B------:R-:W-:Y:S01]  /*7d30*/  IMAD.U32 R220, RZ, RZ, UR10 ;  /* 0x0000000affdc7e24 */ /* 0x000fe2000f8e00ff */
[----:B------:R-:W-:Y:S01]  /*7d40*/  R2UR UR44, R25 ;  /* 0x00000000192c72ca */ /* 0x000fe200000e0000 */
[----:B------:R-:W-:Y:S01]  /*7d50*/  VIADD R25, R24, 0x110 ;  /* 0x0000011018197836 */ /* 0x000fe20000000000 */
[----:B------:R-:W-:Y:S01]  /*7d60*/  R2UR UR46, R26 ;  /* 0x000000001a2e72ca */ /* 0x000fe200000e0000 */
[C---:B------:R-:W-:Y:S01]  /*7d70*/  VIADD R26, R24.reuse, 0x90 ;  /* 0x00000090181a7836 */ /* 0x040fe20000000000 */
[----:B------:R-:W-:Y:S01]  /*7d80*/  UMOV UR41, UR25 ;  /* 0x0000001900297c82 */ /* 0x000fe20008000000 */
[----:B------:R-:W-:Y:S01]  /*7d90*/  IMAD.U32 R221, RZ, RZ, UR11 ;  /* 0x0000000bffdd7e24 */ /* 0x000fe2000f8e00ff */
[----:B------:R-:W-:Y:S01]  /*7da0*/  R2UR UR5, R25 ;  /* 0x00000000190572ca */ /* 0x000fe200000e0000 */
[----:B------:R-:W-:Y:S01]  /*7db0*/  VIADD R25, R24, 0x190 ;  /* 0x0000019018197836 */ /* 0x000fe20000000000 */
[----:B------:R-:W-:Y:S01]  /*7dc0*/  R2UR UR4, R26 ;  /* 0x000000001a0472ca */ /* 0x000fe200000e0000 */
[----:B------:R-:W-:Y:S01]  /*7dd0*/  UMOV UR37, UR25 ;  /* 0x0000001900257c82 */ /* 0x000fe20008000000 */
[----:B------:R-:W-:Y:S01]  /*7de0*/  UMOV UR33, UR25 ;  /* 0x0000001900217c82 */ /* 0x000fe20008000000 */
[----:B------:R-:W-:Y:S01]  /*7df0*/  UMOV UR29, UR25 ;  /* 0x00000019001d7c82 */ /* 0x000fe20008000000 */
[----:B------:R-:W-:Y:S01]  /*7e00*/  R2UR UR6, R25 ;  /* 0x00000000190672ca */ /* 0x000fe200000e0000 */
[C---:B------:R-:W-:Y:S01]  /*7e10*/  VIADD R25, R24.reuse, 0x210 ;  /* 0x0000021018197836 */ /* 0x040fe20000000000 */
[----:B------:R-:W-:Y:S01]  /*7e20*/  UMOV UR8, UR44 ;  /* 0x0000002c00087c82 */ /* 0x000fe20008000000 */
[----:B------:R-:W-:Y:S01]  /*7e30*/  UMOV UR15, 0x40 ;  /* 0x00000040000f7882 */ /* 0x000fe20000000000 */
[----:B------:R1:W-:Y:S02]  /*7e40*/  REDG.E.ADD.F32x4.FTZ.RN.STRONG.GPU desc[UR60][R8.64+0x1000], R32 ;  /* 0x00100020080079a6 */ /* 0x0003e4000c10f7bc */
[----:B------:R-:W-:Y:S01]  /*7e50*/  R2UR UR50, R25 ;  /* 0x00000000193272ca */ /* 0x000fe200000e0000 */
[----:B------:R-:W-:Y:S01]  /*7e60*/  UMOV UR9, UR45 ;  /* 0x0000002d00097c82 */ /* 0x000fe20008000000 */
[----:B------:R-:W-:Y:S01]  /*7e70*/  UMOV UR11, 0x40 ;  /* 0x00000040000b7882 */ /* 0x000fe20000000000 */
[----:B------:R-:W-:Y:S01]  /*7e80*/  UMOV UR10, UR4 ;  /* 0x00000004000a7c82 */ /* 0x000fe20008000000 */
[----:B------:R-:W-:Y:S01]  /*7e90*/  IMAD.U32 R223, RZ, RZ, UR11 ;  /* 0x0000000bffdf7e24 */ /* 0x000fe2000f8e00ff */
[----:B------:R-:W-:Y:S01]  /*7ea0*/  UMOV UR48, UR44 ;  /* 0x0000002c00307c82 */ /* 0x000fe20008000000 */
[----:B------:R-:W-:Y:S01]  /*7eb0*/  IMAD.U32 R222, RZ, RZ, UR10 ;  /* 0x0000000affde7e24 */ /* 0x000fe2000f8e00ff */
[----:B------:R-:W-:Y:S01]  /*7ec0*/  HGMMA.64x16x16.F32 R136, gdesc[UR44].tnspA.tnspB, R136 ;  /* 0x602000002c8879f0 */ /* 0x000fe20008700888 */
[----:B------:R-:W-:Y:S01]  /*7ed0*/  VIADD R26, R24, 0x20 ;  /* 0x00000020181a7836 */ /* 0x000fe20000000000 */
[----:B------:R1:W-:Y:S02]  /*7ee0*/  REDG.E.ADD.F32x4.FTZ.RN.STRONG.GPU desc[UR60][R8.64+0x1800], R36 ;  /* 0x00180024080079a6 */ /* 0x0003e4000c10f7bc */
        /* <DEDUP_REMOVED lines=12> */
[----:B------:R-:W-:Y:S01]  /*7fb0*/  VIADD R25, R237, 0x100 ;  /* 0x00000100ed197836 */ /* 0x000fe20000000000 */
[----:B------:R-:W-:Y:S01]  /*7fc0*/  HGMMA.64x16x16.F32 R160, gdesc[UR8].tnspA.tnspB, R160 ;  /* 0x6020000008a079f0 */ /* 0x000fe200087008a0 */
[----:B------:R-:W-:Y:S01]  /*7fd0*/  R2UR UR26, R26 ;  /* 0x000000001a1a72ca */ /* 0x000fe200000e0000 */
[----:B------:R1:W-:Y:S02]  /*7fe0*/  REDG.E.ADD.F32x4.FTZ.RN.STRONG.GPU desc[UR60][R8.64+0x2000], R40 ;  /* 0x00200028080079a6 */ /* 0x0003e4000c10f7bc */
[----:B------:R-:W-:Y:S01]  /*7ff0*/  HGMMA.64x16x16.F32 R168, gdesc[UR48].tnspA.tnspB, R168 ;  /* 0x6020000030a879f0 */ /* 0x000fe200087008a8 */
[----:B------:R-:W-:Y:S01]  /*8000*/  R2UR UR24, R25 ;  /* 0x00000000191872ca */ /* 0x000fe200000e0000 */
[C---:B------:R-:W-:Y:S01]  /*8010*/  VIADD R25, R24.reuse, 0x120 ;  /* 0x0000012018197836 */ /* 0x040fe20000000000 */
[----:B------:R-:W-:Y:S01]  /*8020*/  UMOV UR5, 0x40000040 ;  /* 0x4000004000057882 */ /* 0x000fe20000000000 */
[C---:B------:R-:W-:Y:S01]  /*8030*/  VIADD R26, R24.reuse, 0xa0 ;  /* 0x000000a0181a7836 */ /* 0x040fe20000000000 */
[----:B------:R1:W-:Y:S02]  /*8040*/  REDG.E.ADD.F32x4.FTZ.RN.STRONG.GPU desc[UR60][R8.64+0x2800], R44 ;  /* 0x0028002c080079a6 */ /* 0x0003e4000c10f7bc */
[----:B------:R-:W-:Y:S01]  /*8050*/  R2UR UR38, R25 ;  /* 0x00000000192672ca */ /* 0x000fe200000e0000 */
[----:B------:R-:W-:Y:S01]  /*8060*/  VIADD R25, R24, 0x1a0 ;  /* 0x000001a018197836 */ /* 0x000fe20000000000 */
[----:B------:R-:W-:-:S05]  /*8070*/  R2UR UR42, R26 ;  /* 0x000000001a2a72ca */ /* 0x000fca00000e0000 */
[----:B------:R-:W-:Y:S01]  /*8080*/  UMOV UR40, UR24 ;  /* 0x0000001800287c82 */ /* 0x000fe20008000000 */
[----:B------:R-:W-:Y:S01]  /*8090*/  R2UR UR34, R25 ;  /* 0x00000000192272ca */ /* 0x000fe200000e0000 */
[----:B------:R-:W-:Y:S01]  /*80a0*/  VIADD R25, R24, 0x220 ;  /* 0x0000022018197836 */ /* 0x000fe20000000000 */
[----:B------:R-:W-:Y:S01]  /*80b0*/  UMOV UR36, UR24 ;  /* 0x0000001800247c82 */ /* 0x000fe20008000000 */
[----:B------:R-:W-:Y:S01]  /*80c0*/  UMOV UR32, UR24 ;  /* 0x0000001800207c82 */ /* 0x000fe20008000000 */
[----:B------:R-:W-:Y:S01]  /*80d0*/  UMOV UR28, UR24 ;  /* 0x00000018001c7c82 */ /* 0x000fe20008000000 */
[----:B------:R-:W-:Y:S01]  /*80e0*/  HGMMA.64x16x16.F32 R136, gdesc[UR24].tnspA.tnspB, R136 ;  /* 0x60200000188879f0 */ /* 0x000fe20008700888 */
[----:B------:R-:W-:Y:S01]  /*80f0*/  R2UR UR30, R25 ;  /* 0x00000000191e72ca */ /* 0x000fe200000e0000 */
[----:B------:R-:W-:Y:S01]  /*8100*/  IMAD.U32 R226, RZ, RZ, UR10 ;  /* 0x0000000affe27e24 */ /* 0x000fe2000f8e00ff */
[----:B------:R-:W-:Y:S01]  /*8110*/  UMOV UR21, UR5 ;  /* 0x0000000500157c82 */ /* 0x000fe20008000000 */
[----:B------:R-:W-:Y:S01]  /*8120*/  HGMMA.64x16x16.F32 R144, gdesc[UR40].tnspA.tnspB, R144 ;  /* 0x60200000289079f0 */ /* 0x000fe20008700890 */
[----:B------:R-:W-:Y:S01]  /*8130*/  UMOV UR17, UR5 ;  /* 0x0000000500117c82 */ /* 0x000fe20008000000 */
[----:B------:R-:W-:Y:S01]  /*8140*/  IMAD.U32 R227, RZ, RZ, UR11 ;  /* 0x0000000bffe37e24 */ /* 0x000fe2000f8e00ff */
[----:B------:R-:W-:Y:S01]  /*8150*/  UMOV UR13, UR5 ;  /* 0x00000005000d7c82 */ /* 0x000fe20008000000 */
[----:B------:R-:W-:Y:S01]  /*8160*/  UMOV UR9, UR5 ;  /* 0x0000000500097c82 */ /* 0x000fe20008000000 */
[----:B------:R1:W-:Y:S01]  /*8170*/  REDG.E.ADD.F32x4.FTZ.RN.STRONG.GPU desc[UR60][R8.64+0x3000], R48 ;  /* 0x00300030080079a6 */ /* 0x0003e2000c10f7bc */
[----:B------:R-:W-:Y:S01]  /*8180*/  HGMMA.64x16x16.F32 R152, gdesc[UR36].tnspA.tnspB, R152 ;  /* 0x60200000249879f0 */ /* 0x000fe20008700898 */
[----:B------:R-:W-:-:S02]  /*8190*/  VIADD R25, R237, 0x180 ;  /* 0x00000180ed197836 */ /* 0x000fc40000000000 */
[C---:B------:R-:W-:Y:S01]  /*81a0*/  VIADD R26, R24.reuse, 0x30 ;  /* 0x00000030181a7836 */ /* 0x040fe20000000000 */
[----:B------:R-:W-:Y:S01]  /*81b0*/  UMOV UR11, 0x40 ;  /* 0x00000040000b7882 */ /* 0x000fe20000000000 */
[----:B------:R1:W-:Y:S01]  /*81c0*/  REDG.E.ADD.F32x4.FTZ.RN.STRONG.GPU desc[UR60][R8.64+0x3800], R52 ;  /* 0x00380034080079a6 */ /* 0x0003e2000c10f7bc */
[----:B------:R-:W-:Y:S01]  /*81d0*/  R2UR UR4, R25 ;  /* 0x00000000190472ca */ /* 0x000fe200000e0000 */
[----:B------:R-:W-:Y:S01]  /*81e0*/  HGMMA.64x16x16.F32 R160, gdesc[UR32].tnspA.tnspB, R160 ;  /* 0x6020000020a079f0 */ /* 0x000fe200087008a0 */
[----:B------:R-:W-:Y:S01]  /*81f0*/  VIADD R25, R24, 0x130 ;  /* 0x0000013018197836 */ /* 0x000fe20000000000 */
[----:B------:R-:W-:Y:S01]  /*8200*/  R2UR UR6, R26 ;  /* 0x000000001a0672ca */ /* 0x000fe200000e0000 */
[C---:B------:R-:W-:Y:S01]  /*8210*/  VIADD R26, R24.reuse, 0xb0 ;  /* 0x000000b0181a7836 */ /* 0x040fe20000000000 */
[----:B------:R-:W-:Y:S01]  /*8220*/  HGMMA.64x16x16.F32 R168, gdesc[UR28].tnspA.tnspB, R168 ;  /* 0x602000001ca879f0 */ /* 0x000fe200087008a8 */
[----:B------:R-:W-:Y:S01]  /*8230*/  IMAD.U32 R22, RZ, RZ, UR58 ;  /* 0x0000003aff167e24 */ /* 0x000fe2000f8e00ff */
[----:B------:R-:W-:Y:S01]  /*8240*/  R2UR UR18, R25 ;  /* 0x00000000191272ca */ /* 0x000fe200000e0000 */
[----:B------:R-:W-:Y:S01]  /*8250*/  VIADD R25, R24, 0x1b0 ;  /* 0x000001b018197836 */ /* 0x000fe20000000000 */
[----:B------:R-:W-:Y:S01]  /*8260*/  R2UR UR22, R26 ;  /* 0x000000001a1672ca */ /* 0x000fe200000e0000 */
[----:B------:R-:W-:-:S02]  /*8270*/  VIADD R24, R24, 0x230 ;  /* 0x0000023018187836 */ /* 0x000fc40000000000 */
[----:B------:R-:W-:Y:S01]  /*8280*/  IMAD.U32 R23, RZ, RZ, UR59 ;  /* 0x0000003bff177e24 */ /* 0x000fe2000f8e00ff */
[----:B------:R-:W-:Y:S01]  /*8290*/  R2UR UR14, R25 ;  /* 0x00000000190e72ca */ /* 0x000fe200000e0000 */
[----:B------:R-:W-:Y:S01]  /*82a0*/  UMOV UR20, UR4 ;  /* 0x0000000400147c82 */ /* 0x000fe20008000000 */
[----:B------:R-:W-:Y:S01]  /*82b0*/  R2UR UR10, R24 ;  /* 0x00000000180a72ca */ /* 0x000fe200000e0000 */
        /* <DEDUP_REMOVED lines=9> */
[----:B-1----:R-:W-:Y:S05]  /*8350*/  @P0 BRA `(.L_x_438) ;  /* 0x0000000000040947 */ /* 0x002fea0003800000 */
[----:B------:R-:W-:Y:S01]  /*8360*/  BPT.TRAP 0x1 ;  /* 0x000000040000795c */ /* 0x000fe20000300000 */
.L_x_438:
        /* <DEDUP_REMOVED lines=45> */
[----:B------:R-:W-:Y:S01]  /*8640*/  PLOP3.LUT P0, PT, PT, PT, UP0, 0x40, 0x0 ;  /* 0x000000000000781c */ /* 0x000fe20003f0e808 */
[----:B------:R-:W-:Y:S01]  /*8650*/  HGMMA.64x16x16.F32 R176, gdesc[UR52].tnspA.tnspB, R176 ;  /* 0x6020000034b079f0 */ /* 0x000fe200087008b0 */
[----:B------:R-:W-:Y:S01]  /*8660*/  R2UR UR54, R22 ;  /* 0x00000000163672ca */ /* 0x000fe200000e0000 */
[----:B------:R1:W-:Y:S01]  /*8670*/  REDG.E.ADD.F32x4.FTZ.RN.STRONG.GPU desc[UR60][R8.64+0x4000], R24 ;  /* 0x00400018080079a6 */ /* 0x0003e2000c10f7bc */
[----:B------:R-:W-:-:S02]  /*8680*/  R2UR UR55, R23 ;  /* 0x00000000173772ca */ /* 0x000fc400000e0000 */
        /* <DEDUP_REMOVED lines=60> */
[----:B-1----:R-:W-:Y:S05]  /*8a50*/  @P0 BRA `(.L_x_439) ;  /* 0x0000000000040947 */ /* 0x002fea0003800000 */
[----:B------:R-:W-:Y:S01]  /*8a60*/  BPT.TRAP 0x1 ;  /* 0x000000040000795c */ /* 0x000fe20000300000 */
.L_x_439:
        /* <DEDUP_REMOVED lines=96> */
.L_x_419:
[----:B------:R-:W-:Y:S05]  /*9070*/  @P0 BRA `(.L_x_417) ;  /* 0x0000002000c80947 */ /* 0x000fea0003800000 */
[----:B------:R-:W2:Y:S01]  /*9080*/  S2R R4, SR_TID.X ;  /* 0x0000000000047919 */ /* 0x000ea20000002100 */
[----:B------:R-:W3:Y:S01]  /*9090*/  S2UR UR6, SR_CgaCtaId ;  /* 0x00000000000679c3 */ /* 0x000ee20000008800 */
[----:B------:R-:W-:Y:S01]  /*90a0*/  UMOV UR4, 0x400 ;  /* 0x0000040000047882 */ /* 0x000fe20000000000 */
[----:B------:R-:W-:Y:S01]  /*90b0*/  ULDC.64 UR12, c[0x0][0x818] ;  /* 0x00020600000c7ab9 */ /* 0x000fe20000000a00 */
[----:B------:R-:W-:Y:S01]  /*90c0*/  ULDC.64 UR14, c[0x0][0x848] ;  /* 0x00021200000e7ab9 */ /* 0x000fe20000000a00 */
[----:B------:R-:W-:Y:S04]  /*90d0*/  BSSY B1, `(.L_x_441) ;  /* 0x0000056000017945 */ /* 0x000fe80003800000 */
[----:B------:R-:W-:Y:S08]  /*90e0*/  S2UR UR5, SR_CTAID.Y ;  /* 0x00000000000579c3 */ /* 0x000ff00000002600 */
[----:B------:R-:W4:Y:S01]  /*90f0*/  S2UR UR8, SR_CTAID.X ;  /* 0x00000000000879c3 */ /* 0x000f220000002500 */
[----:B---3--:R-:W-:-:S07]  /*9100*/  ULEA UR4, UR6, UR4, 0x18 ;  /* 0x0000000406047291 */ /* 0x008fce000f8ec03f */
[----:B------:R-:W3:Y:S01]  /*9110*/  S2UR UR16, SR_CTAID.Z ;  /* 0x00000000001079c3 */ /* 0x000ee20000002700 */
[----:B------:R-:W-:Y:S02]  /*9120*/  ULDC UR6, c[0x0][0x850] ;  /* 0x0002140000067ab9 */ /* 0x000fe40000000800 */
[----:B------:R-:W-:Y:S01]  /*9130*/  UISETP.NE.AND UP0, UPT, UR6, 0x1, UPT ;  /* 0x000000010600788c */ /* 0x000fe2000bf05270 */
[----:B--2---:R-:W-:-:S05]  /*9140*/  VIADD R3, R4, 0xffffff80 ;  /* 0xffffff8004037836 */ /* 0x004fca0000000000 */
[----:B------:R-:W-:Y:S01]  /*9150*/  SHF.R.S32.HI R0, RZ, 0x1f, R3 ;  /* 0x0000001fff007819 */ /* 0x000fe20000011403 */
[----:B------:R-:W-:Y:S01]  /*9160*/  BAR.SYNC.DEFER_BLOCKING 0x1, 0x100 ;  /* 0x0044000000007b1d */ /* 0x000fe20000010000 */
[----:B------:R-:W-:Y:S02]  /*9170*/  ISETP.NE.AND P0, PT, R3, RZ, PT ;  /* 0x000000ff0300720c */ /* 0x000fe40003f05270 */
[----:B------:R-:W-:Y:S01]  /*9180*/  LEA.HI R2, R0, R3, RZ, 0x7 ;  /* 0x0000000300027211 */ /* 0x000fe200078f38ff */
[----:B----4-:R-:W-:Y:S02]  /*9190*/  UIMAD UR8, UR8, 0x5000, URZ ;  /* 0x00005000080878a4 */ /* 0x010fe4000f8e023f */
[----:B------:R-:W-:Y:S01]  /*91a0*/  @UP0 ULDC UR6, c[0x0][0x854] ;  /* 0x0002150000060ab9 */ /* 0x000fe20000000800 */
[----:B------:R-:W-:Y:S01]  /*91b0*/  LOP3.LUT R0, R2, 0x3fffff80, RZ, 0xc0, !PT ;  /* 0x3fffff8002007812 */ /* 0x000fe200078ec0ff */
[----:B------:R-:W-:Y:S01]  /*91c0*/  UIMAD.WIDE.U32 UR6, UR5, UR6, URZ ;  /* 0x00000006050672a5 */ /* 0x000fe2000f8e003f */
[----:B------:R-:W-:Y:S01]  /*91d0*/  SHF.R.S32.HI R5, RZ, 0x7, R2 ;  /* 0x00000007ff057819 */ /* 0x000fe20000011402 */
[----:B------:R-:W-:-:S02]  /*91e0*/  @UP0 ULDC UR9, c[0x0][0x858] ;  /* 0x0002160000090ab9 */ /* 0x000fc40000000800 */
[----:B------:R-:W-:Y:S01]  /*91f0*/  IMAD.IADD R0, R3, 0x1, -R0 ;  /* 0x0000000103007824 */ /* 0x000fe200078e0a00 */
[----:B------:R-:W-:Y:S02]  /*9200*/  @UP0 USHF.R.U32.HI UR5, URZ, UR9, UR7 ;  /* 0x000000093f050299 */ /* 0x000fe40008011607 */
[----:B------:R-:W-:Y:S01]  /*9210*/  USHF.R.S32.HI UR9, URZ, 0x1f, UR8 ;  /* 0x0000001f3f097899 */ /* 0x000fe20008011408 */
[----:B------:R-:W-:Y:S01]  /*9220*/  IMAD R0, R5, 0xa00, R0 ;  /* 0x00000a0005007824 */ /* 0x000fe200078e0200 */
[----:B------:R-:W-:Y:S02]  /*9230*/  USHF.R.S32.HI UR10, URZ, 0x1f, UR5 ;  /* 0x0000001f3f0a7899 */ /* 0x000fe40008011405 */
[----:B------:R-:W-:Y:S01]  /*9240*/  UIMAD.WIDE.U32 UR6, UR5, UR12, UR8 ;  /* 0x0000000c050672a5 */ /* 0x000fe2000f8e0008 */
[----:B------:R-:W-:Y:S01]  /*9250*/  IMAD.SHL.U32 R0, R0, 0x4, RZ ;  /* 0x0000000400007824 */ /* 0x000fe200078e00ff */
[----:B------:R-:W-:Y:S02]  /*9260*/  UIMAD UR11, UR10, UR12, URZ ;  /* 0x0000000c0a0b72a4 */ /* 0x000fe4000f8e023f */
[----:B---3--:R-:W-:-:S02]  /*9270*/  USHF.R.S32.HI UR17, URZ, 0x1f, UR16 ;  /* 0x0000001f3f117899 */ /* 0x008fc40008011410 */
[----:B------:R-:W-:Y:S01]  /*9280*/  LEA R0, R0, UR4, 0x2 ;  /* 0x0000000400007c11 */ /* 0x000fe2000f8e10ff */
[----:B------:R-:W-:-:S03]  /*9290*/  UIMAD UR11, UR5, UR13, UR11 ;  /* 0x0000000d050b72a4 */ /* 0x000fc6000f8e020b */
[----:B------:R-:W-:Y:S01]  /*92a0*/  ULDC.64 UR12, c[0x0][0x840] ;  /* 0x00021000000c7ab9 */ /* 0x000fe20000000a00 */
[----:B------:R2:W-:Y:S01]  /*92b0*/  STS.128 [R0], R56 ;  /* 0x0000003800007388 */ /* 0x0005e20000000c00 */
[----:B------:R-:W-:Y:S02]  /*92c0*/  UIMAD UR10, UR10, UR12, URZ ;  /* 0x0000000c0a0a72a4 */ /* 0x000fe4000f8e023f */
[----:B------:R-:W-:Y:S01]  /*92d0*/  UIMAD.WIDE.U32 UR8, UR5, UR12, UR8 ;  /* 0x0000000c050872a5 */ /* 0x000fe2000f8e0008 */
[----:B------:R2:W-:Y:S01]  /*92e0*/  STS.128 [R0+0x800], R60 ;  /* 0x0008003c00007388 */ /* 0x0005e20000000c00 */
[----:B------:R-:W-:Y:S02]  /*92f0*/  UIMAD UR10, UR5, UR13, UR10 ;  /* 0x0000000d050a72a4 */ /* 0x000fe4000f8e020a */
[----:B------:R-:W-:Y:S01]  /*9300*/  UIADD3 UR7, UR7, UR11, URZ ;  /* 0x0000000b07077290 */ /* 0x000fe2000fffe03f */
[----:B------:R2:W-:Y:S01]  /*9310*/  STS.128 [R0+0x1000], R96 ;  /* 0x0010006000007388 */ /* 0x0005e20000000c00 */
[----:B------:R-:W-:Y:S01]  /*9320*/  ULDC.64 UR12, c[0x0][0x820] ;  /* 0x00020800000c7ab9 */ /* 0x000fe20000000a00 */
[----:B------:R-:W-:-:S02]  /*9330*/  UIMAD UR11, UR17, UR14, URZ ;  /* 0x0000000e110b72a4 */ /* 0x000fc4000f8e023f */
[----:B------:R2:W-:Y:S01]  /*9340*/  STS.128 [R0+0x1800], R100 ;  /* 0x0018006400007388 */ /* 0x0005e20000000c00 */
[----:B------:R-:W-:Y:S02]  /*9350*/  UIMAD UR5, UR17, UR12, URZ ;  /* 0x0000000c110572a4 */ /* 0x000fe4000f8e023f */
[----:B------:R-:W-:Y:S01]  /*9360*/  UIADD3 UR9, UR9, UR10, URZ ;  /* 0x0000000a09097290 */ /* 0x000fe2000fffe03f */
[----:B------:R2:W-:Y:S01]  /*9370*/  STS.128 [R0+0x2000], R64 ;  /* 0x0020004000007388 */ /* 0x0005e20000000c00 */
[----:B------:R-:W-:Y:S02]  /*9380*/  UIMAD UR5, UR16, UR13, UR5 ;  /* 0x0000000d100572a4 */ /* 0x000fe4000f8e0205 */
[----:B------:R-:W-:Y:S01]  /*9390*/  UIMAD.WIDE.U32 UR6, UR16, UR12, UR6 ;  /* 0x0000000c100672a5 */ /* 0x000fe2000f8e0006 */
[----:B------:R2:W-:Y:S01]  /*93a0*/  STS.128 [R0+0x2800], R68 ;  /* 0x0028004400007388 */ /* 0x0005e20000000c00 */
[----:B------:R-:W-:Y:S02]  /*93b0*/  UIMAD UR11, UR16, UR15, UR11 ;  /* 0x0000000f100b72a4 */ /* 0x000fe4000f8e020b */
[----:B------:R-:W-:Y:S01]  /*93c0*/  UIMAD.WIDE.U32 UR8, UR16, UR14, UR8 ;  /* 0x0000000e100872a5 */ /* 0x000fe2000f8e0008 */
[----:B------:R2:W-:Y:S01]  /*93d0*/  STS.128 [R0+0x3000], R104 ;  /* 0x0030006800007388 */ /* 0x0005e20000000c00 */
[----:B------:R-:W-:Y:S01]  /*93e0*/  ULDC.64 UR12, c[0x0][0x800] ;  /* 0x00020000000c7ab9 */ /* 0x000fe20000000a00 */
[----:B------:R-:W-:Y:S01]  /*93f0*/  ULDC.64 UR14, c[0x0][0x828] ;  /* 0x00020a00000e7ab9 */ /* 0x000fe20000000a00 */
[----:B------:R-:W-:Y:S01]  /*9400*/  UIADD3 UR7, UR7, UR5, URZ ;  /* 0x0000000507077290 */ /* 0x000fe2000fffe03f */
[----:B------:R2:W-:Y:S01]  /*9410*/  STS.128 [R0+0x3800], R108 ;  /* 0x0038006c00007388 */ /* 0x0005e20000000c00 */
[----:B------:R-:W-:-:S02]  /*9420*/  ULEA UR12, UP0, UR6, UR12, 0x2 ;  /* 0x0000000c060c7291 */ /* 0x000fc4000f80103f */
[----:B------:R-:W-:Y:S01]  /*9430*/  UIADD3 UR5, UR9, UR11, URZ ;  /* 0x0000000b09057290 */ /* 0x000fe2000fffe03f */
[----:B------:R2:W-:Y:S01]  /*9440*/  STS.128 [R0+0x4000], R72 ;  /* 0x0040004800007388 */ /* 0x0005e20000000c00 */
[----:B------:R-:W-:Y:S02]  /*9450*/  ULEA UR14, UP1, UR8, UR14, 0x2 ;  /* 0x0000000e080e7291 */ /* 0x000fe4000f82103f */
[----:B------:R-:W-:Y:S01]  /*9460*/  ULEA.HI.X UR13, UR6, UR13, UR7, 0x2, UP0 ;  /* 0x0000000d060d7291 */ /* 0x000fe200080f1407 */
[----:B------:R2:W-:Y:S01]  /*9470*/  STS.128 [R0+0x4800], R76 ;  /* 0x0048004c00007388 */ /* 0x0005e20000000c00 */
[----:B------:R-:W-:-:S03]  /*9480*/  ULEA.HI.X UR7, UR8, UR15, UR5, 0x2, UP1 ;  /* 0x0000000f08077291 */ /* 0x000fc600088f1405 */
        /* <DEDUP_REMOVED lines=18> */
[----:B------:R-:W-:-:S09]  /*95b0*/  UMOV UR6, UR14 ;  /* 0x0000000e00067c82 */ /* 0x000fd20008000000 */
.L_x_443:
[----:B------:R-:W-:Y:S01]  /*95c0*/  @P0 ELECT P1, URZ, PT ;  /* 0x00000000003f082f */ /* 0x000fe20003820000 */
[----:B------:R3:W-:-:S12]  /*95d0*/  UBLKRED.G.S.ADD.F32.RN [UR6], [UR4], UR5, desc[UR8] ;  /* 0x00000806040073bb */ /* 0x0007d800080a1405 */
[----:B------:R-:W-:Y:S02]  /*95e0*/  @P1 PLOP3.LUT P0, PT, P1, PT, PT, 0x8, 0x0 ;  /* 0x000000000000181c */ /* 0x000fe40000f0e170 */
[----:B------:R-:W-:-:S11]  /*95f0*/  PLOP3.LUT P1, PT, PT, PT, PT, 0x8, 0x0 ;  /* 0x000000000000781c */ /* 0x000fd60003f2e170 */
[----:B---3--:R-:W-:Y:S05]  /*9600*/  @P0 BRA.U.ANY `(.L_x_443) ;  /* 0xfffffffd00ec0947 */ /* 0x008fea000393ffff */
[----:B------:R0:W-:Y:S01]  /*9610*/  UTMACMDFLUSH ;  /* 0x00000000000079b7 */ /* 0x0001e20000000000 */
[----:B------:R-:W-:-:S04]  /*9620*/  DEPBAR.LE SB0, 0x0 ;  /* 0x000080000000791a */ /* 0x000fc80000000000 */
.L_x_442:
[----:B------:R-:W-:Y:S05]  /*9630*/  BSYNC B1 ;  /* 0x0000000000017941 */ /* 0x000fea0003800000 */
.L_x_441:
        /* <DEDUP_REMOVED lines=23> */
[----:B----4-:R-:W4:Y:S02]  /*97b0*/  FENCE.VIEW.ASYNC.S ;  /* 0x00000000000073c6 */ /* 0x010f240000000000 */
[----:B----4-:R-:W-:Y:S06]  /*97c0*/  BAR.SYNC.DEFER_BLOCKING 0x1, 0x100 ;  /* 0x0044000000007b1d */ /* 0x010fec0000010000 */
[----:B------:R-:W-:Y:S05]  /*97d0*/  @P0 BRA `(.L_x_417) ;  /* 0x0000001800f00947 */ /* 0x000fea0003800000 */
[----:B------:R-:W-:Y:S01]  /*97e0*/  PLOP3.LUT P0, PT, PT, PT, PT, 0x80, 0x0 ;  /* 0x000000000000781c */ /* 0x000fe20003f0f070 */
[----:B------:R-:W-:Y:S01]  /*97f0*/  UMOV UR5, 0x1400 ;  /* 0x0000140000057882 */ /* 0x000fe20000000000 */
[----:B------:R-:W-:Y:S01]  /*9800*/  UMOV UR8, 0x0 ;  /* 0x0000000000087882 */ /* 0x000fe20000000000 */
[----:B------:R-:W-:Y:S01]  /*9810*/  UMOV UR9, 0x14f00000 ;  /* 0x14f0000000097882 */ /* 0x000fe20000000000 */
[----:B------:R-:W-:Y:S01]  /*9820*/  UMOV UR6, UR12 ;  /* 0x0000000c00067c82 */ /* 0x000fe20008000000 */
[----:B------:R-:W-:-:S08]  /*9830*/  UMOV UR7, UR13 ;  /* 0x0000000d00077c82 */ /* 0x000fd00008000000 */
.L_x_444:
[----:B------:R-:W-:Y:S01]  /*9840*/  @P0 ELECT P1, URZ, PT ;  /* 0x00000000003f082f */ /* 0x000fe20003820000 */
[----:B------:R4:W-:-:S12]  /*9850*/  UBLKRED.G.S.ADD.F32.RN [UR6], [UR4], UR5, desc[UR8] ;  /* 0x00000806040073bb */ /* 0x0009d800080a1405 */
[----:B------:R-:W-:Y:S02]  /*9860*/  @P1 PLOP3.LUT P0, PT, P1, PT, PT, 0x8, 0x0 ;  /* 0x000000000000181c */ /* 0x000fe40000f0e170 */
[----:B------:R-:W-:-:S11]  /*9870*/  PLOP3.LUT P1, PT, PT, PT, PT, 0x8, 0x0 ;  /* 0x000000000000781c */ /* 0x000fd60003f2e170 */
[----:B----4-:R-:W-:Y:S05]  /*9880*/  @P0 BRA.U.ANY `(.L_x_444) ;  /* 0xfffffffd00ec0947 */ /* 0x010fea000393ffff */
[----:B------:R0:W-:Y:S01]  /*9890*/  UTMACMDFLUSH ;  /* 0x00000000000079b7 */ /* 0x0001e20000000000 */
[----:B------:R-:W-:-:S04]  /*98a0*/  DEPBAR.LE SB0, 0x0 ;  /* 0x000080000000791a */ /* 0x000fc80000000000 */
[----:B------:R-:W-:Y:S05]  /*98b0*/  BRA `(.L_x_417) ;  /* 0x0000001800b87947 */ /* 0x000fea0003800000 */
.L_x_415:
        /* <DEDUP_REMOVED lines=41> */
.L_x_446:
        /* <DEDUP_REMOVED lines=8> */
[----:B------:R-:W-:Y:S01]  /*9bd0*/  IMAD.MOV.U32 R0, RZ, RZ, RZ ;  /* 0x000000ffff007224 */ /* 0x000fe200078e00ff */
[----:B------:R-:W-:Y:S01]  /*9be0*/  UIMAD UR6, UR10, UR6, URZ ;  /* 0x000000060a0672a4 */ /* 0x000fe2000f8e023f */
[----:B------:R-:W-:Y:S01]  /*9bf0*/  IMAD.MOV.U32 R12, RZ, RZ, 0x1 ;  /* 0x00000001ff0c7424 */ /* 0x000fe200078e00ff */
[----:B------:R-:W-:Y:S02]  /*9c00*/  UIMAD UR10, UR10, UR12, URZ ;  /* 0x0000000c0a0a72a4 */ /* 0x000fe4000f8e023f */
        /* <DEDUP_REMOVED lines=30> */
.L_x_462:
        /* <DEDUP_REMOVED lines=12> */
.L_x_448:
        /* <DEDUP_REMOVED lines=20> */
[----:B------:R-:W-:Y:S01]  /*9ff0*/  UIADD3 UR9, UP0, UR19, UR30, URZ ;  /* 0x0000001e13097290 */ /* 0x000fe2000ff1e03f */
[----:B------:R-:W-:Y:S01]  /*a000*/  IMAD.MOV.U32 R12, RZ, RZ, 0x1 ;  /* 0x00000001ff0c7424 */ /* 0x000fe200078e00ff */
[----:B------:R-:W-:Y:S01]  /*a010*/  UIADD3 UR16, UR8, 0x14100, URZ ;  /* 0x0001410008107890 */ /* 0x000fe2000fffe03f */
[----:B-1----:R-:W-:Y:S01]  /*a020*/  IMAD.MOV.U32 R9, RZ, RZ, R2 ;  /* 0x000000ffff097224 */ /* 0x002fe200078e0002 */
[----:B------:R-:W-:Y:S01]  /*a030*/  ULEA.HI.X.SX32 UR10, UR19, UR38, 0x1, UP0 ;  /* 0x00000026130a7291 */ /* 0x000fe200080f0e3f */
[----:B------:R-:W-:Y:S01]  /*a040*/  IMAD.MOV.U32 R10, RZ, RZ, R3 ;  /* 0x000000ffff0a7224 */ /* 0x000fe200078e0003 */
[----:B------:R-:W-:-:S02]  /*a050*/  ULEA UR54, UP0, UR9, UR14, 0x2 ;  /* 0x0000000e09367291 */ /* 0x000fc4000f80103f */
[C---:B------:R-:W-:Y:S01]  /*a060*/  IADD3 R0, P1, R9.reuse, 0xf0, RZ ;  /* 0x000000f009007810 */ /* 0x040fe20007f3e0ff */
[----:B------:R-:W-:Y:S02]  /*a070*/  UIADD3 UR40, UR8, 0x16100, URZ ;  /* 0x0001610008287890 */ /* 0x000fe4000fffe03f */
[----:B------:R-:W-:Y:S01]  /*a080*/  UIADD3 UR32, UR8, 0x18100, URZ ;  /* 0x0001810008207890 */ /* 0x000fe2000fffe03f */
[----:B------:R-:W-:Y:S01]  /*a090*/  R2UR UR48, R0 ;  /* 0x00000000003072ca */ /* 0x000fe200000e0000 */
[----:B------:R-:W-:Y:S01]  /*a0a0*/  UIADD3 UR24, UR8, 0x1a100, URZ ;  /* 0x0001a10008187890 */ /* 0x000fe2000fffe03f */
[C---:B------:R-:W-:Y:S01]  /*a0b0*/  IADD3 R0, P2, R9.reuse, 0x2f0, RZ ;  /* 0x000002f009007810 */ /* 0x040fe20007f5e0ff */
[----:B------:R-:W-:Y:S02]  /*a0c0*/  UIADD3 UR52, UR8, 0x2c100, URZ ;  /* 0x0002c10008347890 */ /* 0x000fe4000fffe03f */
        /* <DEDUP_REMOVED lines=8> */
[--C-:B------:R-:W-:Y:S01]  /*a150*/  IMAD.X R0, RZ, RZ, R10.reuse, P1 ;  /* 0x000000ffff007224 */ /* 0x100fe200008e060a */
[----:B------:R-:W-:Y:S01]  /*a160*/  UMOV UR29, UR21 ;  /* 0x00000015001d7c82 */ /* 0x000fe20008000000 */
[----:B------:R-:W-:Y:S01]  /*a170*/  UMOV UR25, UR17 ;  /* 0x0000001100197c82 */ /* 0x000fe20008000000 */
[----:B------:R-:W-:Y:S01]  /*a180*/  UMOV UR27, UR19 ;  /* 0x00000013001b7c82 */ /* 0x000fe20008000000 */
[----:B------:R-:W-:Y:S01]  /*a190*/  UMOV UR9, 0x10 ;  /* 0x0000001000097882 */ /* 0x000fe20000000000 */
[----:B------:R-:W-:Y:S01]  /*a1a0*/  R2UR UR49, R0 ;  /* 0x00000000003172ca */ /* 0x000fe200000e0000 */
[--C-:B------:R-:W-:Y:S01]  /*a1b0*/  IMAD.X R0, RZ, RZ, R10.reuse, P2 ;  /* 0x000000ffff007224 */ /* 0x100fe200010e060a */
[----:B------:R-:W-:Y:S01]  /*a1c0*/  UMOV UR53, UR17 ;  /* 0x0000001100357c82 */ /* 0x000fe20008000000 */
[----:B------:R-:W-:Y:S01]  /*a1d0*/  UMOV UR13, UR21 ;  /* 0x00000015000d7c82 */ /* 0x000fe20008000000 */
[----:B------:R-:W-:Y:S01]  /*a1e0*/  UMOV UR10, UR18 ;  /* 0x00000012000a7c82 */ /* 0x000fe20008000000 */
[----:B------:R-:W-:Y:S01]  /*a1f0*/  UIADD3 UR56, UR8, 0x5000, URZ ;  /* 0x0000500008387890 */ /* 0x000fe2000fffe03f */
[----:B------:R-:W-:Y:S01]  /*a200*/  R2UR UR5, R0 ;  /* 0x00000000000572ca */ /* 0x000fe200000e0000 */
[----:B------:R-:W-:Y:S01]  /*a210*/  IMAD.X R0, RZ, RZ, R10, P3 ;  /* 0x000000ffff007224 */ /* 0x000fe200018e060a */
[----:B------:R-:W-:Y:S01]  /*a220*/  ISETP.GE.AND P1, PT, R5, R11, PT ;  /* 0x0000000b0500720c */ /* 0x000fe20003f26270 */
[----:B------:R-:W-:Y:S01]  /*a230*/  UMOV UR58, 0x80 ;  /* 0x00000080003a7882 */ /* 0x000fe20000000000 */
[----:B------:R-:W-:Y:S01]  /*a240*/  UMOV UR59, UR11 ;  /* 0x0000000b003b7c82 */ /* 0x000fe20008000000 */
[----:B------:R-:W-:Y:S01]  /*a250*/  UMOV UR60, UR12 ;  /* 0x0000000c003c7c82 */ /* 0x000fe20008000000 */
[----:B------:R-:W-:Y:S01]  /*a260*/  R2UR UR7, R0 ;  /* 0x00000000000772ca */ /* 0x000fe200000e0000 */
[----:B------:R1:W-:Y:S01]  /*a270*/  UTMALDG.4D [UR16], [UR48], desc[UR50] ;  /* 0x00003210300075b4 */ /* 0x0003e20008019000 */
[----:B------:R-:W-:Y:S01]  /*a280*/  UMOV UR61, UR21 ;  /* 0x00000015003d7c82 */ /* 0x000fe20008000000 */
        /* <DEDUP_REMOVED lines=43> */
[----:B----4-:R-:W-:Y:S05]  /*a540*/  @P1 BRA `(.L_x_449) ;  /* 0x0000000800201947 */ /* 0x010fea0003800000 */
        /* <DEDUP_REMOVED lines=20> */
.L_x_454:
[----:B------:R-:W-:-:S04]  /*a690*/  SHF.L.U32 R9, R12, 0x1f, RZ ;  /* 0x0000001f0c097819 */ /* 0x000fc800000006ff */
[----:B------:R-:W1:Y:S02]  /*a6a0*/  SYNCS.PHASECHK.TRANS64.TRYWAIT P1, [R6+URZ+0x31838], R9 ;  /* 0x03183809060075a7 */ /* 0x000e64000802017f */
[----:B-1----:R-:W-:Y:S05]  /*a6b0*/  @!P1 BRA `(.L_x_450) ;  /* 0x0000000c00909947 */ /* 0x002fea0003800000 */
.L_x_463:
[----:B------:R-:W-:Y:S05]  /*a6c0*/  @P0 BRA `(.L_x_451) ;  /* 0x0000000000140947 */ /* 0x000fea0003800000 */
[----:B------:R-:W-:Y:S01]  /*a6d0*/  ISETP.NE.AND P1, PT, R14, RZ, PT ;  /* 0x000000ff0e00720c */ /* 0x000fe20003f25270 */
[----:B-1----:R-:W-:-:S04]  /*a6e0*/  IMAD.MOV.U32 R9, RZ, RZ, 0x8100 ;  /* 0x00008100ff097424 */ /* 0x002fc800078e00ff */
[----:B------:R2:W-:Y:S08]  /*a6f0*/  SYNCS.ARRIVE.TRANS64 RZ, [R6+URZ+0x31830], R9 ;  /* 0x0318300906ff79a7 */ /* 0x0005f0000800003f */
[----:B------:R-:W-:Y:S05]  /*a700*/  @!P1 BRA `(.L_x_451) ;  /* 0x0000000000049947 */ /* 0x000fea0003800000 */
[----:B------:R-:W-:Y:S01]  /*a710*/  BPT.TRAP 0x1 ;  /* 0x000000040000795c */ /* 0x000fe20000300000 */
.L_x_451:
[----:B-12---:R-:W-:Y:S01]  /*a720*/  IMAD.MOV.U32 R9, RZ, RZ, R2 ;  /* 0x000000ffff097224 */ /* 0x006fe200078e0002 */
[----:B------:R-:W-:Y:S01]  /*a730*/  R2UR UR19, R15 ;  /* 0x000000000f1372ca */ /* 0x000fe200000e0000 */
[----:B------:R-:W-:Y:S01]  /*a740*/  IMAD.MOV.U32 R10, RZ, RZ, R3 ;  /* 0x000000ffff0a7224 */ /* 0x000fe200078e0003 */
[----:B------:R-:W-:Y:S01]  /*a750*/  R2UR UR14, R6 ;  /* 0x00000000060e72ca */ /* 0x000fe200000e0000 */
[----:B------:R-:W-:Y:S01]  /*a760*/  VIADD R13, R13, 0x1 ;  /* 0x000000010d0d7836 */ /* 0x000fe20000000000 */
[----:B------:R-:W-:Y:S01]  /*a770*/  IADD3 R0, P2, R9, 0x1f0, RZ ;  /* 0x000001f009007810 */ /* 0x000fe20007f5e0ff */
[----:B------:R-:W-:Y:S01]  /*a780*/  UMOV UR8, 0x0 ;  /* 0x0000000000087882 */ /* 0x000fe20000000000 */
[----:B------:R-:W-:Y:S01]  /*a790*/  UMOV UR9, 0x14f00000 ;  /* 0x14f0000000097882 */ /* 0x000fe20000000000 */
[----:B------:R-:W-:Y:S01]  /*a7a0*/  UMOV UR18, URZ ;  /* 0x0000003f00127c82 */ /* 0x000fe20008000000 */
[----:B------:R-:W-:Y:S01]  /*a7b0*/  R2UR UR6, R0 ;  /* 0x00000000000672ca */ /* 0x000fe200000e0000 */
[----:B------:R-:W-:Y:S01]  /*a7c0*/  IMAD.X R0, RZ, RZ, R10, P2 ;  /* 0x000000ffff007224 */ /* 0x000fe200010e060a */
[C---:B------:R-:W-:Y:S01]  /*a7d0*/  ISETP.NE.AND P1, PT, R13.reuse, 0x2, PT ;  /* 0x000000020d00780c */ /* 0x040fe20003f25270 */
[----:B------:R-:W-:Y:S01]  /*a7e0*/  UMOV UR34, 0x40 ;  /* 0x0000004000227882 */ /* 0x000fe20000000000 */
[----:B------:R-:W-:Y:S01]  /*a7f0*/  R2UR UR4, R16 ;  /* 0x00000000100472ca */ /* 0x000fe200000e0000 */
[----:B------:R-:W-:Y:S01]  /*a800*/  UIADD3 UR19, UR19, -0x40, URZ ;  /* 0xffffffc013137890 */ /* 0x000fe2000fffe03f */
[----:B------:R-:W-:Y:S01]  /*a810*/  R2UR UR7, R0 ;  /* 0x00000000000772ca */ /* 0x000fe200000e0000 */
        /* <DEDUP_REMOVED lines=23> */
[----:B------:R-:W-:Y:S01]  /*a990*/  ISETP.NE.AND P2, PT, R4, RZ, PT ;  /* 0x000000ff0400720c */ /* 0x000fe20003f45270 */
        /* <DEDUP_REMOVED lines=8> */
.L_x_465:
[----:B------:R-:W-:Y:S01]  /*aa20*/  LOP3.LUT R12, R12, 0x1, RZ, 0x3c, !PT ;  /* 0x000000010c0c7812 */ /* 0x000fe200078e3cff */
[----:B------:R-:W-:Y:S06]  /*aa30*/  @P2 BRA `(.L_x_453) ;  /* 0x0000000000142947 */ /* 0x000fec0003800000 */
[----:B------:R-:W-:Y:S01]  /*aa40*/  ISETP.NE.AND P1, PT, R14, RZ, PT ;  /* 0x000000ff0e00720c */ /* 0x000fe20003f25270 */
[----:B-1----:R-:W-:-:S04]  /*aa50*/  IMAD.MOV.U32 R0, RZ, RZ, 0x8100 ;  /* 0x00008100ff007424 */ /* 0x002fc800078e00ff */
[----:B------:R2:W-:Y:S08]  /*aa60*/  SYNCS.ARRIVE.TRANS64 RZ, [R20+URZ+0x31810], R0 ;  /* 0x0318100014ff79a7 */ /* 0x0005f0000800003f */
[----:B------:R-:W-:Y:S05]  /*aa70*/  @!P1 BRA `(.L_x_453) ;  /* 0x0000000000049947 */ /* 0x000fea0003800000 */
[----:B------:R-:W-:Y:S01]  /*aa80*/  BPT.TRAP 0x1 ;  /* 0x000000040000795c */ /* 0x000fe20000300000 */
.L_x_453:
        /* <DEDUP_REMOVED lines=13> */
[----:B------:R-:W-:Y:S01]  /*ab60*/  R2UR UR15, R19 ;  /* 0x00000000130f72ca */ /* 0x000fe200000e0000 */
[----:B------:R-:W-:Y:S01]  /*ab70*/  UIADD3 UR41, UR41, 0x31810, URZ ;  /* 0x0003181029297890 */ /* 0x000fe2000fffe03f */
[----:B------:R-:W-:Y:S01]  /*ab80*/  ISETP.GE.AND P1, PT, R5, R11, PT ;  /* 0x0000000b0500720c */ /* 0x000fe20003f26270 */
[----:B------:R-:W-:Y:S01]  /*ab90*/  UMOV UR45, UR21 ;  /* 0x00000015002d7c82 */ /* 0x000fe20008000000 */
        /* <DEDUP_REMOVED lines=20> */
[----:B------:R-:W-:Y:S01]  /*ace0*/  UIADD3 UR8, UR8, 0x2c100, URZ ;  /* 0x0002c10008087890 */ /* 0x000fe2000fffe03f */
[----:B------:R-:W-:Y:S01]  /*acf0*/  IMAD.X R18, RZ, RZ, R18, P3 ;  /* 0x000000ffff127224 */ /* 0x000fe200018e0612 */
[----:B------:R-:W-:Y:S01]  /*ad00*/  UMOV UR25, UR41 ;  /* 0x0000002900197c82 */ /* 0x000fe20008000000 */
        /* <DEDUP_REMOVED lines=12> */
.L_x_449:
[----:B------:R-:W-:-:S04]  /*add0*/  SHF.L.U32 R3, R12, 0x1f, RZ ;  /* 0x0000001f0c037819 */ /* 0x000fc800000006ff */
[----:B------:R-:W1:Y:S02]  /*ade0*/  SYNCS.PHASECHK.TRANS64.TRYWAIT P1, [R6+URZ+0x31838], R3 ;  /* 0x03183803060075a7 */ /* 0x000e64000802017f */
[----:B-1----:R-:W-:Y:S05]  /*adf0*/  @!P1 BRA `(.L_x_455) ;  /* 0x0000000400ec9947 */ /* 0x002fea0003800000 */
.L_x_466:
[----:B------:R-:W-:Y:S05]  /*ae00*/  @P0 BRA `(.L_x_456) ;  /* 0x0000000000140947 */ /* 0x000fea0003800000 */
[----:B------:R-:W-:Y:S01]  /*ae10*/  LOP3.LUT P0, RZ, R21, 0x1f, RZ, 0xc0, !PT ;  /* 0x0000001f15ff7812 */ /* 0x000fe2000780c0ff */
[----:B-1----:R-:W-:-:S04]  /*ae20*/  IMAD.MOV.U32 R3, RZ, RZ, 0x8100 ;  /* 0x00008100ff037424 */ /* 0x002fc800078e00ff */
[----:B------:R2:W-:Y:S08]  /*ae30*/  SYNCS.ARRIVE.TRANS64 RZ, [R6+URZ+0x31830], R3 ;  /* 0x0318300306ff79a7 */ /* 0x0005f0000800003f */
[----:B------:R-:W-:Y:S05]  /*ae40*/  @!P0 BRA `(.L_x_456) ;  /* 0x0000000000048947 */ /* 0x000fea0003800000 */
[----:B------:R-:W-:Y:S01]  /*ae50*/  BPT.TRAP 0x1 ;  /* 0x000000040000795c */ /* 0x000fe20000300000 */
.L_x_456:
        /* <DEDUP_REMOVED lines=18> */
[----:B------:R-:W-:Y:S01]  /*af80*/  ISETP.NE.AND P0, PT, R0, 0x2, PT ;  /* 0x000000020000780c */ /* 0x000fe20003f05270 */
        /* <DEDUP_REMOVED lines=31> */
.L_x_445:
[----:B------:R-:W-:Y:S05]  /*b180*/  WARPSYNC.ALL ;  /* 0x0000000000007948 */ /* 0x000fea0003800000 */
[----:B------:R-:W-:-:S13]  /*b190*/  ELECT P0, URZ, PT ;  /* 0x00000000003f782f */ /* 0x000fda0003800000 */
        /* <DEDUP_REMOVED lines=8> */
.L_x_457:
        /* <DEDUP_REMOVED lines=8> */
.L_x_467:
        /* <DEDUP_REMOVED lines=9> */
.L_x_468:
[----:B------:R-:W-:Y:S05]  /*b330*/  @!P1 BRA `(.L_x_460) ;  /* 0x0000000000049947 */ /* 0x000fea0003800000 */
[----:B------:R-:W-:Y:S01]  /*b340*/  BPT.TRAP 0x1 ;  /* 0x000000040000795c */ /* 0x000fe20000300000 */
.L_x_460:
[----:B------:R-:W-:-:S07]  /*b350*/  SHF.L.U32 R12, R12, 0x1f, RZ ;  /* 0x0000001f0c0c7819 */ /* 0x000fce00000006ff */
.L_x_461:
[----:B--2---:R2:W3:Y:S02]  /*b360*/  SYNCS.PHASECHK.TRANS64.TRYWAIT P0, [R7+URZ+0x31838], R12 ;  /* 0x0318380c070075a7 */ /* 0x0044e4000800017f */
[----:B---3--:R-:W-:Y:S05]  /*b370*/  @!P0 NANOSLEEP.SYNCS 0x989680 ;  /* 0x009896800000895d */ /* 0x008fea0003900000 */
[----:B------:R-:W3:Y:S02]  /*b380*/  @!P0 SYNCS.PHASECHK.TRANS64 P0, [R7+URZ+0x31838], R12 ;  /* 0x0318380c070085a7 */ /* 0x000ee4000800007f */
[----:B---3--:R-:W-:Y:S05]  /*b390*/  @!P0 BRA `(.L_x_461) ;  /* 0xfffffffc00f08947 */ /* 0x008fea000383ffff */
.L_x_417:
[----:B------:R-:W-:Y:S05]  /*b3a0*/  BSYNC B0 ;  /* 0x0000000000007941 */ /* 0x000fea0003800000 */
.L_x_414:
[----:B------:R-:W-:Y:S05]  /*b3b0*/  EXIT ;  /* 0x000000000000794d */ /* 0x000fea0003800000 */
.L_x_421:
[----:B-1----:R1:W2:Y:S02]  /*b3c0*/  SYNCS.PHASECHK.TRANS64.TRYWAIT P0, [R17+URZ+0x31800], R8 ;  /* 0x03180008110075a7 */ /* 0x0022a4000800017f */
[----:B--2---:R-:W-:Y:S05]  /*b3d0*/  @!P0 NANOSLEEP.SYNCS 0x989680 ;  /* 0x009896800000895d */ /* 0x004fea0003900000 */
[----:B------:R-:W2:Y:S02]  /*b3e0*/  @!P0 SYNCS.PHASECHK.TRANS64 P0, [R17+URZ+0x31800], R8 ;  /* 0x03180008110085a7 */ /* 0x000ea4000800007f */
[----:B--2---:R-:W-:Y:S05]  /*b3f0*/  @!P0 BRA `(.L_x_421) ;  /* 0xfffffffc00f08947 */ /* 0x004fea000383ffff */
[----:B------:R-:W-:Y:S05]  /*b400*/  BRA `(.L_x_420) ;  /* 0xffffff5800747947 */ /* 0x000fea000383ffff */
.L_x_425:
[----:B--2---:R2:W3:Y:S02]  /*b410*/  SYNCS.PHASECHK.TRANS64.TRYWAIT P0, [R16+URZ+0x31810], R9 ;  /* 0x03181009100075a7 */ /* 0x0044e4000800017f */
[----:B---3--:R-:W-:Y:S05]  /*b420*/  @!P0 NANOSLEEP.SYNCS 0x989680 ;  /* 0x009896800000895d */ /* 0x008fea0003900000 */
[----:B------:R-:W3:Y:S02]  /*b430*/  @!P0 SYNCS.PHASECHK.TRANS64 P0, [R16+URZ+0x31810], R9 ;  /* 0x03181009100085a7 */ /* 0x000ee4000800007f */
[----:B---3--:R-:W-:Y:S05]  /*b440*/  @!P0 BRA `(.L_x_425) ;  /* 0xfffffffc00f08947 */ /* 0x008fea000383ffff */
[----:B------:R-:W-:Y:S05]  /*b450*/  BRA `(.L_x_424) ;  /* 0xffffff6000f07947 */ /* 0x000fea000383ffff */
.L_x_429:
[----:B----4-:R4:W1:Y:S02]  /*b460*/  SYNCS.PHASECHK.TRANS64.TRYWAIT P0, [R17+URZ+0x31830], R10 ;  /* 0x0318300a110075a7 */ /* 0x010864000800017f */
[----:B-1----:R-:W-:Y:S05]  /*b470*/  @!P0 NANOSLEEP.SYNCS 0x989680 ;  /* 0x009896800000895d */ /* 0x002fea0003900000 */
[----:B------:R-:W1:Y:S02]  /*b480*/  @!P0 SYNCS.PHASECHK.TRANS64 P0, [R17+URZ+0x31830], R10 ;  /* 0x0318300a110085a7 */ /* 0x000e64000800007f */
[----:B-1----:R-:W-:Y:S05]  /*b490*/  @!P0 BRA `(.L_x_429) ;  /* 0xfffffffc00f08947 */ /* 0x002fea000383ffff */
[----:B------:R-:W-:Y:S05]  /*b4a0*/  BRA `(.L_x_428) ;  /* 0xffffff8000007947 */ /* 0x000fea000383ffff */
.L_x_447:
[----:B-1----:R1:W2:Y:S02]  /*b4b0*/  SYNCS.PHASECHK.TRANS64.TRYWAIT P0, [R6+URZ+0x31820], R3 ;  /* 0x03182003060075a7 */ /* 0x0022a4000800017f */
[----:B--2---:R-:W-:Y:S05]  /*b4c0*/  @!P0 NANOSLEEP.SYNCS 0x989680 ;  /* 0x009896800000895d */ /* 0x004fea0003900000 */
[----:B------:R-:W2:Y:S02]  /*b4d0*/  @!P0 SYNCS.PHASECHK.TRANS64 P0, [R6+URZ+0x31820], R3 ;  /* 0x03182003060085a7 */ /* 0x000ea4000800007f */
[----:B--2---:R-:W-:Y:S05]  /*b4e0*/  @!P0 BRA `(.L_x_447) ;  /* 0xfffffffc00f08947 */ /* 0x004fea000383ffff */
[----:B------:R-:W-:Y:S05]  /*b4f0*/  BRA `(.L_x_462) ;  /* 0xffffffe8003c7947 */ /* 0x000fea000383ffff */
.L_x_450:
[----:B-1----:R1:W2:Y:S02]  /*b500*/  SYNCS.PHASECHK.TRANS64.TRYWAIT P1, [R6+URZ+0x31838], R9 ;  /* 0x03183809060075a7 */ /* 0x0022a4000802017f */
[----:B--2---:R-:W-:Y:S05]  /*b510*/  @!P1 NANOSLEEP.SYNCS 0x989680 ;  /* 0x009896800000995d */ /* 0x004fea0003900000 */
[----:B------:R-:W2:Y:S02]  /*b520*/  @!P1 SYNCS.PHASECHK.TRANS64 P1, [R6+URZ+0x31838], R9 ;  /* 0x03183809060095a7 */ /* 0x000ea4000802007f */
[----:B--2---:R-:W-:Y:S05]  /*b530*/  @!P1 BRA `(.L_x_450) ;  /* 0xfffffffc00f09947 */ /* 0x004fea000383ffff */
[----:B------:R-:W-:Y:S05]  /*b540*/  BRA `(.L_x_463) ;  /* 0xfffffff0005c7947 */ /* 0x000fea000383ffff */
.L_x_452:
[----:B------:R-:W-:-:S07]  /*b550*/  SHF.L.U32 R0, R8, 0x1f, RZ ;  /* 0x0000001f08007819 */ /* 0x000fce00000006ff */
.L_x_464:
[----:B-1----:R1:W2:Y:S02]  /*b560*/  SYNCS.PHASECHK.TRANS64.TRYWAIT P1, [R20+URZ+0x31820], R0 ;  /* 0x03182000140075a7 */ /* 0x0022a4000802017f */
[----:B--2---:R-:W-:Y:S05]  /*b570*/  @!P1 NANOSLEEP.SYNCS 0x989680 ;  /* 0x009896800000995d */ /* 0x004fea0003900000 */
[----:B------:R-:W2:Y:S02]  /*b580*/  @!P1 SYNCS.PHASECHK.TRANS64 P1, [R20+URZ+0x31820], R0 ;  /* 0x03182000140095a7 */ /* 0x000ea4000802007f */
[----:B--2---:R-:W-:Y:S05]  /*b590*/  @!P1 BRA `(.L_x_464) ;  /* 0xfffffffc00f09947 */ /* 0x004fea000383ffff */
[----:B------:R-:W-:Y:S05]  /*b5a0*/  BRA `(.L_x_465) ;  /* 0xfffffff4001c7947 */ /* 0x000fea000383ffff */
.L_x_455:
[----:B-1----:R1:W2:Y:S02]  /*b5b0*/  SYNCS.PHASECHK.TRANS64.TRYWAIT P1, [R6+URZ+0x31838], R3 ;  /* 0x03183803060075a7 */ /* 0x0022a4000802017f */
[----:B--2---:R-:W-:Y:S05]  /*b5c0*/  @!P1 NANOSLEEP.SYNCS 0x989680 ;  /* 0x009896800000995d */ /* 0x004fea0003900000 */
[----:B------:R-:W2:Y:S02]  /*b5d0*/  @!P1 SYNCS.PHASECHK.TRANS64 P1, [R6+URZ+0x31838], R3 ;  /* 0x03183803060095a7 */ /* 0x000ea4000802007f */
[----:B--2---:R-:W-:Y:S05]  /*b5e0*/  @!P1 BRA `(.L_x_455) ;  /* 0xfffffffc00f09947 */ /* 0x004fea000383ffff */
[----:B------:R-:W-:Y:S05]  /*b5f0*/  BRA `(.L_x_466) ;  /* 0xfffffff800007947 */ /* 0x000fea000383ffff */
.L_x_458:
[----:B-1----:R1:W2:Y:S02]  /*b600*/  SYNCS.PHASECHK.TRANS64.TRYWAIT P0, [R5+URZ], R2 ;  /* 0x00000002050075a7 */ /* 0x0022a4000800017f */
[----:B--2---:R-:W-:Y:S05]  /*b610*/  @!P0 NANOSLEEP.SYNCS 0x989680 ;  /* 0x009896800000895d */ /* 0x004fea0003900000 */
[----:B------:R-:W2:Y:S02]  /*b620*/  @!P0 SYNCS.PHASECHK.TRANS64 P0, [R5+URZ], R2 ;  /* 0x00000002050085a7 */ /* 0x000ea4000800007f */
[----:B--2---:R-:W-:Y:S05]  /*b630*/  @!P0 BRA `(.L_x_458) ;  /* 0xfffffffc00f08947 */ /* 0x004fea000383ffff */
[----:B------:R-:W-:Y:S05]  /*b640*/  BRA `(.L_x_467) ;  /* 0xfffffffc00147947 */ /* 0x000fea000383ffff */
.L_x_459:
[----:B-1----:R1:W2:Y:S02]  /*b650*/  SYNCS.PHASECHK.TRANS64.TRYWAIT P0, [R3+URZ], R0 ;  /* 0x00000000030075a7 */ /* 0x0022a4000800017f */
[----:B--2---:R-:W-:Y:S05]  /*b660*/  @!P0 NANOSLEEP.SYNCS 0x989680 ;  /* 0x009896800000895d */ /* 0x004fea0003900000 */
[----:B------:R-:W2:Y:S02]  /*b670*/  @!P0 SYNCS.PHASECHK.TRANS64 P0, [R3+URZ], R0 ;  /* 0x00000000030085a7 */ /* 0x000ea4000800007f */
[----:B--2---:R-:W-:Y:S05]  /*b680*/  @!P0 BRA `(.L_x_459) ;  /* 0xfffffffc00f08947 */ /* 0x004fea000383ffff */
[----:B------:R-:W-:Y:S05]  /*b690*/  BRA `(.L_x_468) ;  /* 0xfffffffc00247947 */ /* 0x000fea000383ffff */
.L_x_469:
        /* <DEDUP_REMOVED lines=14> */
.L_x_1150:


//--------------------- .text._ZN7cutlass13device_kernelIN5flash11enable_sm90INS1_16FlashAttnBwdSm90INS1_25CollectiveMainloopBwdSm90ILi2ELi1ELi1EN4cute5tupleIJNS5_1CILi1EEES8_S8_EEENS6_IJNS7_ILi64EEENS7_ILi80EEENS7_ILi256EEEEEENS_6half_tEfNS_4arch4Sm90ELb0ELb1ELb1ELb1ELb0ELb0ELb1ELb1ELi2ELi1ELi1ELi1ELb0EEENS1_21CollectiveEpilogueBwdISD_SE_SG_Li256ELb1ELb1ELi2EEENS1_19SingleTileSchedulerILb1ELb0ELb0ELi80EEEEEEEEEvNT_6ParamsE --------------------------
	.section	.text._ZN7cutlass13device_kernelIN5flash11enable_sm90INS1_16FlashAttnBwdSm90INS1_25CollectiveMainloopBwdSm90ILi2ELi1ELi1EN4cute5tupleIJNS5_1CILi1EEES8_S8_EEENS6_IJNS7_ILi64EEENS7_ILi80EEENS7_ILi256EEEEEENS_6half_tEfNS_4arch4Sm90ELb0ELb1ELb1ELb1ELb0ELb0ELb1ELb1ELi2ELi1ELi1ELi1ELb0EEENS1_21CollectiveEpilogueBwdISD_SE_SG_Li256ELb1ELb1ELi2EEENS1_19SingleTileSchedulerILb1ELb0ELb0ELi80EEEEEEEEEvNT_6ParamsE,"ax",@progbits
	.align	128
.text._ZN7cutlass13device_kernelIN5flash11enable_sm90INS1_16FlashAttnBwdSm90INS1_25CollectiveMainloopBwdSm90ILi2ELi1ELi1EN4cute5tupleIJNS5_1CILi1EEES8_S8_EEENS6_IJNS7_ILi64EEENS7_ILi80EEENS7_ILi256EEEEEENS_6half_tEfNS_4arch4Sm90ELb0ELb1ELb1ELb1ELb0ELb0ELb1ELb1ELi2ELi1ELi1ELi1ELb0EEENS1_21CollectiveEpilogueBwdISD_SE_SG_Li256ELb1ELb1ELi2EEENS1_19SingleTileSchedulerILb1ELb0ELb0ELi80EEEEEEEEEvNT_6ParamsE:
        .type           _ZN7cutlass13device_kernelIN5flash11enable_sm90INS1_16FlashAttnBwdSm90INS1_25CollectiveMainloopBwdSm90ILi2ELi1ELi1EN4cute5tupleIJNS5_1CILi1EEES8_S8_EEENS6_IJNS7_ILi64EEENS7_ILi80EEENS7_ILi256EEEEEENS_6half_tEfNS_4arch4Sm90ELb0ELb1ELb1ELb1ELb0ELb0ELb1ELb1ELi2ELi1ELi1ELi1ELb0EEENS1_21CollectiveEpilogueBwdISD_SE_SG_Li256ELb1ELb1ELi2EEENS1_19SingleTileSchedulerILb1ELb0ELb0ELi80EEEEEEEEEvNT_6ParamsE,@function
        .size           _ZN7cutlass13device_kernelIN5flash11enable_sm90INS1_16FlashAttnBwdSm90INS1_25CollectiveMainloopBwdSm90ILi2ELi1ELi1EN4cute5tupleIJNS5_1CILi1EEES8_S8_EEENS6_IJNS7_ILi64EEENS7_ILi80EEENS7_ILi256EEEEEENS_6half_tEfNS_4arch4Sm90ELb0ELb1ELb1ELb1ELb0ELb0ELb1ELb1ELi2ELi1ELi1ELi1ELb0EEENS1_21CollectiveEpilogueBwdISD_SE_SG_Li256ELb1ELb1ELi2EEENS1_19SingleTileSchedulerILb1ELb0ELb0ELi80EEEEEEEEEvNT_6ParamsE,(.L_x_1151 - _ZN7cutlass13device_kernelIN5flash11enable_sm90INS1_16FlashAttnBwdSm90INS1_25CollectiveMainloopBwdSm90ILi2ELi1ELi1EN4cute5tupleIJNS5_1CILi1EEES8_S8_EEENS6_IJNS7_ILi64EEENS7_ILi80EEENS7_ILi256EEEEEENS_6half_tEfNS_4arch4Sm90ELb0ELb1ELb1ELb1ELb0ELb0ELb1ELb1ELi2ELi1ELi1ELi1ELb0EEENS1_21CollectiveEpilogueBwdISD_SE_SG_Li256ELb1ELb1ELi2EEENS1_19SingleTileSchedulerILb1ELb0ELb0ELi80EEEEEEEEEvNT_6ParamsE)
        .other          _ZN7cutlass13device_kernelIN5flash11enable_sm90INS1_16FlashAttnBwdSm90INS1_25CollectiveMainloopBwdSm90ILi2ELi1ELi1EN4cute5tupleIJNS5_1CILi1EEES8_S8_EEENS6_IJNS7_ILi64EEENS7_ILi80EEENS7_ILi256EEEEEENS_6half_tEfNS_4arch4Sm90ELb0ELb1ELb1ELb1ELb0ELb0ELb1ELb1ELi2ELi1ELi1ELi1ELb0EEENS1_21CollectiveEpilogueBwdISD_SE_SG_Li256ELb1ELb1ELi2EEENS1_19SingleTileSchedulerILb1ELb0ELb0ELi80EEEEEEEEEvNT_6ParamsE,@"STO_CUDA_ENTRY STV_DEFAULT"
_ZN7cutlass13device_kernelIN5flash11enable_sm90INS1_16FlashAttnBwdSm90INS1_25CollectiveMainloopBwdSm90ILi2ELi1ELi1EN4cute5tupleIJNS5_1CILi1EEES8_S8_EEENS6_IJNS7_ILi64EEENS7_ILi80EEENS7_ILi256EEEEEENS_6half_tEfNS_4arch4Sm90ELb0ELb1ELb1ELb1ELb0ELb0ELb1ELb1ELi2ELi1ELi1ELi1ELb0EEENS1_21CollectiveEpilogueBwdISD_SE_SG_Li256ELb1ELb1ELi2EEENS1_19SingleTileSchedulerILb1ELb0ELb0ELi80EEEEEEEEEvNT_6ParamsE:
[----:B------:R-:W0:Y:S02]  /*0000*/  LDC R1, c[0x0][0x28] ;  /* 0x00000a00ff017b82 */ /* 0x000e240000000800 */
[----:B0-----:R-:W-:Y:S01]  /*0010*/  VIADD R1, R1, 0xfffffff8 ;  /* 0xfffffff801017836 */ /* 0x001fe20000000000 */
[----:B------:R-:W0:Y:S01]  /*0020*/  S2R R21, SR_TID.X ;  /* 0x0000000000157919 */ /* 0x000e220000002100 */
[----:B------:R-:W-:Y:S01]  /*0030*/  ELECT P0, URZ, PT ;  /* 0x00000000003f782f */ /* 0x000fe20003800000 */
[----:B------:R-:W-:Y:S01]  /*0040*/  BSSY B0, `(.L_x_470) ;  /* 0x0000014000007945 */ /* 0x000fe20003800000 */
[----:B0-----:R-:W-:-:S05]  /*0050*/  SHF.R.U32.HI R0, RZ, 0x5, R21 ;  /* 0x00000005ff007819 */ /* 0x001fca0000011615 */
[----:B------:R-:W0:Y:S02]  /*0060*/  SHFL.IDX PT, R2, R0, RZ, 0x1f ;  /* 0x00001fff00027589 */ /* 0x000e2400000e0000 */
[----:B0-----:R-:W-:Y:S02]  /*0070*/  ISETP.EQ.AND P0, PT, R2, RZ, P0 ;  /* 0x000000ff0200720c */ /* 0x001fe40000702270 */
        /* <DEDUP_REMOVED lines=16> */
.L_x_471:
[----:B------:R-:W-:Y:S05]  /*0180*/  BSYNC B0 ;  /* 0x0000000000007941 */ /* 0x000fea0003800000 */
.L_x_470:
[----:B------:R-:W-:Y:S01]  /*0190*/  VOTEU.ANY UP0, P0 ;  /* 0x00000000003f7886 */ /* 0x000fe20000000100 */
[----:B------:R-:W0:Y:S01]  /*01a0*/  SHFL.IDX PT, R2, R2, RZ, 0x1f ;  /* 0x00001fff02027589 */ /* 0x000e2200000e0000 */
[----:B------:R-:W-:Y:S01]  /*01b0*/  UMOV UR4, 0x1 ;  /* 0x0000000100047882 */ /* 0x000fe20000000000 */
[----:B------:R-:W-:Y:S02]  /*01c0*/  VOTEU.ANY UP1, P0 ;  /* 0x00000000003f7886 */ /* 0x000fe40000020100 */
[----:B------:R-:W1:Y:S01]  /*01d0*/  @UP0 S2UR UR7, SR_CgaCtaId ;  /* 0x00000000000709c3 */ /* 0x000e620000008800 */
[----:B------:R-:W-:Y:S01]  /*01e0*/  @UP0 UMOV UR6, 0x400 ;  /* 0x0000040000060882 */ /* 0x000fe20000000000 */
[----:B------:R-:W-:-:S04]  /*01f0*/  @UP0 UIADD3 UR4, -UR4, 0x100000, URZ ;  /* 0x0010000004040890 */ /* 0x000fc8000fffe13f */
[----:B------:R-:W-:Y:S02]  /*0200*/  @UP0 USHF.L.U32 UR5, UR4, 0xb, URZ ;  /* 0x0000000b04050899 */ /* 0x000fe4000800063f */
[----:B------:R-:W-:Y:S01]  /*0210*/  @UP0 USHF.L.U32 UR4, UR4, 0x1, URZ ;  /* 0x0000000104040899 */ /* 0x000fe2000800063f */
[----:B------:R-:W2:Y:S01]  /*0220*/  SHFL.IDX PT, R3, R0, RZ, 0x1f ;  /* 0x00001fff00037589 */ /* 0x000ea200000e0000 */
[----:B0-----:R-:W-:Y:S01]  /*0230*/  R2UR UR8, R2 ;  /* 0x00000000020872ca */ /* 0x001fe200000e0000 */
[----:B-1----:R-:W-:-:S03]  /*0240*/  @UP0 ULEA UR6, UR7, UR6, 0x18 ;  /* 0x0000000607060291 */ /* 0x002fc6000f8ec03f */
[----:B------:R-:W-:Y:S01]  /*0250*/  UMOV UR7, 0x1 ;  /* 0x0000000100077882 */ /* 0x000fe20000000000 */
[----:B--2---:R-:W-:-:S08]  /*0260*/  ISETP.NE.AND P1, PT, R3, RZ, PT ;  /* 0x000000ff0300720c */ /* 0x004fd00003f25270 */
[----:B------:R-:W-:Y:S01]  /*0270*/  UISETP.NE.AND UP0, UPT, UR8, URZ, UPT ;  /* 0x0000003f0800728c */ /* 0x000fe2000bf05270 */
[----:B------:R-:W0:Y:S02]  /*0280*/  FENCE.VIEW.ASYNC.S ;  /* 0x00000000000073c6 */ /* 0x000e240000000000 */
[----:B0-----:R0:W1:Y:S02]  /*0290*/  @UP1 SYNCS.EXCH.64 URZ, [UR6+0x31600], UR4 ;  /* 0x03160004063f15b2 */ /* 0x0010640008000100 */
[----:B0-----:R-:W-:-:S06]  /*02a0*/  USEL UR4, UR7, 0x2, !UP0 ;  /* 0x0000000207047887 */ /* 0x001fcc000c000000 */
[----:B------:R-:W-:-:S05]  /*02b0*/  IMAD.U32 R2, RZ, RZ, UR4 ;  /* 0x00000004ff027e24 */ /* 0x000fca000f8e00ff */
[----:B------:R0:W-:Y:S01]  /*02c0*/  STL [R1], R2 ;  /* 0x0000000201007387 */ /* 0x0001e20000100800 */
[----:B------:R-:W-:Y:S05]  /*02d0*/  @P1 BRA `(.L_x_472) ;  /* 0x0000000000481947 */ /* 0x000fea0003800000 */
[----:B------:R-:W2:Y:S01]  /*02e0*/  S2UR UR5, SR_CgaCtaId ;  /* 0x00000000000579c3 */ /* 0x000ea20000008800 */
        /* <DEDUP_REMOVED lines=12> */
[----:B--2---:R2:W3:Y:S08]  /*03b0*/  SYNCS.EXCH.64 URZ, [UR8+0x31610], UR6 ;  /* 0x03161006083f75b2 */ /* 0x0044f00008000100 */
[----:B------:R2:W4:Y:S01]  /*03c0*/  SYNCS.EXCH.64 URZ, [UR8+0x31620], UR4 ;  /* 0x03162004083f75b2 */ /* 0x0005220008000100 */
[----:B------:R2:W0:Y:S01]  /*03d0*/  SYNCS.EXCH.64 URZ, [UR8+0x31618], UR6 ;  /* 0x03161806083f75b2 */ /* 0x0004220008000100 */
[----:B------:R2:W0:Y:S01]  /*03e0*/  SYNCS.EXCH.64 URZ, [UR8+0x31628], UR4 ;  /* 0x03162804083f75b2 */ /* 0x0004220008000100 */
[----:B------:R-:W-:Y:S01]  /*03f0*/  NOP ;  /* 0x0000000000007918 */ /* 0x000fe20000000000 */
.L_x_472:
[----:B0-----:R-:W0:Y:S01]  /*0400*/  SHFL.IDX PT, R2, R0, RZ, 0x1f ;  /* 0x00001fff00027589 */ /* 0x001e2200000e0000 */
[----:B------:R-:W-:Y:S01]  /*0410*/  NOP ;  /* 0x0000000000007918 */ /* 0x000fe20000000000 */
[----:B0-----:R-:W-:-:S13]  /*0420*/  ISETP.NE.AND P0, PT, R2, RZ, PT ;  /* 0x000000ff0200720c */ /* 0x001fda0003f05270 */
[----:B------:R-:W-:Y:S05]  /*0430*/  @P0 BRA `(.L_x_473) ;  /* 0x0000000000400947 */ /* 0x000fea0003800000 */
[----:B--2---:R-:W0:Y:S01]  /*0440*/  S2UR UR5, SR_CgaCtaId ;  /* 0x00000000000579c3 */ /* 0x004e220000008800 */
[----:B------:R-:W-:Y:S01]  /*0450*/  UMOV UR4, 0x400 ;  /* 0x0000040000047882 */ /* 0x000fe20000000000 */
[----:B------:R-:W-:Y:S01]  /*0460*/  UMOV UR6, 0x1 ;  /* 0x0000000100067882 */ /* 0x000fe20000000000 */
[----:B------:R-:W-:Y:S01]  /*0470*/  UMOV UR7, 0x100 ;  /* 0x0000010000077882 */ /* 0x000fe20000000000 */
[----:B------:R-:W-:Y:S01]  /*0480*/  ELECT P0, URZ, PT ;  /* 0x00000000003f782f */ /* 0x000fe20003800000 */
[----:B0-----:R-:W-:Y:S02]  /*0490*/  ULEA UR8, UR5, UR4, 0x18 ;  /* 0x0000000405087291 */ /* 0x001fe4000f8ec03f */
[----:B------:R-:W-:-:S04]  /*04a0*/  UIADD3 UR4, -UR6, 0x100000, URZ ;  /* 0x0010000006047890 */ /* 0x000fc8000fffe13f */
[----:B------:R-:W-:Y:S02]  /*04b0*/  USHF.L.U32 UR5, UR4, 0xb, URZ ;  /* 0x0000000b04057899 */ /* 0x000fe4000800063f */
[----:B------:R-:W-:Y:S02]  /*04c0*/  USHF.L.U32 UR4, UR4, 0x1, URZ ;  /* 0x0000000104047899 */ /* 0x000fe4000800063f */
[----:B------:R-:W-:-:S04]  /*04d0*/  UIADD3 UR6, -UR7, 0x100000, URZ ;  /* 0x0010000007067890 */ /* 0x000fc8000fffe13f */
[----:B------:R-:W-:Y:S02]  /*04e0*/  USHF.L.U32 UR7, UR6, 0xb, URZ ;  /* 0x0000000b06077899 */ /* 0x000fe4000800063f */
[----:B------:R-:W-:Y:S01]  /*04f0*/  USHF.L.U32 UR6, UR6, 0x1, URZ ;  /* 0x0000000106067899 */ /* 0x000fe2000800063f */
[----:B------:R-:W0:Y:S03]  /*0500*/  FENCE.VIEW.ASYNC.S ;  /* 0x00000000000073c6 */ /* 0x000e260000000000 */
[----:B0-----:R0:W2:Y:S08]  /*0510*/  SYNCS.EXCH.64 URZ, [UR8+0x31630], UR4 ;  /* 0x03163004083f75b2 */ /* 0x0010b00008000100 */
[----:B------:R0:W0:Y:S01]  /*0520*/  SYNCS.EXCH.64 URZ, [UR8+0x31638], UR6 ;  /* 0x03163806083f75b2 */ /* 0x0000220008000100 */
[----:B------:R-:W-:Y:S01]  /*0530*/  NOP ;  /* 0x0000000000007918 */ /* 0x000fe20000000000 */
.L_x_473:
[----:B------:R-:W-:Y:S01]  /*0540*/  PLOP3.LUT P0, PT, PT, PT, UP0, 0x80, 0x0 ;  /* 0x000000000000781c */ /* 0x000fe20003f0f008 */
[----:B------:R-:W-:Y:S01]  /*0550*/  NOP ;  /* 0x0000000000007918 */ /* 0x000fe20000000000 */
[----:B------:R-:W-:Y:S01]  /*0560*/  BSSY B0, `(.L_x_474) ;  /* 0x0000f59000007945 */ /* 0x000fe20003800000 */
[----:B------:R-:W-:Y:S01]  /*0570*/  LOP3.LUT R11, R21, 0x7f, RZ, 0xc0, !PT ;  /* 0x0000007f150b7812 */ /* 0x000fe200078ec0ff */
[----:B01234-:R-:W-:Y:S09]  /*0580*/  BAR.SYNC.DEFER_BLOCKING 0x0 ;  /* 0x0000000000007b1d */ /* 0x01fff20000010000 */
[----:B------:R-:W-:Y:S05]  /*0590*/  @!P0 BRA `(.L_x_475) ;  /* 0x000000d000848947 */ /* 0x000fea0003800000 */
.L_x_476:
        /* <DEDUP_REMOVED lines=15> */
.L_x_477:
        /* <DEDUP_REMOVED lines=11> */
.L_x_479:
[----:B------:R-:W2:Y:S02]  /*0740*/  LDC R0, c[0x0][0x8bc] ;  /* 0x00022f00ff007b82 */ /* 0x000ea40000000800 */
.L_x_478:
[----:B0-----:R-:W-:-:S05]  /*0750*/  IMAD R11, R2, 0x50, RZ ;  /* 0x00000050020b7824 */ /* 0x001fca00078e02ff */
[----:B--2--5:R-:W-:-:S04]  /*0760*/  ISETP.GE.AND P0, PT, R11, R0, PT ;  /* 0x000000000b00720c */ /* 0x024fc80003f06270 */
[----:B-1----:R-:W-:-:S04]  /*0770*/  SEL R234, R7, 0xffffffff, !P0 ;  /* 0xffffffff07ea7807 */ /* 0x002fc80004000000 */
[----:B------:R-:W-:-:S13]  /*0780*/  ISETP.GE.AND P0, PT, R234, RZ, PT ;  /* 0x000000ffea00720c */ /* 0x000fda0003f06270 */
[----:B------:R-:W-:Y:S05]  /*0790*/  @!P0 BRA `(.L_x_480) ;  /* 0x000000f000d48947 */ /* 0x000fea0003800000 */
[----:B------:R-:W0:Y:S01]  /*07a0*/  LDC.64 R6, c[0x0][0x770] ;  /* 0x0001dc00ff067b82 */ /* 0x000e220000000a00 */
[----:B------:R-:W-:-:S07]  /*07b0*/  ULDC.64 UR6, c[0x0][0x208] ;  /* 0x0000820000067ab9 */ /* 0x000fce0000000a00 */
[----:B------:R-:W1:Y:S08]  /*07c0*/  LDC.64 R8, c[0x0][0x780] ;  /* 0x0001e000ff087b82 */ /* 0x000e700000000a00 */
[----:B------:R-:W2:Y:S01]  /*07d0*/  LDC.64 R4, c[0x0][0x770] ;  /* 0x0001dc00ff047b82 */ /* 0x000ea20000000a00 */
[----:B0-----:R-:W-:-:S04]  /*07e0*/  ISETP.NE.U32.AND P1, PT, R6, RZ, PT ;  /* 0x000000ff0600720c */ /* 0x001fc80003f25070 */
[----:B------:R-:W-:Y:S02]  /*07f0*/  ISETP.NE.AND.EX P1, PT, R7, RZ, PT, P1 ;  /* 0x000000ff0700720c */ /* 0x000fe40003f25310 */
[----:B-1----:R-:W-:-:S04]  /*0800*/  ISETP.NE.U32.AND P0, PT, R8, RZ, PT ;  /* 0x000000ff0800720c */ /* 0x002fc80003f05070 */
[----:B------:R-:W-:Y:S01]  /*0810*/  ISETP.NE.AND.EX P0, PT, R9, RZ, PT, P0 ;  /* 0x000000ff0900720c */ /* 0x000fe20003f05300 */
[----:B--2---:R-:W-:-:S06]  /*0820*/  IMAD.WIDE R8, R234, 0x4, R4 ;  /* 0x00000004ea087825 */ /* 0x004fcc00078e0204 */
[----:B------:R-:W2:Y:S06]  /*0830*/  @P1 LDG.E R3, desc[UR6][R8.64] ;  /* 0x0000000608031981 */ /* 0x000eac000c1e1900 */
[----:B------:R-:W0:Y:S08]  /*0840*/  @P0 LDC.64 R6, c[0x0][0x780] ;  /* 0x0001e000ff060b82 */ /* 0x000e300000000a00 */
[----:B------:R-:W1:Y:S01]  /*0850*/  LDC R0, c[0x0][0x290] ;  /* 0x0000a400ff007b82 */ /* 0x000e620000000800 */
[----:B------:R-:W-:-:S02]  /*0860*/  ULDC UR4, c[0x0][0x280] ;  /* 0x0000a00000047ab9 */ /* 0x000fc40000000800 */
[----:B------:R-:W-:Y:S01]  /*0870*/  IMAD.U32 R5, RZ, RZ, UR4 ;  /* 0x00000004ff057e24 */ /* 0x000fe2000f8e00ff */
[----:B------:R-:W-:Y:S02]  /*0880*/  ULDC.64 UR4, c[0x0][0x788] ;  /* 0x0001e20000047ab9 */ /* 0x000fe40000000a00 */
[----:B------:R-:W-:-:S04]  /*0890*/  ISETP.NE.U32.AND P2, PT, RZ, UR4, PT ;  /* 0x00000004ff007c0c */ /* 0x000fc8000bf45070 */
[----:B------:R-:W-:Y:S01]  /*08a0*/  ISETP.NE.AND.EX P2, PT, RZ, UR5, PT, P2 ;  /* 0x00000005ff007c0c */ /* 0x000fe2000bf45320 */
[----:B0-----:R-:W-:-:S05]  /*08b0*/  @P0 IMAD.WIDE R6, R234, 0x4, R6 ;  /* 0x00000004ea060825 */ /* 0x001fca00078e0206 */
        /* <DEDUP_REMOVED lines=12> */
.L_x_481:
[----:B------:R-:W-:Y:S01]  /*0980*/  @P1 LOP3.LUT R3, R4, 0xffffc000, RZ, 0xc0, !PT ;  /* 0xffffc00004031812 */ /* 0x000fe200078ec0ff */
[----:B------:R-:W-:Y:S06]  /*0990*/  @!P2 BRA `(.L_x_482) ;  /* 0x000000000014a947 */ /* 0x000fec0003800000 */
[----:B------:R-:W0:Y:S01]  /*09a0*/  LDC.64 R6, c[0x0][0x788] ;  /* 0x0001e200ff067b82 */ /* 0x000e220000000a00 */
[----:B------:R-:W-:Y:S01]  /*09b0*/  ULDC.64 UR4, c[0x0][0x208] ;  /* 0x0000820000047ab9 */ /* 0x000fe20000000a00 */
[----:B0-----:R-:W-:-:S05]  /*09c0*/  IMAD.WIDE R6, R234, 0x4, R6 ;  /* 0x00000004ea067825 */ /* 0x001fca00078e0206 */
[----:B------:R0:W5:Y:S01]  /*09d0*/  LDG.E R0, desc[UR4][R6.64] ;  /* 0x0000000406007981 */ /* 0x000162000c1e1900 */
[----:B------:R-:W-:Y:S05]  /*09e0*/  BRA `(.L_x_483) ;  /* 0x0000000000287947 */ /* 0x000fea0003800000 */
.L_x_482:
        /* <DEDUP_REMOVED lines=10> */
.L_x_483:
[----:B-----5:R-:W-:Y:S01]  /*0a90*/  VIADD R4, R5, 0x3f ;  /* 0x0000003f05047836 */ /* 0x020fe20000000000 */
[----:B------:R-:W-:Y:S01]  /*0aa0*/  ISETP.GE.AND P2, PT, R2, RZ, PT ;  /* 0x000000ff0200720c */ /* 0x000fe20003f46270 */
[----:B------:R-:W-:Y:S01]  /*0ab0*/  ULDC UR4, c[0x0][0x74c] ;  /* 0x0001d30000047ab9 */ /* 0x000fe20000000800 */
[----:B0-----:R-:W-:Y:S02]  /*0ac0*/  IADD3 R6, R11, R5, -R0 ;  /* 0x000000050b067210 */ /* 0x001fe40007ffe800 */
[----:B------:R-:W-:Y:S02]  /*0ad0*/  SHF.R.S32.HI R7, RZ, 0x1f, R4 ;  /* 0x0000001fff077819 */ /* 0x000fe40000011404 */
[----:B------:R-:W-:Y:S01]  /*0ae0*/  PLOP3.LUT P0, PT, PT, PT, PT, 0x80, 0x0 ;  /* 0x000000000000781c */ /* 0x000fe20003f0f070 */
[----:B------:R-:W-:Y:S01]  /*0af0*/  VIADD R6, R6, -UR4 ;  /* 0x8000000406067c36 */ /* 0x000fe20008000000 */
[----:B------:R-:W-:-:S04]  /*0b00*/  LEA.HI R7, R7, R4, RZ, 0x6 ;  /* 0x0000000407077211 */ /* 0x000fc800078f30ff */
[----:B------:R-:W-:Y:S02]  /*0b10*/  SHF.R.S32.HI R7, RZ, 0x6, R7 ;  /* 0x00000006ff077819 */ /* 0x000fe40000011407 */
[----:B------:R-:W-:Y:S02]  /*0b20*/  SHF.R.S32.HI R9, RZ, 0x1f, R6 ;  /* 0x0000001fff097819 */ /* 0x000fe40000011406 */
[----:B------:R-:W-:Y:S02]  /*0b30*/  R2UR UR61, R7 ;  /* 0x00000000073d72ca */ /* 0x000fe400000e0000 */
[----:B------:R-:W-:Y:S01]  /*0b40*/  LEA.HI R9, R9, R6, RZ, 0x6 ;  /* 0x0000000609097211 */ /* 0x000fe200078f30ff */
[----:B------:R-:W-:-:S12]  /*0b50*/  @!P2 BRA `(.L_x_484) ;  /* 0x000000000024a947 */ /* 0x000fd80003800000 */
[----:B------:R-:W-:Y:S01]  /*0b60*/  IADD3 R4, -R0, 0x8f, R5 ;  /* 0x0000008f00047810 */ /* 0x000fe20007ffe105 */
[----:B------:R-:W-:-:S03]  /*0b70*/  ULDC UR4, c[0x0][0x748] ;  /* 0x0001d20000047ab9 */ /* 0x000fc60000000800 */
[----:B------:R-:W-:-:S04]  /*0b80*/  IADD3 R4, R4, UR4, R11 ;  /* 0x0000000404047c10 */ /* 0x000fc8000fffe00b */
[----:B------:R-:W-:-:S04]  /*0b90*/  SHF.R.S32.HI R7, RZ, 0x1f, R4 ;  /* 0x0000001fff077819 */ /* 0x000fc80000011404 */
[----:B------:R-:W-:-:S04]  /*0ba0*/  LEA.HI R7, R7, R4, RZ, 0x6 ;  /* 0x0000000407077211 */ /* 0x000fc800078f30ff */
[----:B------:R-:W-:-:S04]  /*0bb0*/  SHF.R.S32.HI R7, RZ, 0x6, R7 ;  /* 0x00000006ff077819 */ /* 0x000fc80000011407 */
[----:B------:R-:W-:-:S13]  /*0bc0*/  R2UR UR4, R7 ;  /* 0x00000000070472ca */ /* 0x000fda00000e0000 */
[----:B------:R-:W-:-:S04]  /*0bd0*/  UISETP.LT.AND UP0, UPT, UR61, UR4, UPT ;  /* 0x000000043d00728c */ /* 0x000fc8000bf01270 */
[----:B------:R-:W-:-:S12]  /*0be0*/  USEL UR61, UR61, UR4, UP0 ;  /* 0x000000043d3d7287 */ /* 0x000fd80008000000 */
.L_x_484:
[----:B------:R-:W-:Y:S02]  /*0bf0*/  SHF.R.S32.HI R9, RZ, 0x6, R9 ;  /* 0x00000006ff097819 */ /* 0x000fe40000011409 */
[----:B------:R-:W-:Y:S02]  /*0c00*/  CS2R R134, SRZ ;  /* 0x0000000000867805 */ /* 0x000fe4000001ff00 */
[----:B------:R-:W-:Y:S02]  /*0c10*/  CS2R R132, SRZ ;  /* 0x0000000000847805 */ /* 0x000fe4000001ff00 */
[----:B------:R-:W-:Y:S02]  /*0c20*/  CS2R R130, SRZ ;  /* 0x0000000000827805 */ /* 0x000fe4000001ff00 */
[----:B------:R-:W-:Y:S02]  /*0c30*/  VIMNMX R9, RZ, R9, !PT ;  /* 0x00000009ff097248 */ /* 0x000fe40007fe0100 */
[----:B------:R-:W-:-:S02]  /*0c40*/  CS2R R128, SRZ ;  /* 0x0000000000807805 */ /* 0x000fc4000001ff00 */
[----:B------:R-:W-:Y:S02]  /*0c50*/  CS2R R94, SRZ ;  /* 0x00000000005e7805 */ /* 0x000fe4000001ff00 */
[----:B------:R-:W-:Y:S02]  /*0c60*/  CS2R R92, SRZ ;  /* 0x00000000005c7805 */ /* 0x000fe4000001ff00 */
[----:B------:R-:W-:Y:S02]  /*0c70*/  ISETP.LT.AND P2, PT, R9, UR61, PT ;  /* 0x0000003d09007c0c */ /* 0x000fe4000bf41270 */
        /* <DEDUP_REMOVED lines=73> */
[----:B------:R-:W-:Y:S01]  /*1110*/  CS2R R136, SRZ ;  /* 0x0000000000887805 */ /* 0x000fe2000001ff00 */
[----:B------:R-:W-:Y:S06]  /*1120*/  @!P2 BRA `(.L_x_485) ;  /* 0x0000008000e8a947 */ /* 0x000fec0003800000 */
[----:B------:R-:W0:Y:S01]  /*1130*/  S2R R4, SR_CgaCtaId ;  /* 0x0000000000047919 */ /* 0x000e220000008800 */
[----:B------:R-:W-:Y:S01]  /*1140*/  MOV R17, 0x400 ;  /* 0x0000040000117802 */ /* 0x000fe20000000f00 */
[----:B------:R-:W-:Y:S01]  /*1150*/  VIADD R21, R21, 0xffffff80 ;  /* 0xffffff8015157836 */ /* 0x000fe20000000000 */
[----:B------:R-:W-:Y:S02]  /*1160*/  SHF.L.U32 R12, RZ, 0x1f, RZ ;  /* 0x0000001fff0c7819 */ /* 0x000fe400000006ff */
[----:B0-----:R-:W-:Y:S02]  /*1170*/  LEA R17, R4, R17, 0x18 ;  /* 0x0000001104117211 */ /* 0x001fe400078ec0ff */
[----:B------:R-:W-:Y:S02]  /*1180*/  SHF.R.S32.HI R4, RZ, 0x1f, R21 ;  /* 0x0000001fff047819 */ /* 0x000fe40000011415 */
[----:B------:R-:W0:Y:S02]  /*1190*/  SYNCS.PHASECHK.TRANS64.TRYWAIT P0, [R17+URZ+0x31600], R12 ;  /* 0x0316000c110075a7 */ /* 0x000e24000800017f */
[----:B------:R-:W-:-:S02]  /*11a0*/  LEA.HI R6, R4, R21, RZ, 0x7 ;  /* 0x0000001504067211 */ /* 0x000fc400078f38ff */
[CC--:B------:R-:W-:Y:S02]  /*11b0*/  LEA.HI R10, R4.reuse, R21.reuse, RZ, 0x5 ;  /* 0x00000015040a7211 */ /* 0x0c0fe400078f28ff */
[----:B------:R-:W-:Y:S02]  /*11c0*/  SHF.R.S32.HI R7, RZ, 0x7, R6 ;  /* 0x00000007ff077819 */ /* 0x000fe40000011406 */
[----:B------:R-:W-:-:S03]  /*11d0*/  LEA.HI R4, R4, R21, RZ, 0x4 ;  /* 0x0000001504047211 */ /* 0x000fc600078f20ff */
[----:B------:R1:W2:Y:S02]  /*11e0*/  SHFL.IDX PT, R8, R7, RZ, 0x1f ;  /* 0x00001fff07087589 */ /* 0x0002a400000e0000 */
[----:B012---:R-:W-:Y:S05]  /*11f0*/  @P0 BRA `(.L_x_486) ;  /* 0x0000000000080947 */ /* 0x007fea0003800000 */
[----:B------:R-:W0:Y:S02]  /*1200*/  SYNCS.PHASECHK.TRANS64.TRYWAIT P0, [R17+URZ+0x31600], R12 ;  /* 0x0316000c110075a7 */ /* 0x000e24000800017f */
[----:B0-----:R-:W-:Y:S05]  /*1210*/  @!P0 BRA `(.L_x_487) ;  /* 0x000000e8003c8947 */ /* 0x001fea0003800000 */
.L_x_486:
[----:B------:R-:W2:Y:S01]  /*1220*/  LDL R11, [R1] ;  /* 0x00000000010b7983 */ /* 0x000ea20000100800 */
[----:B------:R-:W-:Y:S01]  /*1230*/  LOP3.LUT R6, R6, 0xffffff80, RZ, 0xc0, !PT ;  /* 0xffffff8006067812 */ /* 0x000fe200078ec0ff */
[----:B------:R-:W1:Y:S01]  /*1240*/  S2UR UR4, SR_CTAID.Y ;  /* 0x00000000000479c3 */ /* 0x000e620000002600 */
[----:B------:R-:W-:Y:S01]  /*1250*/  LOP3.LUT R4, R4, 0xffffff0, RZ, 0xc0, !PT ;  /* 0x0ffffff004047812 */ /* 0x000fe200078ec0ff */
[----:B------:R-:W-:Y:S01]  /*1260*/  IMAD R20, R2, -0x50, RZ ;  /* 0xffffffb002147824 */ /* 0x000fe200078e02ff */
[----:B0-----:R-:W-:Y:S01]  /*1270*/  SHF.R.S32.HI R12, RZ, 0x5, R10 ;  /* 0x00000005ff0c7819 */ /* 0x001fe2000001140a */
[----:B------:R-:W-:Y:S01]  /*1280*/  IMAD.IADD R230, R0, 0x1, -R5 ;  /* 0x0000000100e67824 */ /* 0x000fe200078e0a05 */
[----:B------:R-:W-:Y:S01]  /*1290*/  SEL R229, R234, RZ, !P1 ;  /* 0x000000ffeae57207 */ /* 0x000fe20004800000 */
[----:B------:R-:W-:Y:S01]  /*12a0*/  IMAD.IADD R4, R21, 0x1, -R4 ;  /* 0x0000000115047824 */ /* 0x000fe200078e0a04 */
[----:B------:R-:W-:Y:S01]  /*12b0*/  CS2R R134, SRZ ;  /* 0x0000000000867805 */ /* 0x000fe2000001ff00 */
[----:B------:R-:W0:Y:S01]  /*12c0*/  LDC.64 R18, c[0x0][0x2d8] ;  /* 0x0000b600ff127b82 */ /* 0x000e220000000a00 */
[----:B------:R-:W-:Y:S01]  /*12d0*/  IMAD.IADD R232, R20, 0x1, R0 ;  /* 0x0000000114e87824 */ /* 0x000fe200078e0200 */
[----:B------:R-:W-:Y:S01]  /*12e0*/  CS2R R132, SRZ ;  /* 0x0000000000847805 */ /* 0x000fe2000001ff00 */
[----:B------:R-:W-:Y:S01]  /*12f0*/  IMAD R16, R7, 0x40, R4 ;  /* 0x0000004007107824 */ /* 0x000fe200078e0204 */
[----:B------:R-:W-:Y:S01]  /*1300*/  LEA.HI R4, R8, R8, RZ, 0x1 ;  /* 0x0000000808047211 */ /* 0x000fe200078f08ff */
        /* <DEDUP_REMOVED lines=11> */
[----:B-1----:R-:W-:Y:S01]  /*13c0*/  USHF.R.S32.HI UR5, URZ, 0x1f, UR4 ;  /* 0x0000001f3f057899 */ /* 0x002fe20008011404 */
        /* <DEDUP_REMOVED lines=68> */
[----:B------:R-:W-:Y:S01]  /*1810*/  UMOV UR60, URZ ;  /* 0x0000003f003c7c82 */ /* 0x000fe20008000000 */
[----:B--2---:R-:W-:-:S02]  /*1820*/  R2UR UR6, R11 ;  /* 0x000000000b0672ca */ /* 0x004fc400000e0000 */
[----:B------:R-:W-:Y:S01]  /*1830*/  SHF.R.S32.HI R11, RZ, 0x1f, R10 ;  /* 0x0000001fff0b7819 */ /* 0x000fe2000001140a */
[----:B------:R-:W-:Y:S01]  /*1840*/  IMAD.IADD R10, R21, 0x1, -R6 ;  /* 0x00000001150a7824 */ /* 0x000fe200078e0a06 */
[----:B------:R-:W-:Y:S02]  /*1850*/  LEA.HI R6, R7, R7, RZ, 0x1 ;  /* 0x0000000707067211 */ /* 0x000fe400078f08ff */
[----:B------:R-:W-:Y:S02]  /*1860*/  LEA.HI R11, R11, R12, RZ, 0x2 ;  /* 0x0000000c0b0b7211 */ /* 0x000fe400078f10ff */
[----:B------:R-:W-:Y:S02]  /*1870*/  LOP3.LUT R6, R6, 0x1ffffffe, RZ, 0xc0, !PT ;  /* 0x1ffffffe06067812 */ /* 0x000fe400078ec0ff */
[----:B------:R-:W-:Y:S02]  /*1880*/  LOP3.LUT R13, R11, 0xfffffc, RZ, 0xc0, !PT ;  /* 0x00fffffc0b0d7812 */ /* 0x000fe400078ec0ff */
[----:B------:R-:W-:Y:S01]  /*1890*/  SHF.R.S32.HI R11, RZ, 0x1f, R10 ;  /* 0x0000001fff0b7819 */ /* 0x000fe2000001140a */
[----:B------:R-:W-:-:S02]  /*18a0*/  IMAD.IADD R14, R7, 0x1, -R6 ;  /* 0x00000001070e7824 */ /* 0x000fc400078e0a06 */
[----:B------:R-:W-:Y:S01]  /*18b0*/  IMAD R6, R7, 0x800, R10 ;  /* 0x0000080007067824 */ /* 0x000fe200078e020a */
[----:B------:R-:W-:Y:S01]  /*18c0*/  LOP3.LUT R7, R4, 0xfffffffe, RZ, 0xc0, !PT ;  /* 0xfffffffe04077812 */ /* 0x000fe200078ec0ff */
[----:B------:R-:W-:Y:S02]  /*18d0*/  IMAD.IADD R13, R12, 0x1, -R13 ;  /* 0x000000010c0d7824 */ /* 0x000fe400078e0a0d */
[----:B------:R-:W-:Y:S02]  /*18e0*/  IMAD.SHL.U32 R6, R6, 0x4, RZ ;  /* 0x0000000406067824 */ /* 0x000fe400078e00ff */
[----:B------:R-:W-:Y:S01]  /*18f0*/  IMAD.IADD R4, R8, 0x1, -R7 ;  /* 0x0000000108047824 */ /* 0x000fe200078e0a07 */
[----:B------:R-:W-:Y:S01]  /*1900*/  LEA.HI R7, R11, R10, RZ, 0x2 ;  /* 0x0000000a0b077211 */ /* 0x000fe200078f10ff */
[----:B------:R-:W-:Y:S01]  /*1910*/  IMAD R16, R13, 0x10, R16 ;  /* 0x000000100d107824 */ /* 0x000fe200078e0210 */
[----:B------:R-:W-:Y:S02]  /*1920*/  SHF.R.S32.HI R12, RZ, 0x1f, R6 ;  /* 0x0000001fff0c7819 */ /* 0x000fe40000011406 */
[----:B------:R-:W-:Y:S01]  /*1930*/  IADD3 R6, P0, R6, R3, RZ ;  /* 0x0000000306067210 */ /* 0x000fe20007f1e0ff */
[----:B------:R-:W-:Y:S01]  /*1940*/  IMAD.SHL.U32 R0, R16, 0x8, RZ ;  /* 0x0000000810007824 */ /* 0x000fe200078e00ff */
[----:B------:R-:W-:-:S02]  /*1950*/  SHF.R.S32.HI R8, RZ, 0x2, R7 ;  /* 0x00000002ff087819 */ /* 0x000fc40000011407 */
[----:B------:R-:W-:Y:S01]  /*1960*/  SHF.R.S32.HI R13, RZ, 0x1f, R7 ;  /* 0x0000001fff0d7819 */ /* 0x000fe20000011407 */
[----:B------:R-:W-:Y:S01]  /*1970*/  IMAD R0, R0, 0x2, R17 ;  /* 0x0000000200007824 */ /* 0x000fe200078e0211 */
[----:B------:R-:W-:Y:S02]  /*1980*/  LOP3.LUT R15, R7, 0x7ffffffc, RZ, 0xc0, !PT ;  /* 0x7ffffffc070f7812 */ /* 0x000fe400078ec0ff */
[----:B------:R-:W-:Y:S02]  /*1990*/  LEA.HI.X.SX32 R7, R3, R12, 0x1, P0 ;  /* 0x0000000c03077211 */ /* 0x000fe400000f0eff */
[----:B------:R-:W-:Y:S01]  /*19a0*/  LEA.HI R13, R13, R8, RZ, 0x3 ;  /* 0x000000080d0d7211 */ /* 0x000fe200078f18ff */
[----:B------:R-:W-:Y:S01]  /*19b0*/  IMAD.IADD R15, R10, 0x1, -R15 ;  /* 0x000000010a0f7824 */ /* 0x000fe200078e0a0f */
[----:B------:R-:W-:Y:S01]  /*19c0*/  SHF.R.S32.HI R3, RZ, 0x1f, R234 ;  /* 0x0000001fff037819 */ /* 0x000fe200000114ea */
[----:B0-----:R-:W-:Y:S01]  /*19d0*/  IMAD.WIDE.U32 R6, R18, UR4, R6 ;  /* 0x0000000412067c25 */ /* 0x001fe2000f8e0006 */
[----:B------:R-:W-:-:S02]  /*19e0*/  LEA.HI R11, R11, R10, RZ, 0x5 ;  /* 0x0000000a0b0b7211 */ /* 0x000fc400078f28ff */
[----:B------:R-:W-:Y:S01]  /*19f0*/  LOP3.LUT R13, R13, 0xfffffff8, RZ, 0xc0, !PT ;  /* 0xfffffff80d0d7812 */ /* 0x000fe200078ec0ff */
[----:B------:R-:W-:Y:S01]  /*1a00*/  IMAD R10, R18, UR5, RZ ;  /* 0x00000005120a7c24 */ /* 0x000fe2000f8e02ff */
[----:B------:R-:W-:Y:S01]  /*1a10*/  SEL R3, R3, RZ, !P1 ;  /* 0x000000ff03037207 */ /* 0x000fe20004800000 */
[----:B------:R-:W-:Y:S01]  /*1a20*/  IMAD R14, R14, 0x4, R15 ;  /* 0x000000040e0e7824 */ /* 0x000fe200078e020f */
[----:B------:R-:W-:Y:S01]  /*1a30*/  SHF.R.S32.HI R11, RZ, 0x5, R11 ;  /* 0x00000005ff0b7819 */ /* 0x000fe2000001140b */
[----:B------:R-:W-:Y:S01]  /*1a40*/  IMAD R19, R19, UR4, R10 ;  /* 0x0000000413137c24 */ /* 0x000fe2000f8e020a */
[----:B------:R-:W-:Y:S01]  /*1a50*/  ULDC.64 UR4, c[0x0][0x2e0] ;  /* 0x0000b80000047ab9 */ /* 0x000fe20000000a00 */
[----:B------:R-:W-:Y:S02]  /*1a60*/  IMAD.IADD R18, R8, 0x1, -R13 ;  /* 0x0000000108127824 */ /* 0x000fe400078e0a0d */
[----:B------:R-:W-:Y:S02]  /*1a70*/  IMAD R8, R3, UR4, RZ ;  /* 0x0000000403087c24 */ /* 0x000fe4000f8e02ff */
[----:B------:R-:W-:-:S02]  /*1a80*/  IMAD.IADD R7, R7, 0x1, R19 ;  /* 0x0000000107077824 */ /* 0x000fc400078e0213 */
[C---:B------:R-:W-:Y:S02]  /*1a90*/  IMAD R235, R229.reuse, UR5, R8 ;  /* 0x00000005e5eb7c24 */ /* 0x040fe4000f8e0208 */
[----:B------:R-:W-:Y:S01]  /*1aa0*/  IMAD.WIDE.U32 R228, R229, UR4, R6 ;  /* 0x00000004e5e47c25 */ /* 0x000fe2000f8e0006 */
[----:B------:R-:W-:Y:S01]  /*1ab0*/  ULOP3.LUT UR4, UR6, 0x1, URZ, 0xfc, !UPT ;  /* 0x0000000106047892 */ /* 0x000fe2000f8efc3f */
[----:B------:R-:W-:Y:S02]  /*1ac0*/  IADD3 R6, -R5, 0x1, R232 ;  /* 0x0000000105067810 */ /* 0x000fe40007ffe1e8 */
[----:B------:R-:W-:Y:S02]  /*1ad0*/  IMAD.SHL.U32 R233, R14, 0x2, RZ ;  /* 0x000000020ee97824 */ /* 0x000fe400078e00ff */
[----:B------:R-:W-:Y:S02]  /*1ae0*/  IMAD R18, R11, 0x10, R18 ;  /* 0x000000100b127824 */ /* 0x000fe400078e0212 */
[----:B------:R-:W-:-:S02]  /*1af0*/  IMAD.IADD R232, R232, 0x1, -R233 ;  /* 0x00000001e8e87824 */ /* 0x000fc400078e0ae9 */
[----:B------:R-:W-:Y:S02]  /*1b00*/  IMAD.IADD R231, R6, 0x1, -R233 ;  /* 0x0000000106e77824 */ /* 0x000fe400078e0ae9 */
[----:B------:R-:W-:Y:S02]  /*1b10*/  IMAD.MOV.U32 R3, RZ, RZ, R9 ;  /* 0x000000ffff037224 */ /* 0x000fe400078e0009 */
[----:B------:R-:W-:Y:S02]  /*1b20*/  IMAD.MOV.U32 R19, RZ, RZ, RZ ;  /* 0x000000ffff137224 */ /* 0x000fe400078e00ff */
[----:B------:R-:W-:Y:S02]  /*1b30*/  IMAD.U32 R236, RZ, RZ, UR4 ;  /* 0x00000004ffec7e24 */ /* 0x000fe4000f8e00ff */
[----:B------:R-:W-:Y:S02]  /*1b40*/  IMAD.IADD R233, R20, 0x1, -R233 ;  /* 0x0000000114e97824 */ /* 0x000fe400078e0ae9 */
[----:B------:R-:W-:-:S07]  /*1b50*/  IMAD.IADD R235, R229, 0x1, R235 ;  /* 0x00000001e5eb7824 */ /* 0x000fce00078e02eb */
.L_x_506:
[----:B------:R-:W-:-:S13]  /*1b60*/  R2UR UR4, R236 ;  /* 0x00000000ec0472ca */ /* 0x000fda00000e0000 */
[----:B------:R-:W-:-:S06]  /*1b70*/  UISETP.NE.AND UP0, UPT, UR4, 0x3, UPT ;  /* 0x000000030400788c */ /* 0x000fcc000bf05270 */
[----:B------:R-:W-:-:S13]  /*1b80*/  PLOP3.LUT P0, PT, PT, PT, UP0, 0x40, 0x0 ;  /* 0x000000000000781c */ /* 0x000fda0003f0e808 */
[----:B0-----:R-:W-:Y:S05]  /*1b90*/  @P0 BRA `(.L_x_488) ;  /* 0x0000000000040947 */ /* 0x001fea0003800000 */
[----:B------:R-:W-:Y:S01]  /*1ba0*/  BPT.TRAP 0x1 ;  /* 0x000000040000795c */ /* 0x000fe20000300000 */
.L_x_488:
[----:B------:R-:W-:Y:S01]  /*1bb0*/  PLOP3.LUT P1, PT, PT, PT, UP0, 0x40, 0x0 ;  /* 0x000000000000781c */ /* 0x000fe20003f2e808 */
[----:B------:R-:W-:Y:S01]  /*1bc0*/  IMAD R16, R2, 0x8, R17 ;  /* 0x0000000802107824 */ /* 0x000fe200078e0211 */
[----:B------:R-:W-:-:S04]  /*1bd0*/  SHF.L.U32 R9, R19, 0x1f, RZ ;  /* 0x0000001f13097819 */ /* 0x000fc800000006ff */
[----:B------:R0:W1:Y:S07]  /*1be0*/  SYNCS.PHASECHK.TRANS64.TRYWAIT P0, [R16+URZ+0x31610], R9 ;  /* 0x03161009100075a7 */ /* 0x00006e000800017f */
[----:B------:R-:W-:Y:S05]  /*1bf0*/  @P1 BRA `(.L_x_489) ;  /* 0x0000000000041947 */ /* 0x000fea0003800000 */
[----:B------:R-:W-:Y:S01]  /*1c00*/  BPT.TRAP 0x1 ;  /* 0x000000040000795c */ /* 0x000fe20000300000 */
.L_x_489:
        /* <DEDUP_REMOVED lines=11> */
.L_x_490:
[----:B------:R-:W-:Y:S01]  /*1cc0*/  IMAD R6, R2, 0x800, R11 ;  /* 0x0000080002067824 */ /* 0x000fe200078e020b */
[C---:B------:R-:W-:Y:S01]  /*1cd0*/  R2UR UR6, R5.reuse ;  /* 0x00000000050672ca */ /* 0x040fe200000e0000 */
[C---:B------:R-:W-:Y:S01]  /*1ce0*/  VIADD R8, R5.reuse, 0x80 ;  /* 0x0000008005087836 */ /* 0x040fe20000000000 */
[----:B------:R-:W-:Y:S01]  /*1cf0*/  WARPGROUP.ARRIVE ;  /* 0x00000000000079c5 */ /* 0x000fe20000000000 */
[C---:B01----:R-:W-:Y:S01]  /*1d00*/  VIADD R9, R5.reuse, 0x100 ;  /* 0x0000010005097836 */ /* 0x043fe20000000000 */
        /* <DEDUP_REMOVED lines=417> */
[----:B------:R0:W1:Y:S04]  /*3720*/  LDS R6, [R8+0x2c100] ;  /* 0x02c1000008067984 */ /* 0x0000680000000800 */
[----:B------:R0:W2:Y:S01]  /*3730*/  LDS R5, [R8+0x2c120] ;  /* 0x02c1200008057984 */ /* 0x0000a20000000800 */
        /* <DEDUP_REMOVED lines=13> */
[----:B0-----:R-:W-:Y:S05]  /*3810*/  @P0 BRA `(.L_x_492) ;  /* 0x0000000000040947 */ /* 0x001fea0003800000 */
[----:B------:R-:W-:Y:S01]  /*3820*/  BPT.TRAP 0x1 ;  /* 0x000000040000795c */ /* 0x000fe20000300000 */
.L_x_492:
[----:B------:R-:W-:Y:S01]  /*3830*/  PLOP3.LUT P1, PT, PT, PT, UP0, 0x40, 0x0 ;  /* 0x000000000000781c */ /* 0x000fe20003f2e808 */
[----:B------:R-:W-:-:S05]  /*3840*/  IMAD.U32 R10, RZ, RZ, UR60 ;  /* 0x0000003cff0a7e24 */ /* 0x000fca000f8e00ff */
[----:B------:R-:W-:-:S04]  /*3850*/  SHF.L.U32 R10, R10, 0x1f, RZ ;  /* 0x0000001f0a0a7819 */ /* 0x000fc800000006ff */
[----:B------:R0:W3:Y:S03]  /*3860*/  SYNCS.PHASECHK.TRANS64.TRYWAIT P0, [R17+URZ+0x31630], R10 ;  /* 0x0316300a110075a7 */ /* 0x0000e6000800017f */
[----:B------:R-:W-:Y:S05]  /*3870*/  @P1 BRA `(.L_x_493) ;  /* 0x0000000000041947 */ /* 0x000fea0003800000 */
[----:B------:R-:W-:Y:S01]  /*3880*/  BPT.TRAP 0x1 ;  /* 0x000000040000795c */ /* 0x000fe20000300000 */
.L_x_493:
        /* <DEDUP_REMOVED lines=11> */
.L_x_494:
        /* <DEDUP_REMOVED lines=420> */
[----:B------:R-:W-:Y:S01]  /*5380*/  UMOV UR7, 0x40000000 ;  /* 0x4000000000077882 */ /* 0x000fe20000000000 */
[----:B------:R-:W-:Y:S01]  /*5390*/  ULDC UR8, c[0x0][0x75c] ;  /* 0x0001d70000087ab9 */ /* 0x000fe20000000800 */
[----:B------:R-:W-:Y:S01]  /*53a0*/  HGMMA.64x8x16.F32 R48, gdesc[UR4], R48 ;  /* 0x00000000043079f0 */ /* 0x000fe20008700830 */
[----:B------:R-:W-:Y:S01]  /*53b0*/  UMOV UR6, UR9 ;  /* 0x0000000900067c82 */ /* 0x000fe20008000000 */
[----:B------:R-:W-:Y:S02]  /*53c0*/  UMOV UR7, 0x40000000 ;  /* 0x4000000000077882 */ /* 0x000fe40000000000 */
[----:B------:R-:W-:Y:S02]  /*53d0*/  HGMMA.64x8x16.F32 R52, gdesc[UR4], R52 ;  /* 0x00000000043479f0 */ /* 0x000fe40008700834 */
[----:B------:R-:W-:Y:S01]  /*53e0*/  UMOV UR6, UR10 ;  /* 0x0000000a00067c82 */ /* 0x000fe20008000000 */
[----:B------:R-:W-:-:S02]  /*53f0*/  UMOV UR7, 0x40000000 ;  /* 0x4000000000077882 */ /* 0x000fc40000000000 */
[----:B------:R-:W-:Y:S01]  /*5400*/  HGMMA.64x8x16.F32 R216, gdesc[UR4], R216 ;  /* 0x0000000004d879f0 */ /* 0x000fe200087008d8 */
[----:B------:R-:W-:Y:S01]  /*5410*/  UMOV UR6, UR11 ;  /* 0x0000000b00067c82 */ /* 0x000fe20008000000 */
[----:B------:R-:W-:Y:S02]  /*5420*/  UMOV UR7, 0x40000000 ;  /* 0x4000000000077882 */ /* 0x000fe40000000000 */
[----:B------:R-:W-:Y:S01]  /*5430*/  HGMMA.64x8x16.F32 R220, gdesc[UR4], R220, gsb0 ;  /* 0x0000000004dc79f0 */ /* 0x000fe200080008dc */
[----:B------:R-:W-:Y:S01]  /*5440*/  ULDC UR6, c[0x0][0x750] ;  /* 0x0001d40000067ab9 */ /* 0x000fe20000000800 */
[----:B------:R-:W-:Y:S01]  /*5450*/  ULDC.64 UR4, c[0x0][0x748] ;  /* 0x0001d20000047ab9 */ /* 0x000fe20000000a00 */
[----:B------:R-:W-:Y:S01]  /*5460*/  UISETP.GE.AND UP1, UPT, UR6, 0x1, UPT ;  /* 0x000000010600788c */ /* 0x000fe2000bf26270 */
[----:B------:R-:W-:Y:S02]  /*5470*/  WARPGROUP.DEPBAR.LE gsb0, 0x1 ;  /* 0x00008000000079c5 */ /* 0x000fe40000010100 */
        /* <DEDUP_REMOVED lines=21> */
[----:B------:R-:W0:Y:S01]  /*55d0*/  MUFU.TANH R7, R7 ;  /* 0x0000000700077308 */ /* 0x000e220000002400 */
[----:B------:R-:W-:Y:S01]  /*55e0*/  ULOP3.LUT UR4, URZ, UR4, URZ, 0x33, !UPT ;  /* 0x000000043f047292 */ /* 0x000fe2000f8e333f */
[----:B------:R-:W-:-:S02]  /*55f0*/  VIADD R35, R231, UR5 ;  /* 0x00000005e7237c36 */ /* 0x000fc40008000000 */
[----:B------:R-:W-:-:S03]  /*5600*/  IMAD R31, R3, 0x40, R18 ;  /* 0x00000040031f7824 */ /* 0x000fc600078e0212 */
[----:B------:R-:W-:Y:S01]  /*5610*/  VIADD R32, R231, UR4 ;  /* 0x00000004e7207c36 */ /* 0x000fe20008000000 */
[----:B------:R-:W3:Y:S01]  /*5620*/  MUFU.TANH R8, R8 ;  /* 0x0000000800087308 */ /* 0x000ee20000002400 */
[C---:B------:R-:W-:Y:S02]  /*5630*/  VIADDMNMX R225, R31.reuse, R35, R232, PT ;  /* 0x000000231fe17246 */ /* 0x040fe400038001e8 */
[----:B------:R-:W-:-:S05]  /*5640*/  IMAD.IADD R37, R31, 0x1, R32 ;  /* 0x000000011f257824 */ /* 0x000fca00078e0220 */
[----:B------:R-:W4:Y:S08]  /*5650*/  MUFU.TANH R9, R9 ;  /* 0x0000000900097308 */ /* 0x000f300000002400 */
[----:B------:R-:W0:Y:S08]  /*5660*/  MUFU.TANH R10, R10 ;  /* 0x0000000a000a7308 */ /* 0x000e300000002400 */
        /* <DEDUP_REMOVED lines=15> */
[----:B------:R-:W0:Y:S01]  /*5760*/  MUFU.TANH R33, R33 ;  /* 0x0000002100217308 */ /* 0x000e220000002400 */
[----:B---34-:R-:W-:Y:S05]  /*5770*/  @!P1 BRA `(.L_x_496) ;  /* 0x00000000005c9947 */ /* 0x018fea0003800000 */
[----:B------:R-:W-:Y:S01]  /*5780*/  IMAD.IADD R30, R230, 0x1, R31 ;  /* 0x00000001e61e7824 */ /* 0x000fe200078e021f */
[----:B------:R-:W-:Y:S04]  /*5790*/  BSSY B1, `(.L_x_497) ;  /* 0x0000012000017945 */ /* 0x000fe80003800000 */
        /* <DEDUP_REMOVED lines=11> */
.L_x_498:
[----:B------:R-:W-:-:S06]  /*5850*/  UISETP.NE.AND UP1, UPT, UR6, 0x1, UPT ;  /* 0x000000010600788c */ /* 0x000fcc000bf25270 */
[----:B------:R-:W-:-:S05]  /*5860*/  PLOP3.LUT P0, PT, PT, PT, UP1, 0x80, 0x0 ;  /* 0x000000000000781c */ /* 0x000fca0003f0f018 */
[----:B------:R-:W-:-:S08]  /*5870*/  @UP1 ULDC UR4, c[0x0][0x754] ;  /* 0x0001d50000041ab9 */ /* 0x000fd00000000800 */
[----:B------:R-:W-:Y:S01]  /*5880*/  @P0 IMAD.HI.U32 R34, R30, UR4, RZ ;  /* 0x000000041e220c27 */ /* 0x000fe2000f8e00ff */
[----:B------:R-:W-:-:S04]  /*5890*/  @UP1 ULDC UR4, c[0x0][0x758] ;  /* 0x0001d60000041ab9 */ /* 0x000fc80000000800 */
[----:B------:R-:W-:-:S07]  /*58a0*/  @P0 SHF.R.U32.HI R30, RZ, UR4, R34 ;  /* 0x00000004ff1e0c19 */ /* 0x000fce0008011622 */
.L_x_499:
[----:B------:R-:W-:Y:S05]  /*58b0*/  BSYNC B1 ;  /* 0x0000000000017941 */ /* 0x000fea0003800000 */
.L_x_497:
[----:B------:R-:W-:-:S05]  /*58c0*/  IMAD R30, R30, UR6, R233 ;  /* 0x000000061e1e7c24 */ /* 0x000fca000f8e02e9 */
[----:B------:R-:W-:Y:S02]  /*58d0*/  VIMNMX R37, R37, R30, !PT ;  /* 0x0000001e25257248 */ /* 0x000fe40007fe0100 */
[----:B------:R-:W-:-:S07]  /*58e0*/  VIADDMNMX R225, R30, UR6, R225, PT ;  /* 0x000000061ee17c46 */ /* 0x000fce000b8001e1 */
.L_x_496:
[----:B------:R-:W-:-:S04]  /*58f0*/  VIADD R39, R31, 0x8 ;  /* 0x000000081f277836 */ /* 0x000fc80000000000 */
[----:B------:R-:W-:Y:S01]  /*5900*/  IMAD.IADD R31, R32, 0x1, R39 ;  /* 0x00000001201f7824 */ /* 0x000fe200078e0227 */
[----:B------:R-:W-:Y:S01]  /*5910*/  VIADDMNMX R224, R39, R35, R232, PT ;  /* 0x0000002327e07246 */ /* 0x000fe200038001e8 */
[----:B------:R-:W-:Y:S06]  /*5920*/  @!P1 BRA `(.L_x_500) ;  /* 0x00000000005c9947 */ /* 0x000fec0003800000 */
        /* <DEDUP_REMOVED lines=13> */
.L_x_502:
[----:B------:R-:W-:-:S06]  /*5a00*/  UISETP.NE.AND UP1, UPT, UR6, 0x1, UPT ;  /* 0x000000010600788c */ /* 0x000fcc000bf25270 */
[----:B------:R-:W-:-:S05]  /*5a10*/  PLOP3.LUT P0, PT, PT, PT, UP1, 0x80, 0x0 ;  /* 0x000000000000781c */ /* 0x000fca0003f0f018 */
[----:B------:R-:W-:-:S08]  /*5a20*/  @UP1 ULDC UR4, c[0x0][0x754] ;  /* 0x0001d50000041ab9 */ /* 0x000fd00000000800 */
[----:B------:R-:W-:Y:S01]  /*5a30*/  @P0 IMAD.HI.U32 R32, R30, UR4, RZ ;  /* 0x000000041e200c27 */ /* 0x000fe2000f8e00ff */
[----:B------:R-:W-:-:S04]  /*5a40*/  @UP1 ULDC UR4, c[0x0][0x758] ;  /* 0x0001d60000041ab9 */ /* 0x000fc80000000800 */
[----:B------:R-:W-:-:S07]  /*5a50*/  @P0 SHF.R.U32.HI R30, RZ, UR4, R32 ;  /* 0x00000004ff1e0c19 */ /* 0x000fce0008011620 */
.L_x_503:
[----:B------:R-:W-:Y:S05]  /*5a60*/  BSYNC B1 ;  /* 0x0000000000017941 */ /* 0x000fea0003800000 */
.L_x_501:
[----:B------:R-:W-:-:S05]  /*5a70*/  IMAD R30, R30, UR6, R233 ;  /* 0x000000061e1e7c24 */ /* 0x000fca000f8e02e9 */
[----:B------:R-:W-:Y:S02]  /*5a80*/  VIMNMX R31, R31, R30, !PT ;  /* 0x0000001e1f1f7248 */ /* 0x000fe40007fe0100 */
[----:B------:R-:W-:-:S07]  /*5a90*/  VIADDMNMX R224, R30, UR6, R224, PT ;  /* 0x000000061ee07c46 */ /* 0x000fce000b8001e0 */
.L_x_500:
[----:B------:R-:W3:Y:S01]  /*5aa0*/  S2R R227, SR_CTAID.X ;  /* 0x0000000000e37919 */ /* 0x000ee20000002500 */
[----:B------:R-:W-:Y:S01]  /*5ab0*/  LOP3.LUT R42, R42, 0xffffffef, RZ, 0xc0, !PT ;  /* 0xffffffef2a2a7812 */ /* 0x000fe200078ec0ff */
        /* <DEDUP_REMOVED lines=26> */
[----:B---3--:R-:W-:-:S05]  /*5c60*/  IMAD R227, R227, -0x50, RZ ;  /* 0xffffffb0e3e37824 */ /* 0x008fca00078e02ff */
        /* <DEDUP_REMOVED lines=12> */
[----:B0-----:R-:W-:Y:S01]  /*5d30*/  FSEL R41, R11, -INF , !P3 ;  /* 0xff8000000b297808 */ /* 0x001fe20005800000 */
[--C-:B-1----:R-:W-:Y:S01]  /*5d40*/  FFMA.FTZ R30, R30, UR4, -R6.reuse ;  /* 0x000000041e1e7c23 */ /* 0x102fe20008010806 */
        /* <DEDUP_REMOVED lines=9> */
[----:B------:R-:W-:Y:S01]  /*5de0*/  ISETP.LT.OR P4, PT, R225, 0x12, P4 ;  /* 0x00000012e100780c */ /* 0x000fe20002781670 */
[----:B------:R-:W-:Y:S01]  /*5df0*/  FFMA.FTZ R13, -R13, R13, 1 ;  /* 0x3f8000000d0d7423 */ /* 0x000fe2000001010d */
[----:B------:R-:W-:Y:S01]  /*5e00*/  ISETP.GT.AND P2, PT, R37, 0x21, !P0 ;  /* 0x000000212500780c */ /* 0x000fe20004744270 */
[----:B--2---:R-:W-:Y:S01]  /*5e10*/  FFMA.FTZ R226, R226, UR4, -R5 ;  /* 0x00000004e2e27c23 */ /* 0x004fe20008010805 */
[----:B------:R-:W-:-:S02]  /*5e20*/  ISETP.LT.OR P3, PT, R225, 0x21, P3 ;  /* 0x00000021e100780c */ /* 0x000fc40001f61670 */
[----:B------:R-:W-:Y:S02]  /*5e30*/  ISETP.GE.AND P5, PT, R227, 0x31, PT ;  /* 0x00000031e300780c */ /* 0x000fe40003fa6270 */
[----:B------:R-:W-:Y:S01]  /*5e40*/  FSEL R35, R12, -INF , !P4 ;  /* 0xff8000000c237808 */ /* 0x000fe20006000000 */
[----:B------:R-:W-:Y:S01]  /*5e50*/  MUFU.EX2 R226, R226 ;  /* 0x000000e200e27308 */ /* 0x000fe20000000800 */
[----:B------:R-:W-:Y:S02]  /*5e60*/  ISETP.LT.OR P2, PT, R225, 0x22, P2 ;  /* 0x00000022e100780c */ /* 0x000fe40001741670 */
[C---:B------:R-:W-:Y:S01]  /*5e70*/  FSEL R34, R15.reuse, -INF , !P3 ;  /* 0xff8000000f227808 */ /* 0x040fe20005800000 */
[----:B------:R-:W-:Y:S01]  /*5e80*/  FFMA.FTZ R15, -R15, R15, 1 ;  /* 0x3f8000000f0f7423 */ /* 0x000fe2000001010f */
[----:B------:R-:W-:Y:S02]  /*5e90*/  ISETP.GE.AND P4, PT, R227, 0x32, PT ;  /* 0x00000032e300780c */ /* 0x000fe40003f86270 */
[----:B------:R-:W-:Y:S01]  /*5ea0*/  ISETP.GT.AND P3, PT, R37, 0x30, !P5 ;  /* 0x000000302500780c */ /* 0x000fe20006f64270 */
[----:B------:R-:W-:Y:S01]  /*5eb0*/  FFMA.FTZ R34, R34, UR4, -R6 ;  /* 0x0000000422227c23 */ /* 0x000fe20008010806 */
[----:B------:R-:W-:-:S02]  /*5ec0*/  FSEL R36, R20, -INF , !P2 ;  /* 0xff80000014247808 */ /* 0x000fc40005000000 */
[----:B------:R-:W-:Y:S02]  /*5ed0*/  ISETP.GT.AND P2, PT, R37, 0x31, !P4 ;  /* 0x000000312500780c */ /* 0x000fe40006744270 */
[C---:B------:R-:W-:Y:S02]  /*5ee0*/  ISETP.LT.OR P3, PT, R225.reuse, 0x31, P3 ;  /* 0x00000031e100780c */ /* 0x040fe40001f61670 */
[----:B------:R-:W-:Y:S02]  /*5ef0*/  ISETP.LT.OR P2, PT, R225, 0x32, P2 ;  /* 0x00000032e100780c */ /* 0x000fe40001741670 */
[----:B------:R-:W-:Y:S02]  /*5f00*/  FSEL R39, R23, -INF , !P3 ;  /* 0xff80000017277808 */ /* 0x000fe40005800000 */
[----:B------:R-:W-:Y:S02]  /*5f10*/  ISETP.GE.AND P3, PT, R227, 0x41, PT ;  /* 0x00000041e300780c */ /* 0x000fe40003f66270 */
[----:B------:R-:W-:-:S02]  /*5f20*/  FSEL R38, R24, -INF , !P2 ;  /* 0xff80000018267808 */ /* 0x000fc40005000000 */
[----:B------:R-:W-:Y:S02]  /*5f30*/  ISETP.GT.AND P2, PT, R37, 0x40, !P3 ;  /* 0x000000402500780c */ /* 0x000fe40005f44270 */
[----:B------:R-:W-:Y:S02]  /*5f40*/  ISETP.GE.AND P6, PT, R227, 0x1, PT ;  /* 0x00000001e300780c */ /* 0x000fe40003fc6270 */
[----:B------:R-:W-:Y:S02]  /*5f50*/  ISETP.LT.OR P2, PT, R225, 0x41, P2 ;  /* 0x00000041e100780c */ /* 0x000fe40001741670 */
[----:B------:R-:W-:Y:S02]  /*5f60*/  @P1 LOP3.LUT R42, R42, 0x10, RZ, 0xfc, !PT ;  /* 0x000000102a2a1812 */ /* 0x000fe400078efcff */
[----:B------:R-:W-:Y:S02]  /*5f70*/  FSEL R32, R27, -INF , !P2 ;  /* 0xff8000001b207808 */ /* 0x000fe40005000000 */
[----:B------:R-:W-:-:S02]  /*5f80*/  ISETP.GT.AND P2, PT, R37, RZ, !P6 ;  /* 0x000000ff2500720c */ /* 0x000fc40007744270 */
[----:B------:R-:W-:Y:S01]  /*5f90*/  ISETP.GT.AND P6, PT, R31, RZ, !P6 ;  /* 0x000000ff1f00720c */ /* 0x000fe200077c4270 */
[--C-:B------:R-:W-:Y:S01]  /*5fa0*/  FFMA.FTZ R32, R32, UR4, -R6.reuse ;  /* 0x0000000420207c23 */ /* 0x100fe20008010806 */
[----:B------:R-:W-:Y:S02]  /*5fb0*/  ISETP.LT.OR P2, PT, R225, 0x1, P2 ;  /* 0x00000001e100780c */ /* 0x000fe40001741670 */
[----:B------:R-:W-:Y:S02]  /*5fc0*/  ISETP.LT.OR P6, PT, R224, 0x1, P6 ;  /* 0x00000001e000780c */ /* 0x000fe400037c1670 */
[----:B------:R-:W-:Y:S02]  /*5fd0*/  FSEL R43, R7, -INF , !P2 ;  /* 0xff800000072b7808 */ /* 0x000fe40005000000 */
[----:B------:R-:W-:Y:S02]  /*5fe0*/  ISETP.GE.AND P2, PT, R227, 0x42, PT ;  /* 0x00000042e300780c */ /* 0x000fe40003f46270 */
[----:B------:R-:W-:Y:S01]  /*5ff0*/  ISETP.GT.AND P0, PT, R31, 0x21, !P0 ;  /* 0x000000211f00780c */ /* 0x000fe20004704270 */
[----:B------:R-:W-:Y:S01]  /*6000*/  FFMA.FTZ R43, R43, UR4, -R6 ;  /* 0x000000042b2b7c23 */ /* 0x000fe20008010806 */
[----:B------:R-:W-:-:S02]  /*6010*/  ISETP.GT.AND P1, PT, R37, 0x41, !P2 ;  /* 0x000000412500780c */ /* 0x000fc40005724270 */
[----:B------:R-:W-:Y:S02]  /*6020*/  ISETP.GT.AND P5, PT, R31, 0x30, !P5 ;  /* 0x000000301f00780c */ /* 0x000fe40006fa4270 */
[----:B------:R-:W-:Y:S01]  /*6030*/  ISETP.LT.OR P1, PT, R225, 0x42, P1 ;  /* 0x00000042e100780c */ /* 0x000fe20000f21670 */
[----:B------:R-:W-:Y:S01]  /*6040*/  MUFU.EX2 R43, R43 ;  /* 0x0000002b002b7308 */ /* 0x000fe20000000800 */
[C---:B------:R-:W-:Y:S01]  /*6050*/  FSEL R225, R9.reuse, -INF , !P6 ;  /* 0xff80000009e17808 */ /* 0x040fe20007000000 */
[----:B------:R-:W-:Y:S01]  /*6060*/  FFMA.FTZ R9, -R9, R9, 1 ;  /* 0x3f80000009097423 */ /* 0x000fe20000010109 */
[----:B------:R-:W-:Y:S01]  /*6070*/  ISETP.GE.AND P6, PT, R227, 0x12, PT ;  /* 0x00000012e300780c */ /* 0x000fe20003fc6270 */
[----:B------:R-:W-:Y:S01]  /*6080*/  IMAD R227, R18, 0x4, R17 ;  /* 0x0000000412e37824 */ /* 0x000fe200078e0211 */
[----:B------:R-:W-:Y:S01]  /*6090*/  FSEL R37, R28, -INF , !P1 ;  /* 0xff8000001c257808 */ /* 0x000fe20004800000 */
[----:B------:R-:W-:Y:S01]  /*60a0*/  FFMA.FTZ R225, R225, UR4, -R5 ;  /* 0x00000004e1e17c23 */ /* 0x000fe20008010805 */
[----:B------:R-:W-:-:S02]  /*60b0*/  LOP3.LUT P1, RZ, R42, 0x10, RZ, 0xc0, !PT ;  /* 0x000000102aff7812 */ /* 0x000fc4000782c0ff */
[----:B------:R-:W0:Y:S01]  /*60c0*/  LDS R42, [R227+0x2c300] ;  /* 0x02c30000e32a7984 */ /* 0x000e220000000800 */
[----:B------:R-:W-:Y:S01]  /*60d0*/  ISETP.GT.AND P6, PT, R31, 0x11, !P6 ;  /* 0x000000111f00780c */ /* 0x000fe200077c4270 */
[----:B------:R-:W-:Y:S01]  /*60e0*/  FFMA.FTZ R37, R37, UR4, -R6 ;  /* 0x0000000425257c23 */ /* 0x000fe20008010806 */
[C---:B------:R-:W-:Y:S01]  /*60f0*/  ISETP.GT.AND P1, PT, R31.reuse, 0x20, !P1 ;  /* 0x000000201f00780c */ /* 0x040fe20004f24270 */
[----:B------:R-:W1:Y:S01]  /*6100*/  MUFU.EX2 R225, R225 ;  /* 0x000000e100e17308 */ /* 0x000e620000000800 */
[C---:B------:R-:W-:Y:S02]  /*6110*/  ISETP.GT.AND P4, PT, R31.reuse, 0x31, !P4 ;  /* 0x000000311f00780c */ /* 0x040fe40006784270 */
[C---:B------:R-:W-:Y:S02]  /*6120*/  ISETP.GT.AND P3, PT, R31.reuse, 0x40, !P3 ;  /* 0x000000401f00780c */ /* 0x040fe40005f64270 */
[----:B------:R-:W-:Y:S02]  /*6130*/  ISETP.GT.AND P2, PT, R31, 0x41, !P2 ;  /* 0x000000411f00780c */ /* 0x000fe40005744270 */
[----:B------:R-:W2:Y:S01]  /*6140*/  LDS R31, [R227+0x2c320] ;  /* 0x02c32000e31f7984 */ /* 0x000ea20000000800 */
[----:B------:R-:W-:-:S02]  /*6150*/  WARPGROUP.DEPBAR.LE gsb0, 0x0 ;  /* 0x00008000000079c5 */ /* 0x000fc40000010000 */
[C---:B------:R-:W-:Y:S02]  /*6160*/  ISETP.LT.OR P6, PT, R224.reuse, 0x12, P6 ;  /* 0x00000012e000780c */ /* 0x040fe400037c1670 */
[C---:B------:R-:W-:Y:S02]  /*6170*/  ISETP.LT.OR P1, PT, R224.reuse, 0x21, P1 ;  /* 0x00000021e000780c */ /* 0x040fe40000f21670 */
[C---:B------:R-:W-:Y:S02]  /*6180*/  ISETP.LT.OR P0, PT, R224.reuse, 0x22, P0 ;  /* 0x00000022e000780c */ /* 0x040fe40000701670 */
[C---:B------:R-:W-:Y:S02]  /*6190*/  ISETP.LT.OR P5, PT, R224.reuse, 0x31, P5 ;  /* 0x00000031e000780c */ /* 0x040fe40002fa1670 */
[C---:B------:R-:W-:Y:S02]  /*61a0*/  ISETP.LT.OR P4, PT, R224.reuse, 0x32, P4 ;  /* 0x00000032e000780c */ /* 0x040fe40002781670 */
[----:B------:R-:W-:-:S02]  /*61b0*/  ISETP.LT.OR P3, PT, R224, 0x41, P3 ;  /* 0x00000041e000780c */ /* 0x000fc40001f61670 */
[----:B------:R-:W-:Y:S01]  /*61c0*/  ISETP.LT.OR P2, PT, R224, 0x42, P2 ;  /* 0x00000042e000780c */ /* 0x000fe20001741670 */
[--C-:B0-----:R-:W-:Y:S01]  /*61d0*/  FADD.FTZ R44, R44, -R42.reuse ;  /* 0x8000002a2c2c7221 */ /* 0x101fe20000010000 */
        /* <DEDUP_REMOVED lines=8> */
[----:B------:R-:W-:-:S02]  /*6260*/  FADD.FTZ R42, R221, -R42 ;  /* 0x8000002add2a7221 */ /* 0x000fc40000010000 */
[----:B------:R-:W0:Y:S01]  /*6270*/  MUFU.EX2 R221, R30 ;  /* 0x0000001e00dd7308 */ /* 0x000e220000000800 */
[--C-:B--2---:R-:W-:Y:S01]  /*6280*/  FADD.FTZ R46, R46, -R31.reuse ;  /* 0x8000001f2e2e7221 */ /* 0x104fe20000010000 */
        /* <DEDUP_REMOVED lines=9> */
[C---:B-1----:R-:W-:Y:S01]  /*6320*/  F2FP.F16.F32.PACK_AB R31, R226.reuse, R225 ;  /* 0x000000e1e21f723e */ /* 0x042fe200000000ff */
[----:B------:R-:W-:Y:S01]  /*6330*/  FMUL.FTZ R46, R225, R46 ;  /* 0x0000002ee12e7220 */ /* 0x000fe20000410000 */
[----:B------:R-:W-:-:S03]  /*6340*/  FMUL.FTZ R47, R226, R47 ;  /* 0x0000002fe22f7220 */ /* 0x000fc60000410000 */
[----:B------:R-:W-:Y:S01]  /*6350*/  FMUL.FTZ R46, R46, R9 ;  /* 0x000000092e2e7220 */ /* 0x000fe20000410000 */
[C---:B0-----:R-:W-:Y:S01]  /*6360*/  F2FP.F16.F32.PACK_AB R30, R221.reuse, R43 ;  /* 0x0000002bdd1e723e */ /* 0x041fe200000000ff */
[----:B------:R-:W-:Y:S01]  /*6370*/  BAR.SYNC.DEFER_BLOCKING 0x9, 0x100 ;  /* 0x0244000000007b1d */ /* 0x000fe20000010000 */
[----:B------:R-:W-:Y:S01]  /*6380*/  FMUL.FTZ R45, R221, R45 ;  /* 0x0000002ddd2d7220 */ /* 0x000fe20000410000 */
[----:B------:R-:W-:Y:S01]  /*6390*/  FFMA.FTZ R221, R35, UR4, -R6 ;  /* 0x0000000423dd7c23 */ /* 0x000fe20008010806 */
[----:B------:R-:W-:Y:S01]  /*63a0*/  FMUL.FTZ R43, R43, R44 ;  /* 0x0000002c2b2b7220 */ /* 0x000fe20000410000 */
[----:B------:R-:W-:Y:S01]  /*63b0*/  FMUL.FTZ R47, R47, R10 ;  /* 0x0000000a2f2f7220 */ /* 0x000fe20000410000 */
[----:B------:R-:W-:Y:S01]  /*63c0*/  FFMA.FTZ R10, -R14, R14, 1 ;  /* 0x3f8000000e0a7423 */ /* 0x000fe2000001010e */
[----:B------:R-:W-:Y:S08]  /*63d0*/  MUFU.EX2 R44, R221 ;  /* 0x000000dd002c7308 */ /* 0x000ff00000000800 */
[----:B------:R0:W1:Y:S02]  /*63e0*/  MUFU.EX2 R35, R34 ;  /* 0x0000002200237308 */ /* 0x0000640000000800 */
[----:B0-----:R-:W-:Y:S01]  /*63f0*/  FFMA.FTZ R34, -R20, R20, 1 ;  /* 0x3f80000014227423 */ /* 0x001fe20000010114 */
[----:B------:R0:W-:Y:S01]  /*6400*/  STSM.16.M88.2 [R0+0x2c500], R30 ;  /* 0x02c5001e00007844 */ /* 0x0001e20000000100 */
[----:B-1----:R-:W-:-:S04]  /*6410*/  FMUL.FTZ R20, R35, R52 ;  /* 0x0000003423147220 */ /* 0x002fc80000410000 */
[----:B------:R-:W-:Y:S01]  /*6420*/  FMUL.FTZ R20, R20, R15 ;  /* 0x0000000f14147220 */ /* 0x000fe20000410000 */
[----:B0-----:R-:W-:Y:S01]  /*6430*/  FFMA.FTZ R30, -R8, R8, 1 ;  /* 0x3f800000081e7423 */ /* 0x001fe20000010108 */
[--C-:B------:R-:W-:Y:S01]  /*6440*/  FFMA.FTZ R8, R36, UR4, -R6.reuse ;  /* 0x0000000424087c23 */ /* 0x100fe20008010806 */
[----:B------:R-:W-:Y:S01]  /*6450*/  FFMA.FTZ R31, R39, UR4, -R6 ;  /* 0x00000004271f7c23 */ /* 0x000fe20008010806 */
[----:B------:R-:W-:Y:S01]  /*6460*/  FFMA.FTZ R39, -R12, R12, 1 ;  /* 0x3f8000000c277423 */ /* 0x000fe2000001010c */
[----:B------:R-:W-:Y:S01]  /*6470*/  FMUL.FTZ R12, R44, R49 ;  /* 0x000000312c0c7220 */ /* 0x000fe20000410000 */
[----:B------:R-:W-:Y:S01]  /*6480*/  FMUL.FTZ R45, R45, R30 ;  /* 0x0000001e2d2d7220 */ /* 0x000fe20000410000 */
[----:B------:R-:W-:Y:S01]  /*6490*/  FFMA.FTZ R30, -R11, R11, 1 ;  /* 0x3f8000000b1e7423 */ /* 0x000fe2000001010b */
[----:B------:R-:W0:Y:S01]  /*64a0*/  MUFU.EX2 R8, R8 ;  /* 0x0000000800087308 */ /* 0x000e220000000800 */
[----:B------:R-:W-:Y:S01]  /*64b0*/  FMUL.FTZ R12, R12, R39 ;  /* 0x000000270c0c7220 */ /* 0x000fe20000410000 */
[----:B------:R-:W-:Y:S01]  /*64c0*/  FMUL.FTZ R11, R41, R48 ;  /* 0x00000030290b7220 */ /* 0x000fe20000410000 */
[----:B------:R-:W-:-:S03]  /*64d0*/  FFMA.FTZ R49, -R24, R24, 1 ;  /* 0x3f80000018317423 */ /* 0x000fc60000010118 */
[----:B------:R-:W-:Y:S01]  /*64e0*/  FMUL.FTZ R11, R11, R30 ;  /* 0x0000001e0b0b7220 */ /* 0x000fe20000410000 */
[----:B------:R-:W-:Y:S01]  /*64f0*/  FFMA.FTZ R30, R38, UR4, -R6 ;  /* 0x00000004261e7c23 */ /* 0x000fe20008010806 */
[----:B------:R-:W1:Y:S01]  /*6500*/  MUFU.EX2 R31, R31 ;  /* 0x0000001f001f7308 */ /* 0x000e620000000800 */
[----:B------:R-:W-:-:S07]  /*6510*/  FFMA.FTZ R6, -R27, R27, 1 ;  /* 0x3f8000001b067423 */ /* 0x000fce000001011b */
[----:B------:R-:W2:Y:S01]  /*6520*/  MUFU.EX2 R39, R32 ;  /* 0x0000002000277308 */ /* 0x000ea20000000800 */
[C---:B0-----:R-:W-:Y:S01]  /*6530*/  FMUL.FTZ R53, R8.reuse, R53 ;  /* 0x0000003508357220 */ /* 0x041fe20000410000 */
[----:B------:R-:W-:Y:S02]  /*6540*/  F2FP.F16.F32.PACK_AB R8, R8, R35 ;  /* 0x000000230808723e */ /* 0x000fe400000000ff */
[----:B------:R-:W-:Y:S01]  /*6550*/  F2FP.F16.F32.PACK_AB R35, R47, R46 ;  /* 0x0000002e2f23723e */ /* 0x000fe200000000ff */
[----:B------:R-:W-:Y:S01]  /*6560*/  FMUL.FTZ R15, R53, R34 ;  /* 0x00000022350f7220 */ /* 0x000fe20000410000 */
[----:B------:R-:W-:Y:S02]  /*6570*/  FFMA.FTZ R34, -R23, R23, 1 ;  /* 0x3f80000017227423 */ /* 0x000fe40000010117 */
[----:B------:R0:W3:Y:S01]  /*6580*/  MUFU.EX2 R32, R37 ;  /* 0x0000002500207308 */ /* 0x0000e20000000800 */
[----:B-1----:R-:W-:-:S04]  /*6590*/  FMUL.FTZ R23, R31, R216 ;  /* 0x000000d81f177220 */ /* 0x002fc80000410000 */
[----:B------:R-:W-:Y:S01]  /*65a0*/  FMUL.FTZ R23, R23, R34 ;  /* 0x0000002217177220 */ /* 0x000fe20000410000 */
[----:B------:R-:W-:Y:S01]  /*65b0*/  FFMA.FTZ R34, -R7, R7, 1 ;  /* 0x3f80000007227423 */ /* 0x000fe20000010107 */
[--C-:B------:R-:W-:Y:S01]  /*65c0*/  FFMA.FTZ R7, R40, UR4, -R5.reuse ;  /* 0x0000000428077c23 */ /* 0x100fe20008010805 */
[----:B------:R-:W1:Y:S01]  /*65d0*/  MUFU.EX2 R30, R30 ;  /* 0x0000001e001e7308 */ /* 0x000e620000000800 */
[----:B--2---:R-:W-:Y:S01]  /*65e0*/  FMUL.FTZ R27, R39, R220 ;  /* 0x000000dc271b7220 */ /* 0x004fe20000410000 */
[----:B0-----:R-:W-:Y:S01]  /*65f0*/  FFMA.FTZ R37, -R28, R28, 1 ;  /* 0x3f8000001c257423 */ /* 0x001fe2000001011c */
[----:B------:R-:W-:Y:S02]  /*6600*/  FMUL.FTZ R34, R43, R34 ;  /* 0x000000222b227220 */ /* 0x000fe40000410000 */
[----:B------:R-:W-:Y:S01]  /*6610*/  FMUL.FTZ R27, R27, R6 ;  /* 0x000000061b1b7220 */ /* 0x000fe20000410000 */
[----:B------:R-:W-:Y:S02]  /*6620*/  FSEL R6, R14, -INF , !P6 ;  /* 0xff8000000e067808 */ /* 0x000fe40007000000 */
[----:B------:R-:W0:Y:S01]  /*6630*/  MUFU.EX2 R7, R7 ;  /* 0x0000000700077308 */ /* 0x000e220000000800 */
[C---:B---3--:R-:W-:Y:S01]  /*6640*/  FMUL.FTZ R28, R32.reuse, R42 ;  /* 0x0000002a201c7220 */ /* 0x048fe20000410000 */
[----:B------:R-:W-:Y:S01]  /*6650*/  F2FP.F16.F32.PACK_AB R32, R32, R39 ;  /* 0x000000272020723e */ /* 0x000fe200000000ff */
[----:B------:R-:W-:Y:S01]  /*6660*/  FFMA.FTZ R36, R6, UR4, -R5 ;  /* 0x0000000406247c23 */ /* 0x000fe20008010805 */
[----:B------:R-:W-:Y:S01]  /*6670*/  FSEL R6, R21, -INF , !P1 ;  /* 0xff80000015067808 */ /* 0x000fe20004800000 */
[----:B------:R-:W-:Y:S01]  /*6680*/  FMUL.FTZ R28, R28, R37 ;  /* 0x000000251c1c7220 */ /* 0x000fe20000410000 */
[----:B------:R-:W-:-:S03]  /*6690*/  F2FP.F16.F32.PACK_AB R34, R45, R34 ;  /* 0x000000222d22723e */ /* 0x000fc600000000ff */
[----:B------:R-:W2:Y:S01]  /*66a0*/  MUFU.EX2 R36, R36 ;  /* 0x0000002400247308 */ /* 0x000ea20000000800 */
[----:B------:R-:W-:Y:S01]  /*66b0*/  FFMA.FTZ R9, R6, UR4, -R5 ;  /* 0x0000000406097c23 */ /* 0x000fe20008010805 */
[----:B------:R-:W-:Y:S01]  /*66c0*/  FSEL R6, R22, -INF , !P0 ;  /* 0xff80000016067808 */ /* 0x000fe20004000000 */
[C---:B-1----:R-:W-:Y:S01]  /*66d0*/  FMUL.FTZ R24, R30.reuse, R217 ;  /* 0x000000d91e187220 */ /* 0x042fe20000410000 */
[----:B------:R-:W-:-:S03]  /*66e0*/  F2FP.F16.F32.PACK_AB R30, R30, R31 ;  /* 0x0000001f1e1e723e */ /* 0x000fc600000000ff */
[----:B------:R-:W-:Y:S01]  /*66f0*/  FFMA.FTZ R38, R6, UR4, -R5 ;  /* 0x0000000406267c23 */ /* 0x000fe20008010805 */
[----:B------:R-:W1:Y:S01]  /*6700*/  MUFU.EX2 R9, R9 ;  /* 0x0000000900097308 */ /* 0x000e620000000800 */
[----:B------:R-:W-:Y:S01]  /*6710*/  FSEL R6, R25, -INF , !P5 ;  /* 0xff80000019067808 */ /* 0x000fe20006800000 */
[----:B0-----:R-:W-:Y:S01]  /*6720*/  FMUL.FTZ R14, R7, R50 ;  /* 0x00000032070e7220 */ /* 0x001fe20000410000 */
[----:B------:R-:W-:-:S03]  /*6730*/  FMUL.FTZ R24, R24, R49 ;  /* 0x0000003118187220 */ /* 0x000fc60000410000 */
[----:B------:R-:W-:Y:S01]  /*6740*/  FMUL.FTZ R14, R14, R13 ;  /* 0x0000000d0e0e7220 */ /* 0x000fe20000410000 */
[----:B------:R-:W-:Y:S01]  /*6750*/  FFMA.FTZ R43, R6, UR4, -R5 ;  /* 0x00000004062b7c23 */ /* 0x000fe20008010805 */
[----:B------:R-:W-:Y:S02]  /*6760*/  VIADD R13, R17, 0x2c500 ;  /* 0x0002c500110d7836 */ /* 0x000fe40000000000 */
[----:B--2---:R-:W-:Y:S01]  /*6770*/  FMUL.FTZ R37, R36, R51 ;  /* 0x0000003324257220 */ /* 0x004fe20000410000 */
[----:B------:R-:W-:Y:S01]  /*6780*/  FSEL R6, R26, -INF , !P4 ;  /* 0xff8000001a067808 */ /* 0x000fe20006000000 */
[----:B------:R-:W0:Y:S01]  /*6790*/  MUFU.EX2 R38, R38 ;  /* 0x0000002600267308 */ /* 0x000e220000000800 */
[----:B------:R-:W-:Y:S01]  /*67a0*/  F2FP.F16.F32.PACK_AB R7, R36, R7 ;  /* 0x000000072407723e */ /* 0x000fe200000000ff */
[----:B------:R-:W-:Y:S01]  /*67b0*/  FMUL.FTZ R37, R37, R10 ;  /* 0x0000000a25257220 */ /* 0x000fe20000410000 */
[----:B------:R-:W-:Y:S01]  /*67c0*/  FFMA.FTZ R10, -R21, R21, 1 ;  /* 0x3f800000150a7423 */ /* 0x000fe20000010115 */
[----:B------:R-:W-:Y:S01]  /*67d0*/  SHF.R.U32.HI R21, RZ, 0x4, R13 ;  /* 0x00000004ff157819 */ /* 0x000fe2000001160d */
[--C-:B------:R-:W-:Y:S01]  /*67e0*/  FFMA.FTZ R42, R6, UR4, -R5.reuse ;  /* 0x00000004062a7c23 */ /* 0x100fe20008010805 */
[----:B-1----:R-:W-:Y:S01]  /*67f0*/  FMUL.FTZ R13, R9, R54 ;  /* 0x00000036090d7220 */ /* 0x002fe20000410000 */
[C---:B------:R-:W-:Y:S01]  /*6800*/  FSEL R6, R29.reuse, -INF , !P3 ;  /* 0xff8000001d067808 */ /* 0x040fe20005800000 */
[----:B------:R-:W1:Y:S01]  /*6810*/  MUFU.EX2 R43, R43 ;  /* 0x0000002b002b7308 */ /* 0x000e620000000800 */
[----:B------:R-:W-:Y:S01]  /*6820*/  FFMA.FTZ R29, -R29, R29, 1 ;  /* 0x3f8000001d1d7423 */ /* 0x000fe2000001011d */
[----:B------:R-:W-:Y:S01]  /*6830*/  FMUL.FTZ R13, R13, R10 ;  /* 0x0000000a0d0d7220 */ /* 0x000fe20000410000 */
[----:B------:R-:W-:Y:S01]  /*6840*/  LOP3.LUT R10, R21, 0x3fff, RZ, 0xc0, !PT ;  /* 0x00003fff150a7812 */ /* 0x000fe200078ec0ff */
[----:B------:R-:W-:Y:S01]  /*6850*/  FFMA.FTZ R21, R6, UR4, -R5 ;  /* 0x0000000406157c23 */ /* 0x000fe20008010805 */
[----:B------:R-:W-:-:S02]  /*6860*/  FSEL R6, R33, -INF , !P2 ;  /* 0xff80000021067808 */ /* 0x000fc40005000000 */
[----:B------:R-:W-:Y:S01]  /*6870*/  LOP3.LUT R10, R10, 0x80000, RZ, 0xfc, !PT ;  /* 0x000800000a0a7812 */ /* 0x000fe200078efcff */
[----:B------:R-:W2:Y:S01]  /*6880*/  MUFU.EX2 R42, R42 ;  /* 0x0000002a002a7308 */ /* 0x000ea20000000800 */
[----:B0-----:R-:W-:Y:S01]  /*6890*/  F2FP.F16.F32.PACK_AB R9, R38, R9 ;  /* 0x000000092609723e */ /* 0x001fe200000000ff */
[----:B------:R-:W-:Y:S01]  /*68a0*/  FFMA.FTZ R6, R6, UR4, -R5 ;  /* 0x0000000406067c23 */ /* 0x000fe20008010805 */
[----:B------:R-:W-:Y:S01]  /*68b0*/  FMUL.FTZ R40, R38, R55 ;  /* 0x0000003726287220 */ /* 0x000fe20000410000 */
[----:B------:R-:W-:Y:S01]  /*68c0*/  VIADD R5, R10, 0x80 ;  /* 0x000000800a057836 */ /* 0x000fe20000000000 */
[----:B------:R-:W-:Y:S01]  /*68d0*/  F2FP.F16.F32.PACK_AB R36, R12, R11 ;  /* 0x0000000b0c24723e */ /* 0x000fe200000000ff */
[----:B------:R-:W-:Y:S01]  /*68e0*/  VIADD R49, R10, 0x180 ;  /* 0x000001800a317836 */ /* 0x000fe20000000000 */
[----:B------:R-:W-:Y:S01]  /*68f0*/  F2FP.F16.F32.PACK_AB R37, R37, R14 ;  /* 0x0000000e2525723e */ /* 0x000fe200000000ff */
[----:B------:R0:W3:Y:S01]  /*6900*/  MUFU.EX2 R48, R6 ;  /* 0x0000000600307308 */ /* 0x0000e20000000800 */
[----:B------:R-:W-:Y:S01]  /*6910*/  R2UR UR4, R5 ;  /* 0x00000000050472ca */ /* 0x000fe200000e0000 */
[----:B------:R-:W-:Y:S01]  /*6920*/  FFMA.FTZ R5, -R22, R22, 1 ;  /* 0x3f80000016057423 */ /* 0x000fe20000010116 */
[C---:B------:R-:W-:Y:S01]  /*6930*/  VIADD R22, R10.reuse, 0x100 ;  /* 0x000001000a167836 */ /* 0x040fe20000000000 */
[----:B------:R-:W-:Y:S01]  /*6940*/  F2FP.F16.F32.PACK_AB R12, R15, R20 ;  /* 0x000000140f0c723e */ /* 0x000fe200000000ff */
[----:B------:R-:W-:-:S02]  /*6950*/  VIADD R15, R10, 0x30 ;  /* 0x000000300a0f7836 */ /* 0x000fc40000000000 */
[----:B------:R-:W-:Y:S01]  /*6960*/  FMUL.FTZ R40, R40, R5 ;  /* 0x0000000528287220 */ /* 0x000fe20000410000 */
[----:B-1----:R-:W-:Y:S01]  /*6970*/  FMUL.FTZ R5, R43, R218 ;  /* 0x000000da2b057220 */ /* 0x002fe20000410000 */
[----:B------:R-:W1:Y:S01]  /*6980*/  MUFU.EX2 R21, R21 ;  /* 0x0000001500157308 */ /* 0x000e620000000800 */
[----:B0-----:R-:W-:Y:S01]  /*6990*/  FFMA.FTZ R6, -R33, R33, 1 ;  /* 0x3f80000021067423 */ /* 0x001fe20000010121 */
[----:B--2---:R-:W-:Y:S01]  /*69a0*/  F2FP.F16.F32.PACK_AB R31, R42, R43 ;  /* 0x0000002b2a1f723e */ /* 0x004fe200000000ff */
[----:B------:R-:W-:Y:S01]  /*69b0*/  VIADD R20, R10, 0xb0 ;  /* 0x000000b00a147836 */ /* 0x000fe20000000000 */
[----:B------:R-:W-:Y:S01]  /*69c0*/  R2UR UR5, R22 ;  /* 0x00000000160572ca */ /* 0x000fe200000e0000 */
[----:B------:R-:W-:Y:S01]  /*69d0*/  FFMA.FTZ R22, -R25, R25, 1 ;  /* 0x3f80000019167423 */ /* 0x000fe20000010119 */
[----:B------:R-:W-:Y:S01]  /*69e0*/  FFMA.FTZ R25, -R26, R26, 1 ;  /* 0x3f8000001a197423 */ /* 0x000fe2000001011a */
[----:B------:R-:W-:Y:S01]  /*69f0*/  FMUL.FTZ R26, R42, R219 ;  /* 0x000000db2a1a7220 */ /* 0x000fe20000410000 */
[----:B------:R-:W-:Y:S01]  /*6a00*/  F2FP.F16.F32.PACK_AB R13, R40, R13 ;  /* 0x0000000d280d723e */ /* 0x000fe200000000ff */
[----:B---3--:R-:W-:Y:S01]  /*6a10*/  FMUL.FTZ R223, R48, R223 ;  /* 0x000000df30df7220 */ /* 0x008fe20000410000 */
[----:B------:R-:W-:Y:S01]  /*6a20*/  FMUL.FTZ R5, R5, R22 ;  /* 0x0000001605057220 */ /* 0x000fe20000410000 */
[----:B------:R-:W-:-:S02]  /*6a30*/  IMAD R22, R4, 0x2000, R17 ;  /* 0x0000200004167824 */ /* 0x000fc400078e0211 */
[----:B------:R-:W-:Y:S01]  /*6a40*/  FMUL.FTZ R26, R26, R25 ;  /* 0x000000191a1a7220 */ /* 0x000fe20000410000 */
[----:B------:R-:W-:Y:S01]  /*6a50*/  FMUL.FTZ R50, R223, R6 ;  /* 0x00000006df327220 */ /* 0x000fe20000410000 */
[----:B------:R-:W-:Y:S01]  /*6a60*/  F2FP.F16.F32.PACK_AB R6, R44, R41 ;  /* 0x000000292c06723e */ /* 0x000fe200000000ff */
[----:B------:R-:W-:Y:S01]  /*6a70*/  UMOV UR10, UR4 ;  /* 0x00000004000a7c82 */ /* 0x000fe20008000000 */
[----:B------:R-:W-:Y:S01]  /*6a80*/  R2UR UR58, R10 ;  /* 0x000000000a3a72ca */ /* 0x000fe200000e0000 */
[----:B-1----:R-:W-:Y:S01]  /*6a90*/  FMUL.FTZ R222, R21, R222 ;  /* 0x000000de15de7220 */ /* 0x002fe20000410000 */
[----:B------:R-:W-:Y:S01]  /*6aa0*/  F2FP.F16.F32.PACK_AB R33, R48, R21 ;  /* 0x000000153021723e */ /* 0x000fe200000000ff */
[----:B------:R0:W-:Y:S01]  /*6ab0*/  STSM.16.M88.2 [R0+0x2cd00], R6 ;  /* 0x02cd000600007844 */ /* 0x0001e20000000100 */
[----:B------:R-:W-:Y:S02]  /*6ac0*/  VIADD R21, R22, 0x24100 ;  /* 0x0002410016157836 */ /* 0x000fe40000000000 */
[----:B------:R-:W-:Y:S01]  /*6ad0*/  FMUL.FTZ R25, R222, R29 ;  /* 0x0000001dde197220 */ /* 0x000fe20000410000 */
[----:B------:R-:W-:Y:S01]  /*6ae0*/  R2UR UR6, R49 ;  /* 0x00000000310672ca */ /* 0x000fe200000e0000 */
[----:B------:R1:W-:Y:S01]  /*6af0*/  STSM.16.M88.2 [R0+0x2d500], R8 ;  /* 0x02d5000800007844 */ /* 0x0003e20000000100 */
[----:B------:R-:W-:Y:S01]  /*6b00*/  UMOV UR12, UR10 ;  /* 0x0000000a000c7c82 */ /* 0x000fe20008000000 */
[----:B------:R-:W-:-:S02]  /*6b10*/  SHF.R.U32.HI R21, RZ, 0x4, R21 ;  /* 0x00000004ff157819 */ /* 0x000fc40000011615 */
[----:B------:R-:W-:Y:S01]  /*6b20*/  STSM.16.M88.2 [R0+0x2dd00], R30 ;  /* 0x02dd001e00007844 */ /* 0x000fe20000000100 */
[----:B------:R-:W-:Y:S02]  /*6b30*/  F2FP.F16.F32.PACK_AB R25, R50, R25 ;  /* 0x000000193219723e */ /* 0x000fe400000000ff */
[----:B------:R-:W-:Y:S01]  /*6b40*/  LOP3.LUT R216, R21, 0x3fff, RZ, 0xc0, !PT ;  /* 0x00003fff15d87812 */ /* 0x000fe200078ec0ff */
[----:B------:R-:W-:Y:S01]  /*6b50*/  STSM.16.M88.2 [R0+0x2e500], R32 ;  /* 0x02e5002000007844 */ /* 0x000fe20000000100 */
[----:B0-----:R-:W-:Y:S02]  /*6b60*/  F2FP.F16.F32.PACK_AB R6, R24, R23 ;  /* 0x000000171806723e */ /* 0x001fe400000000ff */
[----:B------:R-:W-:Y:S01]  /*6b70*/  R2UR UR56, R216 ;  /* 0x00000000d83872ca */ /* 0x000fe200000e0000 */
[----:B------:R0:W-:Y:S06]  /*6b80*/  MEMBAR.ALL.CTA ;  /* 0x0000000000007992 */ /* 0x0001ec0000008000 */
[----:B0-----:R-:W0:Y:S01]  /*6b90*/  FENCE.VIEW.ASYNC.S ;  /* 0x00000000000073c6 */ /* 0x001e220000000000 */
[----:B------:R-:W-:Y:S01]  /*6ba0*/  F2FP.F16.F32.PACK_AB R7, R26, R5 ;  /* 0x000000051a07723e */ /* 0x000fe200000000ff */
[----:B------:R-:W-:Y:S01]  /*6bb0*/  VIADD R5, R10, 0x200 ;  /* 0x000002000a057836 */ /* 0x000fe20000000000 */
[----:B------:R-:W-:Y:S01]  /*6bc0*/  F2FP.F16.F32.PACK_AB R24, R28, R27 ;  /* 0x0000001b1c18723e */ /* 0x000fe200000000ff */
[----:B------:R-:W-:Y:S01]  /*6bd0*/  UMOV UR18, UR6 ;  /* 0x0000000600127c82 */ /* 0x000fe20008000000 */
[----:B-1----:R-:W-:Y:S01]  /*6be0*/  MOV R9, UR58 ;  /* 0x0000003a00097c02 */ /* 0x002fe20008000f00 */
[C---:B------:R-:W-:Y:S01]  /*6bf0*/  VIADD R14, R216.reuse, 0x180 ;  /* 0x00000180d80e7836 */ /* 0x040fe20000000000 */
[----:B------:R-:W-:Y:S01]  /*6c00*/  R2UR UR7, R5 ;  /* 0x00000000050772ca */ /* 0x000fe200000e0000 */
[----:B------:R-:W-:Y:S01]  /*6c10*/  VIADD R5, R216, 0x80 ;  /* 0x00000080d8057836 */ /* 0x000fe20000000000 */
[----:B------:R-:W-:Y:S01]  /*6c20*/  MOV R8, UR59 ;  /* 0x0000003b00087c02 */ /* 0x000fe20008000f00 */
[----:B------:R-:W-:Y:S01]  /*6c30*/  UMOV UR8, UR56 ;  /* 0x0000003800087c82 */ /* 0x000fe20008000000 */
[----:B------:R-:W-:-:S02]  /*6c40*/  UMOV UR16, UR56 ;  /* 0x0000003800107c82 */ /* 0x000fc40008000000 */
[----:B------:R-:W-:Y:S01]  /*6c50*/  R2UR UR48, R5 ;  /* 0x00000000053072ca */ /* 0x000fe200000e0000 */
[----:B------:R-:W-:-:S05]  /*6c60*/  VIADD R5, R10, 0x90 ;  /* 0x000000900a057836 */ /* 0x000fca0000000000 */
[----:B------:R-:W-:Y:S01]  /*6c70*/  R2UR UR4, R5 ;  /* 0x00000000050472ca */ /* 0x000fe200000e0000 */
[C---:B------:R-:W-:Y:S01]  /*6c80*/  VIADD R5, R10.reuse, 0x190 ;  /* 0x000001900a057836 */ /* 0x040fe20000000000 */
[----:B0-----:R-:W-:Y:S04]  /*6c90*/  BAR.SYNC.DEFER_BLOCKING 0x9, 0x100 ;  /* 0x0244000000007b1d */ /* 0x001fe80000010000 */
        /* <DEDUP_REMOVED lines=9> */
[C---:B------:R-:W-:Y:S01]  /*6d30*/  VIADD R5, R10.reuse, 0x1a0 ;  /* 0x000001a00a057836 */ /* 0x040fe20000000000 */
[----:B------:R-:W-:Y:S04]  /*6d40*/  STSM.16.M88.2 [R0+0x2ed00], R34 ;  /* 0x02ed002200007844 */ /* 0x000fe80000000100 */
[----:B------:R-:W-:Y:S01]  /*6d50*/  R2UR UR34, R5 ;  /* 0x00000000052272ca */ /* 0x000fe200000e0000 */
[----:B------:R-:W-:Y:S01]  /*6d60*/  VIADD R5, R10, 0x220 ;  /* 0x000002200a057836 */ /* 0x000fe20000000000 */
[----:B------:R-:W-:Y:S01]  /*6d70*/  STSM.16.M88.2 [R0+0x2f500], R36 ;  /* 0x02f5002400007844 */ /* 0x000fe20000000100 */
[----:B------:R-:W-:Y:S01]  /*6d80*/  UMOV UR40, UR28 ;  /* 0x0000001c00287c82 */ /* 0x000fe20008000000 */
[----:B------:R-:W-:Y:S01]  /*6d90*/  UMOV UR36, UR28 ;  /* 0x0000001c00247c82 */ /* 0x000fe20008000000 */
[----:B------:R-:W-:Y:S01]  /*6da0*/  UMOV UR32, UR28 ;  /* 0x0000001c00207c82 */ /* 0x000fe20008000000 */
[----:B------:R-:W-:Y:S01]  /*6db0*/  STSM.16.M88.2 [R0+0x2fd00], R12 ;  /* 0x02fd000c00007844 */ /* 0x000fe20000000100 */
[----:B------:R-:W-:Y:S01]  /*6dc0*/  R2UR UR26, R5 ;  /* 0x00000000051a72ca */ /* 0x000fe200000e0000 */
[----:B------:R-:W-:Y:S01]  /*6dd0*/  UMOV UR24, UR28 ;  /* 0x0000001c00187c82 */ /* 0x000fe20008000000 */
[----:B------:R-:W-:Y:S01]  /*6de0*/  IMAD R5, R4, 0x2800, R17 ;  /* 0x0000280004057824 */ /* 0x000fe200078e0211 */
[----:B------:R0:W-:Y:S04]  /*6df0*/  STSM.16.M88.2 [R0+0x30500], R6 ;  /* 0x0305000600007844 */ /* 0x0001e80000000100 */
[----:B------:R1:W-:Y:S01]  /*6e00*/  STSM.16.M88.2 [R0+0x30d00], R24 ;  /* 0x030d001800007844 */ /* 0x0003e20000000100 */
[----:B------:R-:W-:Y:S01]  /*6e10*/  WARPGROUP.ARRIVE ;  /* 0x00000000000079c5 */ /* 0x000fe20000000000 */
[----:B------:R-:W-:-:S04]  /*6e20*/  SHF.R.U32.HI R5, RZ, 0x4, R5 ;  /* 0x00000004ff057819 */ /* 0x000fc80000011605 */
[----:B------:R-:W-:Y:S01]  /*6e30*/  LOP3.LUT R5, R5, 0x3fff, RZ, 0xc0, !PT ;  /* 0x00003fff05057812 */ /* 0x000fe200078ec0ff */
[----:B------:R-:W-:Y:S01]  /*6e40*/  HGMMA.64x16x16.F32 R136, gdesc[UR56].tnspA.tnspB, R136 ;  /* 0x60200000388879f0 */ /* 0x000fe20008700888 */
[----:B0-----:R-:W-:-:S03]  /*6e50*/  VIADD R6, R10, 0x10 ;  /* 0x000000100a067836 */ /* 0x001fc60000000000 */
        /* <DEDUP_REMOVED lines=9> */
[----:B------:R-:W-:Y:S01]  /*6ef0*/  VIADD R6, R10, 0x110 ;  /* 0x000001100a067836 */ /* 0x000fe20000000000 */
        /* <DEDUP_REMOVED lines=25> */
[----:B------:R-:W-:Y:S01]  /*7090*/  R2UR UR38, R6 ;  /* 0x00000000062672ca */ /* 0x000fe200000e0000 */
[----:B------:R-:W-:-:S05]  /*70a0*/  VIADD R6, R17, 0x2ed00 ;  /* 0x0002ed0011067836 */ /* 0x000fca0000000000 */
[----:B------:R-:W-:-:S04]  /*70b0*/  SHF.R.U32.HI R6, RZ, 0x4, R6 ;  /* 0x00000004ff067819 */ /* 0x000fc80000011606 */
[----:B------:R-:W-:Y:S01]  /*70c0*/  LOP3.LUT R23, R6, 0x3fff, RZ, 0xc0, !PT ;  /* 0x00003fff06177812 */ /* 0x000fe200078ec0ff */
[----:B------:R-:W-:Y:S03]  /*70d0*/  HGMMA.64x16x16.F32 R136, gdesc[UR48].tnspA.tnspB, R136 ;  /* 0x60200000308879f0 */ /* 0x000fe60008700888 */
[----:B------:R-:W-:Y:S01]  /*70e0*/  LOP3.LUT R6, R23, 0x400000, RZ, 0xfc, !PT ;  /* 0x0040000017067812 */ /* 0x000fe200078efcff */
        /* <DEDUP_REMOVED lines=15> */
[C---:B------:R-:W-:Y:S01]  /*71e0*/  VIADD R14, R10.reuse, 0x130 ;  /* 0x000001300a0e7836 */ /* 0x040fe20000000000 */
[----:B------:R-:W-:Y:S01]  /*71f0*/  HGMMA.64x16x16.F32 R200, gdesc[UR44].tnspA.tnspB, R200 ;  /* 0x602000002cc879f0 */ /* 0x000fe200087008c8 */
[----:B------:R-:W-:Y:S01]  /*7200*/  R2UR UR10, R15 ;  /* 0x000000000f0a72ca */ /* 0x000fe200000e0000 */
[C---:B------:R-:W-:Y:S01]  /*7210*/  VIADD R15, R10.reuse, 0x1b0 ;  /* 0x000001b00a0f7836 */ /* 0x040fe20000000000 */
        /* <DEDUP_REMOVED lines=8> */
[----:B------:R-:W-:Y:S01]  /*72a0*/  R2UR UR6, R10 ;  /* 0x000000000a0672ca */ /* 0x000fe200000e0000 */
[----:B------:R-:W-:Y:S01]  /*72b0*/  UMOV UR16, UR8 ;  /* 0x0000000800107c82 */ /* 0x000fe20008000000 */
[----:B------:R-:W-:Y:S01]  /*72c0*/  MOV R217, UR59 ;  /* 0x0000003b00d97c02 */ /* 0x000fe20008000f00 */
[----:B------:R-:W-:Y:S01]  /*72d0*/  UMOV UR59, UR7 ;  /* 0x00000007003b7c82 */ /* 0x000fe20008000000 */
[----:B------:R-:W-:Y:S01]  /*72e0*/  UMOV UR17, UR9 ;  /* 0x0000000900117c82 */ /* 0x000fe20008000000 */
[----:B------:R-:W-:Y:S01]  /*72f0*/  MOV R220, UR59 ;  /* 0x0000003b00dc7c02 */ /* 0x000fe20008000f00 */
[----:B------:R-:W-:Y:S01]  /*7300*/  UMOV UR59, UR11 ;  /* 0x0000000b003b7c82 */ /* 0x000fe20008000000 */
[----:B------:R-:W-:Y:S01]  /*7310*/  UMOV UR11, 0x40 ;  /* 0x00000040000b7882 */ /* 0x000fe20000000000 */
        /* <DEDUP_REMOVED lines=13> */
[----:B------:R-:W-:Y:S01]  /*73f0*/  HGMMA.64x16x16.F32 R136, gdesc[UR28].tnspA.tnspB, R136 ;  /* 0x602000001c8879f0 */ /* 0x000fe20008700888 */
[----:B------:R-:W-:Y:S01]  /*7400*/  VIADD R10, R5, 0x80 ;  /* 0x00000080050a7836 */ /* 0x000fe20000000000 */
[----:B------:R-:W-:Y:S01]  /*7410*/  UMOV UR29, 0x40000040 ;  /* 0x40000040001d7882 */ /* 0x000fe20000000000 */
[----:B------:R-:W-:Y:S01]  /*7420*/  VIADD R14, R6, 0x80 ;  /* 0x00000080060e7836 */ /* 0x000fe20000000000 */
[----:B------:R-:W-:Y:S01]  /*7430*/  HGMMA.64x16x16.F32 R152, gdesc[UR40].tnspA.tnspB, R152 ;  /* 0x60200000289879f0 */ /* 0x000fe20008700898 */
[----:B------:R-:W-:Y:S01]  /*7440*/  IMAD.U32 R20, RZ, RZ, UR58 ;  /* 0x0000003aff147e24 */ /* 0x000fe2000f8e00ff */
[----:B------:R-:W-:Y:S01]  /*7450*/  UMOV UR40, UR52 ;  /* 0x0000003400287c82 */ /* 0x000fe20008000000 */
[----:B------:R-:W-:Y:S01]  /*7460*/  IMAD.U32 R21, RZ, RZ, UR59 ;  /* 0x0000003bff157e24 */ /* 0x000fe2000f8e00ff */
        /* <DEDUP_REMOVED lines=19> */
[----:B0-----:R-:W-:Y:S06]  /*75a0*/  BAR.SYNC.DEFER_BLOCKING 0x9, 0x100 ;  /* 0x0244000000007b1d */ /* 0x001fec0000010000 */
[----:B-1----:R-:W-:-:S06]  /*75b0*/  WARPGROUP.ARRIVE ;  /* 0x00000000000079c5 */ /* 0x002fcc0000000000 */
        /* <DEDUP_REMOVED lines=26> */
[----:B------:R-:W-:Y:S01]  /*7760*/  IMAD.U32 R12, RZ, RZ, UR58 ;  /* 0x0000003aff0c7e24 */ /* 0x000fe2000f8e00ff */
[----:B------:R-:W-:Y:S01]  /*7770*/  HGMMA.64x64x16.F32 R24, gdesc[UR56].tnspA, R24 ;  /* 0x20e00000381879f0 */ /* 0x000fe20008700818 */
[----:B------:R-:W-:Y:S01]  /*7780*/  R2UR UR58, R11 ;  /* 0x000000000b3a72ca */ /* 0x000fe200000e0000 */
[----:B------:R-:W-:Y:S01]  /*7790*/  VIADD R11, R6, 0x180 ;  /* 0x00000180060b7836 */ /* 0x000fe20000000000 */
[----:B------:R-:W-:-:S08]  /*77a0*/  R2UR UR59, R220 ;  /* 0x00000000dc3b72ca */ /* 0x000fd000000e0000 */
[----:B------:R-:W-:Y:S01]  /*77b0*/  UMOV UR56, UR4 ;  /* 0x0000000400387c82 */ /* 0x000fe20008000000 */
[----:B------:R-:W-:Y:S01]  /*77c0*/  UMOV UR57, 0x40000040 ;  /* 0x4000004000397882 */ /* 0x000fe20000000000 */
[----:B------:R-:W-:Y:S01]  /*77d0*/  VIADD R6, R6, 0x200 ;  /* 0x0000020006067836 */ /* 0x000fe20000000000 */
[----:B------:R-:W-:Y:S01]  /*77e0*/  R2UR UR5, R11 ;  /* 0x000000000b0572ca */ /* 0x000fe200000e0000 */
[----:B------:R-:W-:Y:S01]  /*77f0*/  UMOV UR48, UR58 ;  /* 0x0000003a00307c82 */ /* 0x000fe20008000000 */
[----:B------:R-:W-:Y:S01]  /*7800*/  UMOV UR49, UR59 ;  /* 0x0000003b00317c82 */ /* 0x000fe20008000000 */
[----:B------:R-:W-:Y:S02]  /*7810*/  UMOV UR59, 0x8 ;  /* 0x00000008003b7882 */ /* 0x000fe40000000000 */
[----:B------:R-:W-:-:S08]  /*7820*/  IMAD.U32 R11, RZ, RZ, UR59 ;  /* 0x0000003bff0b7e24 */ /* 0x000fd0000f8e00ff */
[----:B------:R-:W-:Y:S01]  /*7830*/  UMOV UR58, UR5 ;  /* 0x00000005003a7c82 */ /* 0x000fe20008000000 */
[----:B------:R-:W-:Y:S01]  /*7840*/  R2UR UR5, R6 ;  /* 0x00000000060572ca */ /* 0x000fe200000e0000 */
[----:B------:R-:W-:Y:S01]  /*7850*/  IMAD.U32 R10, RZ, RZ, UR58 ;  /* 0x0000003aff0a7e24 */ /* 0x000fe2000f8e00ff */
[----:B------:R-:W-:Y:S01]  /*7860*/  HGMMA.64x64x16.F32 R24, gdesc[UR56].tnspA, R24 ;  /* 0x20e00000381879f0 */ /* 0x000fe20008700818 */
[----:B------:R-:W-:Y:S01]  /*7870*/  R2UR UR56, R7 ;  /* 0x00000000073872ca */ /* 0x000fe200000e0000 */
[----:B------:R-:W-:Y:S01]  /*7880*/  VIADD R7, R5, 0x200 ;  /* 0x0000020005077836 */ /* 0x000fe20000000000 */
[----:B------:R-:W-:Y:S01]  /*7890*/  R2UR UR59, R217 ;  /* 0x00000000d93b72ca */ /* 0x000fe200000e0000 */
[----:B------:R-:W-:Y:S01]  /*78a0*/  VIADD R217, R216, 0x400 ;  /* 0x00000400d8d97836 */ /* 0x000fe20000000000 */
        /* <DEDUP_REMOVED lines=40> */
[----:B------:R-:W-:Y:S01]  /*7b30*/  ULDC.64 UR56, c[0x0][0x208] ;  /* 0x0000820000387ab9 */ /* 0x000fe20000000a00 */
[----:B------:R-:W-:-:S03]  /*7b40*/  VIADD R216, R216, 0x580 ;  /* 0x00000580d8d87836 */ /* 0x000fc60000000000 */
        /* <DEDUP_REMOVED lines=49> */
[----:B0-----:R-:W-:Y:S01]  /*7e60*/  LOP3.LUT R24, R23, 0x80000, RZ, 0xfc, !PT ;  /* 0x0008000017187812 */ /* 0x001fe200078efcff */
        /* <DEDUP_REMOVED lines=16> */
[----:B------:R-:W-:Y:S01]  /*7f70*/  UMOV UR8, UR52 ;  /* 0x0000003400087c82 */ /* 0x000fe20008000000 */
[----:B------:R-:W-:Y:S01]  /*7f80*/  UMOV UR9, UR53 ;  /* 0x0000003500097c82 */ /* 0x000fe20008000000 */
[----:B------:R-:W-:Y:S01]  /*7f90*/  UMOV UR35, 0x40 ;  /* 0x0000004000237882 */ /* 0x000fe20000000000 */
[----:B------:R-:W-:Y:S01]  /*7fa0*/  UMOV UR31, 0x40 ;  /* 0x00000040001f7882 */ /* 0x000fe20000000000 */
[----:B------:R-:W-:Y:S01]  /*7fb0*/  PLOP3.LUT P0, PT, PT, PT, UP0, 0x40, 0x0 ;  /* 0x000000000000781c */ /* 0x000fe20003f0e808 */
[----:B------:R-:W-:Y:S01]  /*7fc0*/  UMOV UR7, 0x40 ;  /* 0x0000004000077882 */ /* 0x000fe20000000000 */
[----:B------:R-:W-:Y:S01]  /*7fd0*/  UMOV UR10, UR4 ;  /* 0x00000004000a7c82 */ /* 0x000fe20008000000 */
[----:B------:R-:W-:Y:S01]  /*7fe0*/  R2UR UR4, R25 ;  /* 0x00000000190472ca */ /* 0x000fe200000e0000 */
        /* <DEDUP_REMOVED lines=26> */
[----:B------:R0:W-:Y:S01]  /*8190*/  REDG.E.ADD.F32x4.FTZ.RN.STRONG.GPU desc[UR56][R8.64+0x800], R28 ;  /* 0x0008001c080079a6 */ /* 0x0001e2000c10f7b8 */
[----:B------:R-:W-:-:S03]  /*81a0*/  VIADD R26, R24, 0x10 ;  /* 0x00000010181a7836 */ /* 0x000fc60000000000 */
        /* <DEDUP_REMOVED lines=9> */
[----:B------:R-:W-:Y:S01]  /*8240*/  IMAD.U32 R221, RZ, RZ, UR11 ;  /* 0x0000000bffdd7e24 */ /* 0x000fe2000f8e00ff */
[----:B------:R-:W-:Y:S01]  /*8250*/  UMOV UR49, UR45 ;  /* 0x0000002d00317c82 */ /* 0x000fe20008000000 */
[----:B------:R-:W-:Y:S01]  /*8260*/  UMOV UR41, UR25 ;  /* 0x0000001900297c82 */ /* 0x000fe20008000000 */
[----:B------:R-:W-:Y:S01]  /*8270*/  R2UR UR6, R25 ;  /* 0x00000000190672ca */ /* 0x000fe200000e0000 */
[C---:B------:R-:W-:Y:S01]  /*8280*/  VIADD R25, R24.reuse, 0x210 ;  /* 0x0000021018197836 */ /* 0x040fe20000000000 */
[----:B------:R-:W-:Y:S01]  /*8290*/  UMOV UR8, UR44 ;  /* 0x0000002c00087c82 */ /* 0x000fe20008000000 */
[----:B------:R-:W-:Y:S01]  /*82a0*/  UMOV UR37, UR25 ;  /* 0x0000001900257c82 */ /* 0x000fe20008000000 */
[----:B------:R-:W-:Y:S01]  /*82b0*/  UMOV UR33, UR25 ;  /* 0x0000001900217c82 */ /* 0x000fe20008000000 */
[----:B------:R-:W-:Y:S01]  /*82c0*/  UMOV UR29, UR25 ;  /* 0x00000019001d7c82 */ /* 0x000fe20008000000 */
[----:B------:R-:W-:Y:S01]  /*82d0*/  R2UR UR50, R25 ;  /* 0x00000000193272ca */ /* 0x000fe200000e0000 */
[----:B------:R-:W-:Y:S01]  /*82e0*/  UMOV UR11, 0x40 ;  /* 0x00000040000b7882 */ /* 0x000fe20000000000 */
[----:B------:R-:W-:Y:S01]  /*82f0*/  UMOV UR15, 0x40 ;  /* 0x00000040000f7882 */ /* 0x000fe20000000000 */
[----:B------:R-:W-:Y:S01]  /*8300*/  UMOV UR10, UR4 ;  /* 0x00000004000a7c82 */ /* 0x000fe20008000000 */
[----:B------:R-:W-:Y:S01]  /*8310*/  HGMMA.64x16x16.F32 R56, gdesc[UR44].tnspA.tnspB, R56 ;  /* 0x602000002c3879f0 */ /* 0x000fe20008700838 */
[----:B------:R-:W-:Y:S01]  /*8320*/  IMAD.U32 R222, RZ, RZ, UR10 ;  /* 0x0000000affde7e24 */ /* 0x000fe2000f8e00ff */
[----:B------:R0:W-:Y:S01]  /*8330*/  REDG.E.ADD.F32x4.FTZ.RN.STRONG.GPU desc[UR56][R8.64+0x1000], R32 ;  /* 0x00100020080079a6 */ /* 0x0001e2000c10f7b8 */
        /* <DEDUP_REMOVED lines=13> */
[----:B------:R-:W-:Y:S01]  /*8410*/  UMOV UR48, UR44 ;  /* 0x0000002c00307c82 */ /* 0x000fe20008000000 */
[----:B------:R-:W-:Y:S01]  /*8420*/  HGMMA.64x16x16.F32 R80, gdesc[UR8].tnspA.tnspB, R80 ;  /* 0x60200000085079f0 */ /* 0x000fe20008700850 */
[----:B------:R-:W-:Y:S01]  /*8430*/  VIADD R25, R237, 0x100 ;  /* 0x00000100ed197836 */ /* 0x000fe20000000000 */
[----:B------:R0:W-:Y:S02]  /*8440*/  REDG.E.ADD.F32x4.FTZ.RN.STRONG.GPU desc[UR56][R8.64+0x1800], R36 ;  /* 0x00180024080079a6 */ /* 0x0001e4000c10f7b8 */
[----:B------:R-:W-:Y:S02]  /*8450*/  HGMMA.64x16x16.F32 R88, gdesc[UR48].tnspA.tnspB, R88 ;  /* 0x60200000305879f0 */ /* 0x000fe40008700858 */
[----:B------:R-:W-:Y:S01]  /*8460*/  R2UR UR24, R25 ;  /* 0x00000000191872ca */ /* 0x000fe200000e0000 */
[----:B------:R-:W-:-:S02]  /*8470*/  VIADD R25, R24, 0x120 ;  /* 0x0000012018197836 */ /* 0x000fc40000000000 */
[C---:B------:R-:W-:Y:S01]  /*8480*/  VIADD R26, R24.reuse, 0x20 ;  /* 0x00000020181a7836 */ /* 0x040fe20000000000 */
[----:B------:R-:W-:Y:S01]  /*8490*/  UMOV UR5, 0x40000040 ;  /* 0x4000004000057882 */ /* 0x000fe20000000000 */
[----:B------:R-:W-:Y:S01]  /*84a0*/  IMAD.U32 R226, RZ, RZ, UR10 ;  /* 0x0000000affe27e24 */ /* 0x000fe2000f8e00ff */
[----:B------:R-:W-:Y:S01]  /*84b0*/  R2UR UR38, R25 ;  /* 0x00000000192672ca */ /* 0x000fe200000e0000 */
[----:B------:R-:W-:Y:S01]  /*84c0*/  VIADD R25, R24, 0x1a0 ;  /* 0x000001a018197836 */ /* 0x000fe20000000000 */
[----:B------:R-:W-:Y:S01]  /*84d0*/  R2UR UR26, R26 ;  /* 0x000000001a1a72ca */ /* 0x000fe200000e0000 */
[C---:B------:R-:W-:Y:S01]  /*84e0*/  VIADD R26, R24.reuse, 0xa0 ;  /* 0x000000a0181a7836 */ /* 0x040fe20000000000 */
[----:B------:R0:W-:Y:S02]  /*84f0*/  REDG.E.ADD.F32x4.FTZ.RN.STRONG.GPU desc[UR56][R8.64+0x2000], R40 ;  /* 0x00200028080079a6 */ /* 0x0001e4000c10f7b8 */
[----:B------:R-:W-:Y:S01]  /*8500*/  R2UR UR34, R25 ;  /* 0x00000000192272ca */ /* 0x000fe200000e0000 */
[----:B------:R-:W-:Y:S01]  /*8510*/  VIADD R25, R24, 0x220 ;  /* 0x0000022018197836 */ /* 0x000fe20000000000 */
[----:B------:R-:W-:Y:S01]  /*8520*/  R2UR UR42, R26 ;  /* 0x000000001a2a72ca */ /* 0x000fe200000e0000 */
[----:B------:R-:W-:Y:S01]  /*8530*/  UMOV UR40, UR24 ;  /* 0x0000001800287c82 */ /* 0x000fe20008000000 */
[----:B------:R-:W-:Y:S01]  /*8540*/  UMOV UR36, UR24 ;  /* 0x0000001800247c82 */ /* 0x000fe20008000000 */
[----:B------:R-:W-:Y:S01]  /*8550*/  UMOV UR32, UR24 ;  /* 0x0000001800207c82 */ /* 0x000fe20008000000 */
[----:B------:R-:W-:Y:S01]  /*8560*/  R2UR UR30, R25 ;  /* 0x00000000191e72ca */ /* 0x000fe200000e0000 */
[----:B------:R-:W-:-:S02]  /*8570*/  UMOV UR28, UR24 ;  /* 0x00000018001c7c82 */ /* 0x000fc40008000000 */
[----:B------:R-:W-:Y:S01]  /*8580*/  HGMMA.64x16x16.F32 R56, gdesc[UR24].tnspA.tnspB, R56 ;  /* 0x60200000183879f0 */ /* 0x000fe20008700838 */
[----:B------:R-:W-:Y:S01]  /*8590*/  UMOV UR21, UR5 ;  /* 0x0000000500157c82 */ /* 0x000fe20008000000 */
[----:B------:R-:W-:Y:S01]  /*85a0*/  UMOV UR17, UR5 ;  /* 0x0000000500117c82 */ /* 0x000fe20008000000 */
[----:B------:R-:W-:-:S03]  /*85b0*/  IMAD.U32 R227, RZ, RZ, UR11 ;  /* 0x0000000bffe37e24 */ /* 0x000fc6000f8e00ff */
[----:B------:R-:W-:Y:S01]  /*85c0*/  HGMMA.64x16x16.F32 R64, gdesc[UR40].tnspA.tnspB, R64 ;  /* 0x60200000284079f0 */ /* 0x000fe20008700840 */
[----:B------:R-:W-:Y:S01]  /*85d0*/  UMOV UR13, UR5 ;  /* 0x00000005000d7c82 */ /* 0x000fe20008000000 */
[----:B------:R-:W-:Y:S01]  /*85e0*/  UMOV UR9, UR5 ;  /* 0x0000000500097c82 */ /* 0x000fe20008000000 */
[----:B------:R0:W-:Y:S01]  /*85f0*/  REDG.E.ADD.F32x4.FTZ.RN.STRONG.GPU desc[UR56][R8.64+0x2800], R44 ;  /* 0x0028002c080079a6 */ /* 0x0001e2000c10f7b8 */
[----:B------:R-:W-:Y:S01]  /*8600*/  HGMMA.64x16x16.F32 R72, gdesc[UR36].tnspA.tnspB, R72 ;  /* 0x60200000244879f0 */ /* 0x000fe20008700848 */
[----:B------:R-:W-:Y:S02]  /*8610*/  VIADD R25, R237, 0x180 ;  /* 0x00000180ed197836 */ /* 0x000fe40000000000 */
[----:B------:R-:W-:Y:S01]  /*8620*/  VIADD R26, R24, 0x30 ;  /* 0x00000030181a7836 */ /* 0x000fe20000000000 */
[----:B------:R-:W-:Y:S01]  /*8630*/  UMOV UR11, 0x40 ;  /* 0x00000040000b7882 */ /* 0x000fe20000000000 */
[----:B------:R0:W-:Y:S01]  /*8640*/  REDG.E.ADD.F32x4.FTZ.RN.STRONG.GPU desc[UR56][R8.64+0x3000], R48 ;  /* 0x00300030080079a6 */ /* 0x0001e2000c10f7b8 */
[----:B------:R-:W-:Y:S01]  /*8650*/  HGMMA.64x16x16.F32 R80, gdesc[UR32].tnspA.tnspB, R80 ;  /* 0x60200000205079f0 */ /* 0x000fe20008700850 */
[----:B------:R-:W-:-:S02]  /*8660*/  R2UR UR4, R25 ;  /* 0x00000000190472ca */ /* 0x000fc400000e0000 */
[----:B------:R0:W-:Y:S01]  /*8670*/  REDG.E.ADD.F32x4.FTZ.RN.STRONG.GPU desc[UR56][R8.64+0x3800], R52 ;  /* 0x00380034080079a6 */ /* 0x0001e2000c10f7b8 */
[----:B------:R-:W-:Y:S01]  /*8680*/  VIADD R25, R24, 0x130 ;  /* 0x0000013018197836 */ /* 0x000fe20000000000 */
[----:B------:R-:W-:Y:S01]  /*8690*/  R2UR UR6, R26 ;  /* 0x000000001a0672ca */ /* 0x000fe200000e0000 */
[C---:B------:R-:W-:Y:S01]  /*86a0*/  VIADD R26, R24.reuse, 0xb0 ;  /* 0x000000b0181a7836 */ /* 0x040fe20000000000 */
[----:B------:R-:W-:Y:S02]  /*86b0*/  HGMMA.64x16x16.F32 R88, gdesc[UR28].tnspA.tnspB, R88 ;  /* 0x602000001c5879f0 */ /* 0x000fe40008700858 */
[----:B------:R-:W-:Y:S01]  /*86c0*/  R2UR UR18, R25 ;  /* 0x00000000191272ca */ /* 0x000fe200000e0000 */
[----:B------:R-:W-:Y:S01]  /*86d0*/  VIADD R25, R24, 0x1b0 ;  /* 0x000001b018197836 */ /* 0x000fe20000000000 */
[----:B------:R-:W-:Y:S01]  /*86e0*/  R2UR UR22, R26 ;  /* 0x000000001a1672ca */ /* 0x000fe200000e0000 */
[----:B------:R-:W-:-:S03]  /*86f0*/  VIADD R24, R24, 0x230 ;  /* 0x0000023018187836 */ /* 0x000fc60000000000 */
        /* <DEDUP_REMOVED lines=12> */
[----:B0-----:R-:W-:Y:S05]  /*87c0*/  @P0 BRA `(.L_x_504) ;  /* 0x0000000000040947 */ /* 0x001fea0003800000 */
[----:B------:R-:W-:Y:S01]  /*87d0*/  BPT.TRAP 0x1 ;  /* 0x000000040000795c */ /* 0x000fe20000300000 */
.L_x_504:
        /* <DEDUP_REMOVED lines=71> */
[----:B------:R-:W-:Y:S01]  /*8c50*/  UMOV UR5, 0x40000040 ;  /* 0x4000004000057882 */ /* 0x000fe20000000000 */
[----:B------:R-:W-:Y:S01]  /*8c60*/  PLOP3.LUT P0, PT, PT, PT, UP0, 0x40, 0x0 ;  /* 0x000000000000781c */ /* 0x000fe20003f0e808 */
        /* <DEDUP_REMOVED lines=38> */
[----:B0-----:R-:W-:Y:S05]  /*8ed0*/  @P0 BRA `(.L_x_505) ;  /* 0x0000000000040947 */ /* 0x001fea0003800000 */
[----:B------:R-:W-:Y:S01]  /*8ee0*/  BPT.TRAP 0x1 ;  /* 0x000000040000795c */ /* 0x000fe20000300000 */
.L_x_505:
[----:B------:R-:W-:Y:S01]  /*8ef0*/  VIADD R3, R3, 0x1 ;  /* 0x0000000103037836 */ /* 0x000fe20000000000 */
[----:B------:R-:W-:Y:S01]  /*8f00*/  ULOP3.LUT UR60, UR60, 0x1, URZ, 0x3c, !UPT ;  /* 0x000000013c3c7892 */ /* 0x000fe2000f8e3c3f */
[----:B------:R-:W-:Y:S02]  /*8f10*/  VIADD R2, R2, 0x1 ;  /* 0x0000000102027836 */ /* 0x000fe40000000000 */
[----:B------:R-:W-:Y:S01]  /*8f20*/  VIADD R16, R16, 0x31620 ;  /* 0x0003162010107836 */ /* 0x000fe20000000000 */
[----:B------:R-:W-:Y:S02]  /*8f30*/  ISETP.GE.AND P1, PT, R3, UR61, PT ;  /* 0x0000003d03007c0c */ /* 0x000fe4000bf26270 */
        /* <DEDUP_REMOVED lines=89> */
.L_x_485:
[----:B------:R-:W-:Y:S05]  /*94d0*/  @P0 BRA `(.L_x_507) ;  /* 0x0000002400900947 */ /* 0x000fea0003800000 */
[----:B------:R-:W1:Y:S01]  /*94e0*/  S2R R2, SR_TID.X ;  /* 0x0000000000027919 */ /* 0x000e620000002100 */
[----:B------:R-:W2:Y:S01]  /*94f0*/  S2UR UR5, SR_CgaCtaId ;  /* 0x00000000000579c3 */ /* 0x000ea20000008800 */
        /* <DEDUP_REMOVED lines=15> */
[----:B--2---:R-:W-:Y:S01]  /*95f0*/  ULEA UR4, UR5, UR4, 0x18 ;  /* 0x0000000405047291 */ /* 0x004fe2000f8ec03f */
[----:B------:R-:W-:-:S02]  /*9600*/  F2FP.F16.F32.PACK_AB R145, R147, R146 ;  /* 0x000000929391723e */ /* 0x000fc400000000ff */
[----:B------:R-:W-:Y:S02]  /*9610*/  F2FP.F16.F32.PACK_AB R208, R209, R208 ;  /* 0x000000d0d1d0723e */ /* 0x000fe400000000ff */
[----:B------:R-:W-:Y:S01]  /*9620*/  F2FP.F16.F32.PACK_AB R56, R57, R56 ;  /* 0x000000383938723e */ /* 0x000fe200000000ff */
[----:B-1----:R-:W-:Y:S01]  /*9630*/  VIADD R2, R2, 0xffffff80 ;  /* 0xffffff8002027836 */ /* 0x002fe20000000000 */
        /* <DEDUP_REMOVED lines=12> */
[----:B------:R-:W1:Y:S01]  /*9700*/  S2R R39, SR_CTAID.X ;  /* 0x0000000000277919 */ /* 0x000e620000002500 */
[CC--:B------:R-:W-:Y:S01]  /*9710*/  LEA.HI R11, R9.reuse, R2.reuse, RZ, 0x5 ;  /* 0x00000002090b7211 */ /* 0x0c0fe200078f28ff */
[----:B------:R-:W2:Y:S01]  /*9720*/  LDC.64 R36, c[0x0][0x850] ;  /* 0x00021400ff247b82 */ /* 0x000ea20000000a00 */
        /* <DEDUP_REMOVED lines=13> */
[----:B------:R-:W3:Y:S01]  /*9800*/  LDC.64 R6, c[0x0][0x870] ;  /* 0x00021c00ff067b82 */ /* 0x000ee20000000a00 */
[----:B------:R-:W-:-:S02]  /*9810*/  SHF.R.S32.HI R9, RZ, 0x7, R9 ;  /* 0x00000007ff097819 */ /* 0x000fc40000011409 */
[----:B------:R-:W-:Y:S02]  /*9820*/  LOP3.LUT R3, R4, R3, RZ, 0x3c, !PT ;  /* 0x0000000304037212 */ /* 0x000fe400078e3cff */
[----:B------:R-:W-:Y:S01]  /*9830*/  F2FP.F16.F32.PACK_AB R147, R151, R150 ;  /* 0x000000969793723e */ /* 0x000fe200000000ff */
[----:B------:R-:W-:Y:S01]  /*9840*/  IMAD R8, R9, 0xa, R8 ;  /* 0x0000000a09087824 */ /* 0x000fe200078e0208 */
[----:B------:R-:W-:Y:S01]  /*9850*/  F2FP.F16.F32.PACK_AB R153, R155, R154 ;  /* 0x0000009a9b99723e */ /* 0x000fe200000000ff */
[----:B------:R-:W4:Y:S01]  /*9860*/  LDC.64 R4, c[0x0][0x870] ;  /* 0x00021c00ff047b82 */ /* 0x000f220000000a00 */
        /* <DEDUP_REMOVED lines=74> */
[----:B---3--:R-:W-:-:S03]  /*9d10*/  ISETP.NE.U32.AND P0, PT, R6, RZ, PT ;  /* 0x000000ff0600720c */ /* 0x008fc60003f05070 */
[----:B------:R3:W-:Y:S01]  /*9d20*/  STSM.16.MT88.4 [R3+0x7000], R128 ;  /* 0x0070008003007844 */ /* 0x0007e20000004200 */
[----:B------:R-:W-:Y:S01]  /*9d30*/  BAR.SYNC.DEFER_BLOCKING 0x1, 0x100 ;  /* 0x0044000000007b1d */ /* 0x000fe20000010000 */
[----:B------:R-:W-:Y:S01]  /*9d40*/  ISETP.NE.AND.EX P0, PT, R7, RZ, PT, P0 ;  /* 0x000000ff0700720c */ /* 0x000fe20003f05300 */
[----:B----4-:R-:W-:-:S06]  /*9d50*/  IMAD.WIDE R6, R234, 0x4, R4 ;  /* 0x00000004ea067825 */ /* 0x010fcc00078e0204 */
[----:B------:R-:W4:Y:S06]  /*9d60*/  LDC.64 R4, c[0x0][0x878] ;  /* 0x00021e00ff047b82 */ /* 0x000f2c0000000a00 */
[----:B------:R-:W2:Y:S01]  /*9d70*/  @P0 LDG.E R9, desc[UR8][R6.64] ;  /* 0x0000000806090981 */ /* 0x000ea2000c1e1900 */
[----:B------:R-:W-:Y:S01]  /*9d80*/  LOP3.LUT R11, R11, 0xffffffe0, RZ, 0xc0, !PT ;  /* 0xffffffe00b0b7812 */ /* 0x000fe200078ec0ff */
[----:B------:R-:W-:Y:S01]  /*9d90*/  ULDC UR5, c[0x0][0x808] ;  /* 0x0002020000057ab9 */ /* 0x000fe20000000800 */
[----:B------:R-:W0:Y:S01]  /*9da0*/  S2UR UR7, SR_CTAID.Y ;  /* 0x00000000000779c3 */ /* 0x000e220000002600 */
[----:B------:R-:W-:Y:S01]  /*9db0*/  IMAD.U32 R8, RZ, RZ, UR5 ;  /* 0x00000005ff087e24 */ /* 0x000fe2000f8e00ff */
[----:B----4-:R-:W-:Y:S01]  /*9dc0*/  ISETP.NE.U32.AND P1, PT, R4, RZ, PT ;  /* 0x000000ff0400720c */ /* 0x010fe20003f25070 */
[----:B------:R-:W-:-:S02]  /*9dd0*/  IMAD.IADD R11, R2, 0x1, -R11 ;  /* 0x00000001020b7824 */ /* 0x000fc400078e0a0b */
[----:B------:R-:W-:Y:S01]  /*9de0*/  IMAD.SHL.U32 R2, R0, 0x40, RZ ;  /* 0x0000004000027824 */ /* 0x000fe200078e00ff */
[----:B------:R-:W-:Y:S01]  /*9df0*/  ISETP.NE.AND.EX P1, PT, R5, RZ, PT, P1 ;  /* 0x000000ff0500720c */ /* 0x000fe20003f25310 */
[----:B------:R-:W-:Y:S01]  /*9e00*/  IMAD.SHL.U32 R28, R11, 0x8, RZ ;  /* 0x000000080b1c7824 */ /* 0x000fe200078e00ff */
[----:B------:R-:W-:Y:S02]  /*9e10*/  SHF.R.S32.HI R10, RZ, 0x1f, R11 ;  /* 0x0000001fff0a7819 */ /* 0x000fe4000001140b */
[----:B---3--:R-:W-:Y:S02]  /*9e20*/  LOP3.LUT R3, R2, 0x1c0, RZ, 0xc0, !PT ;  /* 0x000001c002037812 */ /* 0x008fe400078ec0ff */
[----:B------:R-:W-:Y:S02]  /*9e30*/  LEA.HI R10, R10, R11, RZ, 0x3 ;  /* 0x0000000b0a0a7211 */ /* 0x000fe400078f18ff */
[----:B------:R-:W-:Y:S02]  /*9e40*/  LOP3.LUT R2, R3, 0x38, R28, 0xf8, !PT ;  /* 0x0000003803027812 */ /* 0x000fe400078ef81c */
[----:B------:R-:W-:-:S03]  /*9e50*/  SHF.R.U32.HI R3, RZ, 0x3, R3 ;  /* 0x00000003ff037819 */ /* 0x000fc60000011603 */
[----:B------:R-:W3:Y:S01]  /*9e60*/  @P1 LDC.64 R4, c[0x0][0x878] ;  /* 0x00021e00ff041b82 */ /* 0x000ee20000000a00 */
[----:B------:R-:W-:Y:S02]  /*9e70*/  LOP3.LUT R3, R2, R3, RZ, 0x3c, !PT ;  /* 0x0000000302037212 */ /* 0x000fe400078e3cff */
[----:B------:R-:W-:-:S05]  /*9e80*/  SHF.R.S32.HI R10, RZ, 0x3, R10 ;  /* 0x00000003ff0a7819 */ /* 0x000fca000001140a */
[----:B------:R-:W-:Y:S01]  /*9e90*/  IMAD R10, R10, 0x1400, R3 ;  /* 0x000014000a0a7824 */ /* 0x000fe200078e0203 */
[----:B------:R-:W-:Y:S01]  /*9ea0*/  CS2R R2, SRZ ;  /* 0x0000000000027805 */ /* 0x000fe2000001ff00 */
[----:B---3--:R-:W-:-:S05]  /*9eb0*/  @P1 IMAD.WIDE R4, R234, 0x4, R4 ;  /* 0x00000004ea041825 */ /* 0x008fca00078e0204 */
[----:B------:R3:W5:Y:S01]  /*9ec0*/  @P1 LDG.E R8, desc[UR8][R4.64] ;  /* 0x0000000804081981 */ /* 0x000762000c1e1900 */
[----:B--2---:R-:W-:Y:S01]  /*9ed0*/  @P0 SHF.R.S32.HI R12, RZ, 0x1f, R9 ;  /* 0x0000001fff0c0819 */ /* 0x004fe20000011409 */
[----:B01-3--:R-:W-:Y:S06]  /*9ee0*/  @P1 BRA `(.L_x_508) ;  /* 0x0000000000141947 */ /* 0x00bfec0003800000 */
[----:B------:R-:W-:Y:S05]  /*9ef0*/  @!P0 BRA `(.L_x_508) ;  /* 0x0000000000108947 */ /* 0x000fea0003800000 */
[----:B------:R-:W-:Y:S02]  /*9f00*/  ULDC.64 UR8, c[0x0][0x208] ;  /* 0x0000820000087ab9 */ /* 0x000fe40000000a00 */
[----:B------:R-:W2:Y:S04]  /*9f10*/  LDG.E R5, desc[UR8][R6.64] ;  /* 0x0000000806057981 */ /* 0x000ea8000c1e1900 */
[----:B-----5:R-:W2:Y:S02]  /*9f20*/  LDG.E R8, desc[UR8][R6.64+0x4] ;  /* 0x0000040806087981 */ /* 0x020ea4000c1e1900 */
[----:B--2---:R-:W-:-:S07]  /*9f30*/  IMAD.IADD R8, R8, 0x1, -R5 ;  /* 0x0000000108087824 */ /* 0x004fce00078e0a05 */
.L_x_508:
        /* <DEDUP_REMOVED lines=21> */
[----:B------:R-:W-:Y:S01]  /*a090*/  SHF.R.S32.HI R29, RZ, 0x1f, R28 ;  /* 0x0000001fff1d7819 */ /* 0x000fe2000001141c */
        /* <DEDUP_REMOVED lines=37> */
.L_x_510:
[----:B------:R-:W-:Y:S05]  /*a2f0*/  BSYNC B1 ;  /* 0x0000000000017941 */ /* 0x000fea0003800000 */
.L_x_509:
        /* <DEDUP_REMOVED lines=16> */
.L_x_512:
[----:B------:R-:W-:Y:S05]  /*a400*/  BSYNC B1 ;  /* 0x0000000000017941 */ /* 0x000fea0003800000 */
.L_x_511:
        /* <DEDUP_REMOVED lines=19> */
.L_x_514:
[----:B------:R-:W-:Y:S05]  /*a540*/  BSYNC B1 ;  /* 0x0000000000017941 */ /* 0x000fea0003800000 */
.L_x_513:
        /* <DEDUP_REMOVED lines=18> */
.L_x_516:
[----:B------:R-:W-:Y:S05]  /*a670*/  BSYNC B1 ;  /* 0x0000000000017941 */ /* 0x000fea0003800000 */
.L_x_515:
        /* <DEDUP_REMOVED lines=19> */
.L_x_518:
[----:B------:R-:W-:Y:S05]  /*a7b0*/  BSYNC B1 ;  /* 0x0000000000017941 */ /* 0x000fea0003800000 */
.L_x_517:
        /* <DEDUP_REMOVED lines=19> */
.L_x_520:
[----:B------:R-:W-:Y:S05]  /*a8f0*/  BSYNC B1 ;  /* 0x0000000000017941 */ /* 0x000fea0003800000 */
.L_x_519:
        /* <DEDUP_REMOVED lines=20> */
.L_x_522:
[----:B------:R-:W-:Y:S05]  /*aa40*/  BSYNC B1 ;  /* 0x0000000000017941 */ /* 0x000fea0003800000 */
.L_x_521:
        /* <DEDUP_REMOVED lines=20> */
.L_x_524:
[----:B------:R-:W-:Y:S05]  /*ab90*/  BSYNC B1 ;  /* 0x0000000000017941 */ /* 0x000fea0003800000 */
.L_x_523:
        /* <DEDUP_REMOVED lines=20> */
.L_x_526:
[----:B------:R-:W-:Y:S05]  /*ace0*/  BSYNC B1 ;  /* 0x0000000000017941 */ /* 0x000fea0003800000 */
.L_x_525:
        /* <DEDUP_REMOVED lines=23> */
.L_x_528:
[----:B------:R-:W-:Y:S05]  /*ae60*/  BSYNC B1 ;  /* 0x0000000000017941 */ /* 0x000fea0003800000 */
.L_x_527:
        /* <DEDUP_REMOVED lines=44> */
.L_x_530:
[----:B------:R-:W-:Y:S05]  /*b130*/  BSYNC B1 ;  /* 0x0000000000017941 */ /* 0x000fea0003800000 */
.L_x_529:
        /* <DEDUP_REMOVED lines=18> */
.L_x_532:
[----:B------:R-:W-:Y:S05]  /*b260*/  BSYNC B1 ;  /* 0x0000000000017941 */ /* 0x000fea0003800000 */
.L_x_531:
        /* <DEDUP_REMOVED lines=18> */
.L_x_534:
[----:B------:R-:W-:Y:S05]  /*b390*/  BSYNC B1 ;  /* 0x0000000000017941 */ /* 0x000fea0003800000 */
.L_x_533:
        /* <DEDUP_REMOVED lines=18> */
.L_x_536:
[----:B------:R-:W-:Y:S05]  /*b4c0*/  BSYNC B1 ;  /* 0x0000000000017941 */ /* 0x000fea0003800000 */
.L_x_535:
        /* <DEDUP_REMOVED lines=16> */
.L_x_538:
[----:B------:R-:W-:Y:S05]  /*b5d0*/  BSYNC B1 ;  /* 0x0000000000017941 */ /* 0x000fea0003800000 */
.L_x_537:
        /* <DEDUP_REMOVED lines=16> */
.L_x_540:
[----:B------:R-:W-:Y:S05]  /*b6e0*/  BSYNC B1 ;  /* 0x0000000000017941 */ /* 0x000fea0003800000 */
.L_x_539:
        /* <DEDUP_REMOVED lines=16> */
.L_x_542:
[----:B------:R-:W-:Y:S05]  /*b7f0*/  BSYNC B1 ;  /* 0x0000000000017941 */ /* 0x000fea0003800000 */
.L_x_541:
        /* <DEDUP_REMOVED lines=16> */
.L_x_544:
[----:B------:R-:W-:Y:S05]  /*b900*/  BSYNC B1 ;  /* 0x0000000000017941 */ /* 0x000fea0003800000 */
.L_x_543:
        /* <DEDUP_REMOVED lines=16> */
.L_x_546:
[----:B------:R-:W-:Y:S05]  /*ba10*/  BSYNC B1 ;  /* 0x0000000000017941 */ /* 0x000fea0003800000 */
.L_x_545:
        /* <DEDUP_REMOVED lines=16> */
.L_x_507:
[----:B------:R-:W1:Y:S01]  /*bb20*/  LDC.64 R4, c[0x0][0x870] ;  /* 0x00021c00ff047b82 */ /* 0x000e620000000a00 */
[----:B------:R-:W-:-:S07]  /*bb30*/  ULDC.64 UR6, c[0x0][0x208] ;  /* 0x0000820000067ab9 */ /* 0x000fce0000000a00 */
[----:B------:R-:W2:Y:S01]  /*bb40*/  LDC.64 R2, c[0x0][0x870] ;  /* 0x00021c00ff027b82 */ /* 0x000ea20000000a00 */
[----:B------:R-:W3:Y:S01]  /*bb50*/  S2R R8, SR_TID.X ;  /* 0x0000000000087919 */ /* 0x000ee20000002100 */
[----:B------:R-:W4:Y:S06]  /*bb60*/  S2R R13, SR_CTAID.X ;  /* 0x00000000000d7919 */ /* 0x000f2c0000002500 */
[----:B------:R-:W0:Y:S01]  /*bb70*/  LDC.64 R14, c[0x0][0x820] ;  /* 0x00020800ff0e7b82 */ /* 0x000e220000000a00 */
[----:B-1----:R-:W-:-:S04]  /*bb80*/  ISETP.NE.U32.AND P1, PT, R4, RZ, PT ;  /* 0x000000ff0400720c */ /* 0x002fc80003f25070 */
[----:B------:R-:W-:Y:S01]  /*bb90*/  ISETP.NE.AND.EX P1, PT, R5, RZ, PT, P1 ;  /* 0x000000ff0500720c */ /* 0x000fe20003f25310 */
[----:B--2---:R-:W-:Y:S02]  /*bba0*/  IMAD.WIDE R4, R234, 0x4, R2 ;  /* 0x00000004ea047825 */ /* 0x004fe400078e0202 */
[----:B------:R-:W1:Y:S10]  /*bbb0*/  LDC.64 R2, c[0x0][0x878] ;  /* 0x00021e00ff027b82 */ /* 0x000e740000000a00 */
[----:B------:R-:W2:Y:S01]  /*bbc0*/  @P1 LDG.E R9, desc[UR6][R4.64] ;  /* 0x0000000604091981 */ /* 0x000ea2000c1e1900 */
[----:B------:R-:W-:Y:S01]  /*bbd0*/  ULDC UR4, c[0x0][0x808] ;  /* 0x0002020000047ab9 */ /* 0x000fe20000000800 */
[----:B---3--:R-:W-:Y:S01]  /*bbe0*/  VIADD R11, R8, 0xffffff80 ;  /* 0xffffff80080b7836 */ /* 0x008fe20000000000 */
[----:B------:R-:W3:Y:S01]  /*bbf0*/  S2UR UR5, SR_CTAID.Y ;  /* 0x00000000000579c3 */ /* 0x000ee20000002600 */
[----:B------:R-:W-:Y:S01]  /*bc00*/  IMAD.U32 R0, RZ, RZ, UR4 ;  /* 0x00000004ff007e24 */ /* 0x000fe2000f8e00ff */
[----:B-1----:R-:W-:-:S04]  /*bc10*/  ISETP.NE.U32.AND P0, PT, R2, RZ, PT ;  /* 0x000000ff0200720c */ /* 0x002fc80003f05070 */
[----:B------:R-:W-:-:S13]  /*bc20*/  ISETP.NE.AND.EX P0, PT, R3, RZ, PT, P0 ;  /* 0x000000ff0300720c */ /* 0x000fda0003f05300 */
[----:B------:R-:W1:Y:S01]  /*bc30*/  @P0 LDC.64 R2, c[0x0][0x878] ;  /* 0x00021e00ff020b82 */ /* 0x000e620000000a00 */
[----:B------:R-:W-:-:S04]  /*bc40*/  SHF.R.S32.HI R8, RZ, 0x1f, R11 ;  /* 0x0000001fff087819 */ /* 0x000fc8000001140b */
[----:B------:R-:W-:-:S04]  /*bc50*/  LEA.HI R8, R8, R11, RZ, 0x5 ;  /* 0x0000000b08087211 */ /* 0x000fc800078f28ff */
[----:B------:R-:W-:Y:S01]  /*bc60*/  SHF.R.S32.HI R17, RZ, 0x5, R8 ;  /* 0x00000005ff117819 */ /* 0x000fe20000011408 */
[----:B-1----:R-:W-:Y:S01]  /*bc70*/  @P0 IMAD.WIDE R6, R234, 0x4, R2 ;  /* 0x00000004ea060825 */ /* 0x002fe200078e0202 */
[----:B------:R-:W-:-:S04]  /*bc80*/  CS2R R2, SRZ ;  /* 0x0000000000027805 */ /* 0x000fc8000001ff00 */
[----:B------:R1:W5:Y:S01]  /*bc90*/  @P0 LDG.E R0, desc[UR6][R6.64] ;  /* 0x0000000606000981 */ /* 0x000362000c1e1900 */
[--C-:B--2---:R-:W-:Y:S01]  /*bca0*/  @P1 SHF.R.S32.HI R3, RZ, 0x1f, R9.reuse ;  /* 0x0000001fff031819 */ /* 0x104fe20000011409 */
[----:B------:R-:W-:Y:S01]  /*bcb0*/  @P1 IMAD.MOV.U32 R2, RZ, RZ, R9 ;  /* 0x000000ffff021224 */ /* 0x000fe200078e0009 */
[----:B01-34-:R-:W-:Y:S06]  /*bcc0*/  @P0 BRA `(.L_x_547) ;  /* 0x0000000000140947 */ /* 0x01bfec0003800000 */
[----:B------:R-:W-:Y:S05]  /*bcd0*/  @!P1 BRA `(.L_x_547) ;  /* 0x0000000000109947 */ /* 0x000fea0003800000 */
[----:B------:R-:W-:Y:S02]  /*bce0*/  ULDC.64 UR6, c[0x0][0x208] ;  /* 0x0000820000067ab9 */ /* 0x000fe40000000a00 */
[----:B------:R-:W2:Y:S04]  /*bcf0*/  LDG.E R7, desc[UR6][R4.64] ;  /* 0x0000000604077981 */ /* 0x000ea8000c1e1900 */
[----:B-----5:R-:W2:Y:S02]  /*bd00*/  LDG.E R0, desc[UR6][R4.64+0x4] ;  /* 0x0000040604007981 */ /* 0x020ea4000c1e1900 */
[----:B--2---:R-:W-:-:S07]  /*bd10*/  IMAD.IADD R0, R0, 0x1, -R7 ;  /* 0x0000000100007824 */ /* 0x004fce00078e0a07 */
.L_x_547:
[----:B------:R-:W-:Y:S01]  /*bd20*/  LOP3.LUT R4, R8, 0x1fffffe0, RZ, 0xc0, !PT ;  /* 0x1fffffe008047812 */ /* 0x000fe200078ec0ff */
[----:B------:R-:W-:Y:S01]  /*bd30*/  USHF.R.S32.HI UR6, URZ, 0x1f, UR5 ;  /* 0x0000001f3f067899 */ /* 0x000fe20008011405 */
[----:B-----5:R-:W-:Y:S01]  /*bd40*/  IMAD R12, R13, -0x50, R0 ;  /* 0xffffffb00d0c7824 */ /* 0x020fe200078e0200 */
[C---:B------:R-:W-:Y:S01]  /*bd50*/  IADD3 R2, P0, R17.reuse, R2, RZ ;  /* 0x0000000211027210 */ /* 0x040fe20007f1e0ff */
[----:B------:R-:W-:Y:S01]  /*bd60*/  VIADD R5, R17, 0x8 ;  /* 0x0000000811057836 */ /* 0x000fe20000000000 */
[----:B------:R-:W0:Y:S01]  /*bd70*/  LDC.64 R20, c[0x0][0x850] ;  /* 0x00021400ff147b82 */ /* 0x000e220000000a00 */
[----:B------:R-:W-:Y:S01]  /*bd80*/  IMAD.IADD R4, R11, 0x1, -R4 ;  /* 0x000000010b047824 */ /* 0x000fe200078e0a04 */
[----:B------:R-:W-:Y:S01]  /*bd90*/  LEA.HI.X.SX32 R3, R17, R3, 0x1, P0 ;  /* 0x0000000311037211 */ /* 0x000fe200000f0eff */
[----:B------:R-:W-:Y:S01]  /*bda0*/  IMAD R0, R14, UR6, RZ ;  /* 0x000000060e007c24 */ /* 0x000fe2000f8e02ff */
[-C--:B------:R-:W-:Y:S01]  /*bdb0*/  ISETP.GE.AND P6, PT, R5, R12.reuse, PT ;  /* 0x0000000c0500720c */ /* 0x080fe20003fc6270 */
[----:B------:R-:W-:Y:S01]  /*bdc0*/  IMAD.SHL.U32 R4, R4, 0x8, RZ ;  /* 0x0000000804047824 */ /* 0x000fe200078e00ff */
[CC--:B------:R-:W-:Y:S01]  /*bdd0*/  ISETP.GE.AND P0, PT, R17.reuse, R12.reuse, PT ;  /* 0x0000000c1100720c */ /* 0x0c0fe20003f06270 */
[----:B------:R-:W-:Y:S01]  /*bde0*/  VIADD R7, R17, 0x10 ;  /* 0x0000001011077836 */ /* 0x000fe20000000000 */
[----:B------:R-:W-:Y:S01]  /*bdf0*/  ULDC UR7, c[0x0][0x80c] ;  /* 0x0002030000077ab9 */ /* 0x000fe20000000800 */
[----:B------:R-:W-:Y:S01]  /*be00*/  IMAD R15, R15, UR5, R0 ;  /* 0x000000050f0f7c24 */ /* 0x000fe2000f8e0200 */
[----:B------:R-:W-:Y:S01]  /*be10*/  SHF.R.S32.HI R5, RZ, 0x1f, R4 ;  /* 0x0000001fff057819 */ /* 0x000fe20000011404 */
[----:B------:R-:W-:Y:S01]  /*be20*/  VIADD R9, R17, 0x18 ;  /* 0x0000001811097836 */ /* 0x000fe20000000000 */
[----:B------:R-:W-:Y:S01]  /*be30*/  SHF.R.S32.HI R0, RZ, 0x1f, R234 ;  /* 0x0000001fff007819 */ /* 0x000fe200000114ea */
[----:B------:R-:W-:Y:S01]  /*be40*/  ULDC.64 UR8, c[0x0][0x828] ;  /* 0x00020a0000087ab9 */ /* 0x000fe20000000a00 */
[-C--:B------:R-:W-:Y:S01]  /*be50*/  ISETP.GE.AND P5, PT, R7, R12.reuse, PT ;  /* 0x0000000c0700720c */ /* 0x080fe20003fa6270 */
[----:B------:R-:W-:Y:S01]  /*be60*/  IMAD.WIDE.U32 R6, R14, UR5, R4 ;  /* 0x000000050e067c25 */ /* 0x000fe2000f8e0004 */
[----:B------:R-:W-:Y:S01]  /*be70*/  ISETP.GE.OR P2, PT, R4, UR7, P0 ;  /* 0x0000000704007c0c */ /* 0x000fe20008746670 */
[----:B------:R-:W-:Y:S01]  /*be80*/  BSSY B1, `(.L_x_548) ;  /* 0x000001d000017945 */ /* 0x000fe20003800000 */
[----:B------:R-:W-:Y:S01]  /*be90*/  SEL R14, R0, RZ, !P1 ;  /* 0x000000ff000e7207 */ /* 0x000fe20004800000 */
[----:B------:R-:W-:Y:S01]  /*bea0*/  IMAD.IADD R7, R15, 0x1, R7 ;  /* 0x000000010f077824 */ /* 0x000fe200078e0207 */
[-C--:B------:R-:W-:Y:S01]  /*beb0*/  ISETP.GE.AND P4, PT, R9, R12.reuse, PT ;  /* 0x0000000c0900720c */ /* 0x080fe20003f86270 */
[----:B------:R-:W-:Y:S01]  /*bec0*/  VIADD R9, R17, 0x20 ;  /* 0x0000002011097836 */ /* 0x000fe20000000000 */
[----:B------:R-:W-:Y:S01]  /*bed0*/  SEL R15, R234, RZ, !P1 ;  /* 0x000000ffea0f7207 */ /* 0x000fe20004800000 */
[----:B------:R-:W-:Y:S01]  /*bee0*/  IMAD R0, R14, UR8, RZ ;  /* 0x000000080e007c24 */ /* 0x000fe2000f8e02ff */
[----:B------:R-:W-:Y:S01]  /*bef0*/  P2R R16, PR, RZ, 0x40 ;  /* 0x00000040ff107803 */ /* 0x000fe20000000000 */
[----:B------:R-:W-:Y:S01]  /*bf00*/  IMAD.WIDE R2, R13, 0x50, R2 ;  /* 0x000000500d027825 */ /* 0x000fe200078e0202 */
[----:B------:R-:W-:-:S02]  /*bf10*/  ISETP.GE.AND P3, PT, R9, R12, PT ;  /* 0x0000000c0900720c */ /* 0x000fc40003f66270 */
[----:B------:R-:W-:Y:S01]  /*bf20*/  P2R R18, PR, RZ, 0x20 ;  /* 0x00000020ff127803 */ /* 0x000fe20000000000 */
[C---:B------:R-:W-:Y:S01]  /*bf30*/  IMAD R9, R15.reuse, UR9, R0 ;  /* 0x000000090f097c24 */ /* 0x040fe2000f8e0200 */
[----:B------:R-:W-:Y:S01]  /*bf40*/  P2R R22, PR, RZ, 0x10 ;  /* 0x00000010ff167803 */ /* 0x000fe20000000000 */
[----:B------:R-:W-:Y:S01]  /*bf50*/  IMAD.WIDE.U32 R10, R15, UR8, R6 ;  /* 0x000000080f0a7c25 */ /* 0x000fe2000f8e0006 */
[----:B------:R-:W-:Y:S02]  /*bf60*/  P2R R24, PR, RZ, 0x8 ;  /* 0x00000008ff187803 */ /* 0x000fe40000000000 */
[----:B------:R-:W-:Y:S01]  /*bf70*/  ISETP.GE.OR P1, PT, R4, UR7, P6 ;  /* 0x0000000704007c0c */ /* 0x000fe2000b726670 */
[----:B------:R-:W-:Y:S01]  /*bf80*/  IMAD.IADD R9, R11, 0x1, R9 ;  /* 0x000000010b097824 */ /* 0x000fe200078e0209 */
[----:B------:R-:W-:Y:S11]  /*bf90*/  @P2 BRA `(.L_x_549) ;  /* 0x00000000002c2947 */ /* 0x000ff60003800000 */
        /* <DEDUP_REMOVED lines=11> */
.L_x_549:
[----:B------:R-:W-:Y:S05]  /*c050*/  BSYNC B1 ;  /* 0x0000000000017941 */ /* 0x000fea0003800000 */
.L_x_548:
        /* <DEDUP_REMOVED lines=17> */
.L_x_551:
[----:B------:R-:W-:Y:S05]  /*c170*/  BSYNC B1 ;  /* 0x0000000000017941 */ /* 0x000fea0003800000 */
.L_x_550:
        /* <DEDUP_REMOVED lines=17> */
.L_x_553:
[----:B------:R-:W-:Y:S05]  /*c290*/  BSYNC B1 ;  /* 0x0000000000017941 */ /* 0x000fea0003800000 */
.L_x_552:
        /* <DEDUP_REMOVED lines=18> */
.L_x_555:
[----:B------:R-:W-:Y:S05]  /*c3c0*/  BSYNC B1 ;  /* 0x0000000000017941 */ /* 0x000fea0003800000 */
.L_x_554:
        /* <DEDUP_REMOVED lines=17> */
.L_x_557:
[----:B------:R-:W-:Y:S05]  /*c4e0*/  BSYNC B1 ;  /* 0x0000000000017941 */ /* 0x000fea0003800000 */
.L_x_556:
        /* <DEDUP_REMOVED lines=20> */
.L_x_559:
[----:B------:R-:W-:Y:S05]  /*c630*/  BSYNC B1 ;  /* 0x0000000000017941 */ /* 0x000fea0003800000 */
.L_x_558:
        /* <DEDUP_REMOVED lines=22> */
.L_x_561:
[----:B------:R-:W-:Y:S05]  /*c7a0*/  BSYNC B1 ;  /* 0x0000000000017941 */ /* 0x000fea0003800000 */
.L_x_560:
        /* <DEDUP_REMOVED lines=18> */
.L_x_563:
[----:B------:R-:W-:Y:S05]  /*c8d0*/  BSYNC B1 ;  /* 0x0000000000017941 */ /* 0x000fea0003800000 */
.L_x_562:
        /* <DEDUP_REMOVED lines=18> */
.L_x_565:
[----:B------:R-:W-:Y:S05]  /*ca00*/  BSYNC B1 ;  /* 0x0000000000017941 */ /* 0x000fea0003800000 */
.L_x_564:
        /* <DEDUP_REMOVED lines=18> */
.L_x_567:
[----:B------:R-:W-:Y:S05]  /*cb30*/  BSYNC B1 ;  /* 0x0000000000017941 */ /* 0x000fea0003800000 */
.L_x_566:
        /* <DEDUP_REMOVED lines=43> */
.L_x_569:
[----:B------:R-:W-:Y:S05]  /*cdf0*/  BSYNC B1 ;  /* 0x0000000000017941 */ /* 0x000fea0003800000 */
.L_x_568:
        /* <DEDUP_REMOVED lines=17> */
.L_x_571:
[----:B------:R-:W-:Y:S05]  /*cf10*/  BSYNC B1 ;  /* 0x0000000000017941 */ /* 0x000fea0003800000 */
.L_x_570:
        /* <DEDUP_REMOVED lines=17> */
.L_x_573:
[----:B------:R-:W-:Y:S05]  /*d030*/  BSYNC B1 ;  /* 0x0000000000017941 */ /* 0x000fea0003800000 */
.L_x_572:
        /* <DEDUP_REMOVED lines=17> */
.L_x_575:
[----:B------:R-:W-:Y:S05]  /*d150*/  BSYNC B1 ;  /* 0x0000000000017941 */ /* 0x000fea0003800000 */
.L_x_574:
        /* <DEDUP_REMOVED lines=16> */
.L_x_577:
[----:B------:R-:W-:Y:S05]  /*d260*/  BSYNC B1 ;  /* 0x0000000000017941 */ /* 0x000fea0003800000 */
.L_x_576:
        /* <DEDUP_REMOVED lines=16> */
.L_x_579:
[----:B------:R-:W-:Y:S05]  /*d370*/  BSYNC B1 ;  /* 0x0000000000017941 */ /* 0x000fea0003800000 */
.L_x_578:
        /* <DEDUP_REMOVED lines=16> */
.L_x_581:
[----:B------:R-:W-:Y:S05]  /*d480*/  BSYNC B1 ;  /* 0x0000000000017941 */ /* 0x000fea0003800000 */
.L_x_580:
        /* <DEDUP_REMOVED lines=16> */
.L_x_583:
[----:B------:R-:W-:Y:S05]  /*d590*/  BSYNC B1 ;  /* 0x0000000000017941 */ /* 0x000fea0003800000 */
.L_x_582:
        /* <DEDUP_REMOVED lines=16> */
.L_x_585:
[----:B------:R-:W-:Y:S05]  /*d6a0*/  BSYNC B1 ;  /* 0x0000000000017941 */ /* 0x000fea0003800000 */
.L_x_584:
        /* <DEDUP_REMOVED lines=16> */
.L_x_475:
[----:B------:R-:W-:-:S08]  /*d7b0*/  NOP ;  /* 0x0000000000007918 */ /* 0x000fd00000000000 */
[----:B------:R-:W0:-:S00]  /*d7c0*/  USETMAXREG.DEALLOC.CTAPOOL 0x18 ;  /* 0x00000018000079c8 */ /* 0x000e0000080e0500 */
[----:B0-----:R-:W-:-:S06]  /*d7d0*/  LOP3.LUT R0, R0, 0x3, RZ, 0xc0, !PT ;  /* 0x0000000300007812 */ /* 0x001fcc00078ec0ff */
[----:B------:R-:W0:Y:S02]  /*d7e0*/  SHFL.IDX PT, R0, R0, RZ, 0x1f ;  /* 0x00001fff00007589 */ /* 0x000e2400000e0000 */
[----:B0-----:R-:W-:-:S13]  /*d7f0*/  ISETP.NE.AND P0, PT, R0, RZ, PT ;  /* 0x000000ff0000720c */ /* 0x001fda0003f05270 */
[----:B------:R-:W-:Y:S05]  /*d800*/  @P0 BRA `(.L_x_480) ;  /* 0x0000002000b80947 */ /* 0x000fea0003800000 */
[----:B------:R-:W-:Y:S01]  /*d810*/  ULDC.64 UR4, c[0x0][0x8d8] ;  /* 0x0002360000047ab9 */ /* 0x000fe20000000a00 */
[----:B------:R-:W0:Y:S01]  /*d820*/  S2UR UR10, SR_CTAID.X ;  /* 0x00000000000a79c3 */ /* 0x000e220000002500 */
[----:B------:R-:W-:-:S04]  /*d830*/  ISETP.NE.U32.AND P0, PT, RZ, UR4, PT ;  /* 0x00000004ff007c0c */ /* 0x000fc8000bf05070 */
[----:B------:R-:W-:-:S03]  /*d840*/  ISETP.NE.AND.EX P0, PT, RZ, UR5, PT, P0 ;  /* 0x00000005ff007c0c */ /* 0x000fc6000bf05300 */
[----:B------:R-:W1:Y:S08]  /*d850*/  S2UR UR21, SR_CTAID.Z ;  /* 0x00000000001579c3 */ /* 0x000e700000002700 */
[----:B------:R-:W2:Y:S02]  /*d860*/  S2UR UR20, SR_CTAID.Y ;  /* 0x00000000001479c3 */ /* 0x000ea40000002600 */
[----:B------:R-:W-:Y:S05]  /*d870*/  @!P0 BRA `(.L_x_586) ;  /* 0x0000000000208947 */ /* 0x000fea0003800000 */
[----:B------:R-:W-:Y:S01]  /*d880*/  ULDC.64 UR4, c[0x0][0x8d8] ;  /* 0x0002360000047ab9 */ /* 0x000fe20000000a00 */
[----:B------:R-:W-:Y:S01]  /*d890*/  ULDC.64 UR6, c[0x0][0x208] ;  /* 0x0000820000067ab9 */ /* 0x000fe20000000a00 */
[----:B-1----:R-:W-:-:S06]  /*d8a0*/  UIMAD.WIDE UR4, UR21, 0x4, UR4 ;  /* 0x00000004150478a5 */ /* 0x002fcc000f8e0204 */
[----:B------:R-:W-:Y:S02]  /*d8b0*/  IMAD.U32 R2, RZ, RZ, UR4 ;  /* 0x00000004ff027e24 */ /* 0x000fe4000f8e00ff */
[----:B------:R-:W-:-:S05]  /*d8c0*/  IMAD.U32 R3, RZ, RZ, UR5 ;  /* 0x00000005ff037e24 */ /* 0x000fca000f8e00ff */
[----:B------:R-:W3:Y:S02]  /*d8d0*/  LDG.E R2, desc[UR6][R2.64] ;  /* 0x0000000602027981 */ /* 0x000ee4000c1e1900 */
[----:B---3--:R-:W-:Y:S01]  /*d8e0*/  R2UR UR5, R2 ;  /* 0x00000000020572ca */ /* 0x008fe200000e0000 */
[----:B------:R-:W-:-:S14]  /*d8f0*/  BRA `(.L_x_587) ;  /* 0x0000000000407947 */ /* 0x000fdc0003800000 */
.L_x_586:
[----:B------:R-:W-:Y:S02]  /*d900*/  ULDC.64 UR4, c[0x0][0x8d0] ;  /* 0x0002340000047ab9 */ /* 0x000fe40000000a00 */
[----:B------:R-:W-:-:S04]  /*d910*/  ISETP.NE.U32.AND P0, PT, RZ, UR4, PT ;  /* 0x00000004ff007c0c */ /* 0x000fc8000bf05070 */
[----:B------:R-:W-:-:S13]  /*d920*/  ISETP.NE.AND.EX P0, PT, RZ, UR5, PT, P0 ;  /* 0x00000005ff007c0c */ /* 0x000fda000bf05300 */
[----:B------:R-:W-:Y:S05]  /*d930*/  @!P0 BRA `(.L_x_588) ;  /* 0x00000000002c8947 */ /* 0x000fea0003800000 */
[----:B------:R-:W-:Y:S01]  /*d940*/  ULDC.64 UR4, c[0x0][0x8d0] ;  /* 0x0002340000047ab9 */ /* 0x000fe20000000a00 */
[----:B------:R-:W-:Y:S01]  /*d950*/  ULDC.64 UR6, c[0x0][0x208] ;  /* 0x0000820000067ab9 */ /* 0x000fe20000000a00 */
[----:B-1----:R-:W-:-:S06]  /*d960*/  UIMAD.WIDE UR4, UR21, 0x4, UR4 ;  /* 0x00000004150478a5 */ /* 0x002fcc000f8e0204 */
[----:B------:R-:W-:Y:S02]  /*d970*/  IMAD.U32 R2, RZ, RZ, UR4 ;  /* 0x00000004ff027e24 */ /* 0x000fe4000f8e00ff */
[----:B------:R-:W-:-:S05]  /*d980*/  IMAD.U32 R3, RZ, RZ, UR5 ;  /* 0x00000005ff037e24 */ /* 0x000fca000f8e00ff */
[----:B------:R-:W3:Y:S04]  /*d990*/  LDG.E R0, desc[UR6][R2.64] ;  /* 0x0000000602007981 */ /* 0x000ee8000c1e1900 */
[----:B------:R-:W4:Y:S01]  /*d9a0*/  LDG.E R4, desc[UR6][R2.64+0x4] ;  /* 0x0000040602047981 */ /* 0x000f22000c1e1900 */
[----:B---3--:R-:W-:Y:S02]  /*d9b0*/  R2UR UR5, R0 ;  /* 0x00000000000572ca */ /* 0x008fe400000e0000 */
[----:B----4-:R-:W-:-:S13]  /*d9c0*/  R2UR UR4, R4 ;  /* 0x00000000040472ca */ /* 0x010fda00000e0000 */
[----:B------:R-:W-:Y:S01]  /*d9d0*/  UIADD3 UR5, -UR5, UR4, URZ ;  /* 0x0000000405057290 */ /* 0x000fe2000fffe13f */
[----:B------:R-:W-:Y:S11]  /*d9e0*/  BRA `(.L_x_587) ;  /* 0x0000000000047947 */ /* 0x000ff60003800000 */
.L_x_588:
[----:B------:R-:W-:-:S05]  /*d9f0*/  ULDC UR5, c[0x0][0x8bc] ;  /* 0x00022f0000057ab9 */ /* 0x000fca0000000800 */
.L_x_587:
[----:B0-----:R-:W-:Y:S01]  /*da00*/  UIMAD UR4, UR10, 0x50, URZ ;  /* 0x000000500a0478a4 */ /* 0x001fe2000f8e023f */
[----:B------:R-:W-:Y:S02]  /*da10*/  IMAD.MOV.U32 R4, RZ, RZ, 0x1 ;  /* 0x00000001ff047424 */ /* 0x000fe400078e00ff */
[----:B------:R-:W-:Y:S01]  /*da20*/  IMAD.MOV.U32 R12, RZ, RZ, RZ ;  /* 0x000000ffff0c7224 */ /* 0x000fe200078e00ff */
[----:B------:R-:W-:Y:S01]  /*da30*/  UISETP.GE.AND UP0, UPT, UR4, UR5, UPT ;  /* 0x000000050400728c */ /* 0x000fe2000bf06270 */
[----:B------:R-:W-:-:S03]  /*da40*/  IMAD.MOV.U32 R13, RZ, RZ, 0x1 ;  /* 0x00000001ff0d7424 */ /* 0x000fc600078e00ff */
[----:B-1----:R-:W-:-:S06]  /*da50*/  USEL UR21, UR21, 0xffffffff, !UP0 ;  /* 0xffffffff15157887 */ /* 0x002fcc000c000000 */
[----:B------:R-:W-:-:S13]  /*da60*/  ISETP.LE.AND P0, PT, RZ, UR21, PT ;  /* 0x00000015ff007c0c */ /* 0x000fda000bf03270 */
[----:B------:R-:W-:Y:S05]  /*da70*/  @!P0 BRA `(.L_x_589) ;  /* 0x0000001c00948947 */ /* 0x000fea0003800000 */
[----:B------:R-:W-:Y:S01]  /*da80*/  ULDC.64 UR14, c[0x0][0x770] ;  /* 0x0001dc00000e7ab9 */ /* 0x000fe20000000a00 */
[----:B------:R-:W-:Y:S01]  /*da90*/  ULDC.64 UR8, c[0x0][0x770] ;  /* 0x0001dc0000087ab9 */ /* 0x000fe20000000a00 */
[----:B------:R-:W-:Y:S02]  /*daa0*/  UISETP.NE.U32.AND UP1, UPT, UR14, URZ, UPT ;  /* 0x0000003f0e00728c */ /* 0x000fe4000bf25070 */
[----:B------:R-:W-:Y:S02]  /*dab0*/  UIMAD.WIDE UR8, UR21, 0x4, UR8 ;  /* 0x00000004150878a5 */ /* 0x000fe4000f8e0208 */
[----:B------:R-:W-:Y:S01]  /*dac0*/  UISETP.NE.AND.EX UP1, UPT, UR15, URZ, UPT, UP1 ;  /* 0x0000003f0f00728c */ /* 0x000fe2000bf25310 */
[----:B------:R-:W-:Y:S01]  /*dad0*/  ULDC.64 UR16, c[0x0][0x208] ;  /* 0x0000820000107ab9 */ /* 0x000fe20000000a00 */
[----:B------:R-:W-:Y:S02]  /*dae0*/  ULDC.64 UR6, c[0x0][0x778] ;  /* 0x0001de0000067ab9 */ /* 0x000fe40000000a00 */
[----:B------:R-:W-:Y:S01]  /*daf0*/  IMAD.U32 R2, RZ, RZ, UR8 ;  /* 0x00000008ff027e24 */ /* 0x000fe2000f8e00ff */
[----:B------:R-:W-:Y:S01]  /*db00*/  ULDC.64 UR12, c[0x0][0x780] ;  /* 0x0001e000000c7ab9 */ /* 0x000fe20000000a00 */
[----:B------:R-:W-:Y:S01]  /*db10*/  PLOP3.LUT P1, PT, PT, PT, UP1, 0x80, 0x0 ;  /* 0x000000000000781c */ /* 0x000fe20003f2f018 */
[----:B------:R-:W-:Y:S01]  /*db20*/  IMAD.U32 R3, RZ, RZ, UR9 ;  /* 0x00000009ff037e24 */ /* 0x000fe2000f8e00ff */
[----:B------:R-:W-:-:S02]  /*db30*/  UISETP.NE.U32.AND UP0, UPT, UR6, URZ, UPT ;  /* 0x0000003f0600728c */ /* 0x000fc4000bf05070 */
[----:B------:R-:W-:Y:S02]  /*db40*/  UISETP.NE.U32.AND UP2, UPT, UR12, URZ, UPT ;  /* 0x0000003f0c00728c */ /* 0x000fe4000bf45070 */
[----:B------:R-:W-:Y:S02]  /*db50*/  UISETP.NE.AND.EX UP0, UPT, UR7, URZ, UPT, UP0 ;  /* 0x0000003f0700728c */ /* 0x000fe4000bf05300 */
[----:B------:R-:W-:-:S03]  /*db60*/  UISETP.NE.AND.EX UP2, UPT, UR13, URZ, UPT, UP2 ;  /* 0x0000003f0d00728c */ /* 0x000fc6000bf45320 */
[----:B------:R-:W-:Y:S02]  /*db70*/  ULDC.64 UR12, c[0x0][0x778] ;  /* 0x0001de00000c7ab9 */ /* 0x000fe40000000a00 */
[----:B------:R-:W3:Y:S01]  /*db80*/  @P1 LDG.E R7, desc[UR16][R2.64] ;  /* 0x0000001002071981 */ /* 0x000ee2000c1e1900 */
[----:B------:R-:W-:Y:S01]  /*db90*/  PLOP3.LUT P2, PT, PT, PT, UP0, 0x80, 0x0 ;  /* 0x000000000000781c */ /* 0x000fe20003f4f008 */
[----:B------:R-:W-:Y:S01]  /*dba0*/  UIMAD.WIDE UR12, UR21, 0x4, UR12 ;  /* 0x00000004150c78a5 */ /* 0x000fe2000f8e020c */
[----:B------:R-:W-:Y:S01]  /*dbb0*/  PLOP3.LUT P3, PT, PT, PT, UP2, 0x80, 0x0 ;  /* 0x000000000000781c */ /* 0x000fe20003f6f028 */
[----:B------:R0:W4:Y:S02]  /*dbc0*/  @P1 LDG.E R0, desc[UR16][R2.64] ;  /* 0x0000001002001981 */ /* 0x000124000c1e1900 */
[----:B------:R-:W-:Y:S02]  /*dbd0*/  @UP2 ULDC.64 UR6, c[0x0][0x780] ;  /* 0x0001e00000062ab9 */ /* 0x000fe40000000a00 */
[----:B------:R-:W-:Y:S01]  /*dbe0*/  @UP2 UIMAD.WIDE UR6, UR21, 0x4, UR6 ;  /* 0x00000004150628a5 */ /* 0x000fe2000f8e0206 */
[----:B0-----:R-:W-:-:S02]  /*dbf0*/  IMAD.U32 R2, RZ, RZ, UR12 ;  /* 0x0000000cff027e24 */ /* 0x001fc4000f8e00ff */
[----:B------:R-:W-:-:S05]  /*dc00*/  IMAD.U32 R3, RZ, RZ, UR13 ;  /* 0x0000000dff037e24 */ /* 0x000fca000f8e00ff */
[----:B------:R0:W5:Y:S02]  /*dc10*/  @P2 LDG.E R5, desc[UR16][R2.64] ;  /* 0x0000001002052981 */ /* 0x000164000c1e1900 */
[----:B0-----:R-:W-:Y:S02]  /*dc20*/  IMAD.U32 R2, RZ, RZ, UR6 ;  /* 0x00000006ff027e24 */ /* 0x001fe4000f8e00ff */
[----:B------:R-:W-:-:S05]  /*dc30*/  IMAD.U32 R3, RZ, RZ, UR7 ;  /* 0x00000007ff037e24 */ /* 0x000fca000f8e00ff */
[----:B------:R-:W2:Y:S01]  /*dc40*/  @P3 LDG.E R6, desc[UR16][R2.64] ;  /* 0x0000001002063981 */ /* 0x000ea2000c1e1900 */
[----:B------:R-:W-:Y:S01]  /*dc50*/  ULDC.64 UR16, c[0x0][0x788] ;  /* 0x0001e20000107ab9 */ /* 0x000fe20000000a00 */
[----:B------:R-:W-:Y:S01]  /*dc60*/  UMOV UR54, URZ ;  /* 0x0000003f00367c82 */ /* 0x000fe20008000000 */
[----:B------:R-:W-:Y:S01]  /*dc70*/  ISETP.NE.U32.AND P0, PT, RZ, UR16, PT ;  /* 0x00000010ff007c0c */ /* 0x000fe2000bf05070 */
[----:B------:R-:W-:-:S03]  /*dc80*/  UMOV UR11, URZ ;  /* 0x0000003f000b7c82 */ /* 0x000fc60008000000 */
[----:B------:R-:W-:Y:S02]  /*dc90*/  ISETP.NE.AND.EX P0, PT, RZ, UR17, PT, P0 ;  /* 0x00000011ff007c0c */ /* 0x000fe4000bf05300 */
[----:B---3--:R-:W-:Y:S02]  /*dca0*/  @P1 R2UR UR5, R7 ;  /* 0x00000000070512ca */ /* 0x008fe400000e0000 */
[----:B----4-:R-:W-:-:S11]  /*dcb0*/  @P1 R2UR UR54, R0 ;  /* 0x00000000003612ca */ /* 0x010fd600000e0000 */
[----:B------:R-:W-:-:S04]  /*dcc0*/  @UP1 ULEA UR5, UR21, UR5, 0x6 ;  /* 0x0000000515051291 */ /* 0x000fc8000f8e303f */
[----:B------:R-:W-:-:S04]  /*dcd0*/  @UP1 USHF.R.S32.HI UR6, URZ, 0x1f, UR5 ;  /* 0x0000001f3f061899 */ /* 0x000fc80008011405 */
[----:B------:R-:W-:Y:S01]  /*dce0*/  @UP1 ULEA.HI UR6, UR6, UR5, URZ, 0x6 ;  /* 0x0000000506061291 */ /* 0x000fe2000f8f303f */
[----:B-----5:R-:W-:Y:S02]  /*dcf0*/  @P2 R2UR UR11, R5 ;  /* 0x00000000050b22ca */ /* 0x020fe400000e0000 */
[----:B------:R-:W-:Y:S01]  /*dd00*/  ULDC UR5, c[0x0][0x280] ;  /* 0x0000a00000057ab9 */ /* 0x000fe20000000800 */
[----:B------:R-:W-:-:S04]  /*dd10*/  @UP1 ULOP3.LUT UR7, UR6, 0xffffffc0, URZ, 0xc0, !UPT ;  /* 0xffffffc006071892 */ /* 0x000fc8000f8ec03f */
[----:B------:R-:W-:Y:S01]  /*dd20*/  @UP1 USHF.R.S32.HI UR16, URZ, 0x1f, UR7 ;  /* 0x0000001f3f101899 */ /* 0x000fe20008011407 */
[----:B--2---:R-:W-:Y:S01]  /*dd30*/  @P3 R2UR UR5, R6 ;  /* 0x00000000060532ca */ /* 0x004fe200000e0000 */
[----:B------:R-:W-:-:S14]  /*dd40*/  @P3 BRA `(.L_x_590) ;  /* 0x0000000000243947 */ /* 0x000fdc0003800000 */
[----:B------:R-:W-:Y:S05]  /*dd50*/  @!P1 BRA `(.L_x_590) ;  /* 0x0000000000209947 */ /* 0x000fea0003800000 */
[----:B------:R-:W-:Y:S01]  /*dd60*/  IMAD.U32 R2, RZ, RZ, UR8 ;  /* 0x00000008ff027e24 */ /* 0x000fe2000f8e00ff */
[----:B------:R-:W-:Y:S01]  /*dd70*/  ULDC.64 UR18, c[0x0][0x208] ;  /* 0x0000820000127ab9 */ /* 0x000fe20000000a00 */
[----:B------:R-:W-:-:S05]  /*dd80*/  IMAD.U32 R3, RZ, RZ, UR9 ;  /* 0x00000009ff037e24 */ /* 0x000fca000f8e00ff */
[----:B------:R-:W2:Y:S04]  /*dd90*/  LDG.E R0, desc[UR18][R2.64] ;  /* 0x0000001202007981 */ /* 0x000ea8000c1e1900 */
[----:B------:R-:W3:Y:S01]  /*dda0*/  LDG.E R5, desc[UR18][R2.64+0x4] ;  /* 0x0000041202057981 */ /* 0x000ee2000c1e1900 */
[----:B--2---:R-:W-:Y:S02]  /*ddb0*/  R2UR UR6, R0 ;  /* 0x00000000000672ca */ /* 0x004fe400000e0000 */
[----:B---3--:R-:W-:-:S13]  /*ddc0*/  R2UR UR5, R5 ;  /* 0x00000000050572ca */ /* 0x008fda00000e0000 */
[----:B------:R-:W-:-:S12]  /*ddd0*/  UIADD3 UR5, -UR6, UR5, URZ ;  /* 0x0000000506057290 */ /* 0x000fd8000fffe13f */
.L_x_590:
[----:B------:R-:W-:Y:S01]  /*dde0*/  UMOV UR38, URZ ;  /* 0x0000003f00267c82 */ /* 0x000fe20008000000 */
[----:B------:R-:W-:Y:S01]  /*ddf0*/  UMOV UR39, URZ ;  /* 0x0000003f00277c82 */ /* 0x000fe20008000000 */
[----:B------:R-:W-:Y:S01]  /*de00*/  ULDC UR6, c[0x0][0x290] ;  /* 0x0000a40000067ab9 */ /* 0x000fe20000000800 */
[----:B------:R-:W-:Y:S01]  /*de10*/  @UP1 UMOV UR38, UR7 ;  /* 0x0000000700261c82 */ /* 0x000fe20008000000 */
[----:B------:R-:W-:Y:S01]  /*de20*/  @UP1 UMOV UR39, UR16 ;  /* 0x0000001000271c82 */ /* 0x000fe20008000000 */
[----:B------:R-:W-:Y:S05]  /*de30*/  @!P0 BRA `(.L_x_591) ;  /* 0x0000000000208947 */ /* 0x000fea0003800000 */
[----:B------:R-:W-:Y:S01]  /*de40*/  ULDC.64 UR6, c[0x0][0x788] ;  /* 0x0001e20000067ab9 */ /* 0x000fe20000000a00 */
[----:B------:R-:W-:Y:S01]  /*de50*/  ULDC.64 UR8, c[0x0][0x208] ;  /* 0x0000820000087ab9 */ /* 0x000fe20000000a00 */
[----:B------:R-:W-:-:S06]  /*de60*/  UIMAD.WIDE UR6, UR21, 0x4, UR6 ;  /* 0x00000004150678a5 */ /* 0x000fcc000f8e0206 */
[----:B------:R-:W-:Y:S02]  /*de70*/  IMAD.U32 R2, RZ, RZ, UR6 ;  /* 0x00000006ff027e24 */ /* 0x000fe4000f8e00ff */
[----:B------:R-:W-:-:S05]  /*de80*/  IMAD.U32 R3, RZ, RZ, UR7 ;  /* 0x00000007ff037e24 */ /* 0x000fca000f8e00ff */
[----:B------:R-:W2:Y:S02]  /*de90*/  LDG.E R2, desc[UR8][R2.64] ;  /* 0x0000000802027981 */ /* 0x000ea4000c1e1900 */
[----:B--2---:R-:W-:Y:S01]  /*dea0*/  R2UR UR6, R2 ;  /* 0x00000000020672ca */ /* 0x004fe200000e0000 */
[----:B------:R-:W-:-:S14]  /*deb0*/  BRA `(.L_x_592) ;  /* 0x0000000000247947 */ /* 0x000fdc0003800000 */
.L_x_591:
        /* <DEDUP_REMOVED lines=9> */
.L_x_592:
[----:B------:R-:W-:Y:S01]  /*df50*/  UIADD3 UR7, -UR6, UR5, UR4 ;  /* 0x0000000506077290 */ /* 0x000fe2000fffe104 */
[----:B------:R-:W-:Y:S01]  /*df60*/  ISETP.LE.AND P0, PT, RZ, UR10, PT ;  /* 0x0000000aff007c0c */ /* 0x000fe2000bf03270 */
[----:B------:R-:W-:Y:S02]  /*df70*/  ULDC UR8, c[0x0][0x74c] ;  /* 0x0001d30000087ab9 */ /* 0x000fe40000000800 */
[----:B------:R-:W-:Y:S02]  /*df80*/  UIADD3 UR8, UR7, -UR8, URZ ;  /* 0x8000000807087290 */ /* 0x000fe4000fffe03f */
[----:B------:R-:W-:Y:S02]  /*df90*/  UIADD3 UR7, UR5, 0x3f, URZ ;  /* 0x0000003f05077890 */ /* 0x000fe4000fffe03f */
        /* <DEDUP_REMOVED lines=9> */
[----:B------:R-:W-:Y:S07]  /*e030*/  @!P0 BRA `(.L_x_593) ;  /* 0x00000000001c8947 */ /* 0x000fee0003800000 */
[----:B------:R-:W-:Y:S01]  /*e040*/  UIADD3 UR5, UR4, 0x8f, UR5 ;  /* 0x0000008f04057890 */ /* 0x000fe2000fffe005 */
[----:B------:R-:W-:-:S03]  /*e050*/  ULDC UR7, c[0x0][0x748] ;  /* 0x0001d20000077ab9 */ /* 0x000fc60000000800 */
[----:B------:R-:W-:-:S04]  /*e060*/  UIADD3 UR5, UR5, UR7, -UR6 ;  /* 0x0000000705057290 */ /* 0x000fc8000fffe806 */
[----:B------:R-:W-:-:S04]  /*e070*/  USHF.R.S32.HI UR6, URZ, 0x1f, UR5 ;  /* 0x0000001f3f067899 */ /* 0x000fc80008011405 */
[----:B------:R-:W-:-:S04]  /*e080*/  ULEA.HI UR6, UR6, UR5, URZ, 0x6 ;  /* 0x0000000506067291 */ /* 0x000fc8000f8f303f */
[----:B------:R-:W-:-:S06]  /*e090*/  USHF.R.S32.HI UR6, URZ, 0x6, UR6 ;  /* 0x000000063f067899 */ /* 0x000fcc0008011406 */
[----:B------:R-:W-:-:S07]  /*e0a0*/  VIMNMX R10, R10, UR6, PT ;  /* 0x000000060a0a7c48 */ /* 0x000fce000bfe0100 */
.L_x_593:
[----:B------:R-:W-:Y:S01]  /*e0b0*/  ISETP.GT.AND P0, PT, R10, UR9, PT ;  /* 0x000000090a007c0c */ /* 0x000fe2000bf04270 */
[----:B------:R-:W-:Y:S02]  /*e0c0*/  IMAD.MOV.U32 R12, RZ, RZ, RZ ;  /* 0x000000ffff0c7224 */ /* 0x000fe400078e00ff */
[----:B------:R-:W-:-:S10]  /*e0d0*/  IMAD.MOV.U32 R13, RZ, RZ, 0x1 ;  /* 0x00000001ff0d7424 */ /* 0x000fd400078e00ff */
[----:B------:R-:W-:Y:S05]  /*e0e0*/  @!P0 BRA `(.L_x_589) ;  /* 0x0000001400f88947 */ /* 0x000fea0003800000 */
[----:B------:R-:W-:Y:S01]  /*e0f0*/  ULDC UR5, c[0x0][0x2e8] ;  /* 0x0000ba0000057ab9 */ /* 0x000fe20000000800 */
[----:B------:R-:W-:Y:S01]  /*e100*/  ELECT P0, URZ, PT ;  /* 0x00000000003f782f */ /* 0x000fe20003800000 */
[----:B------:R-:W-:Y:S01]  /*e110*/  IMAD.U32 R0, RZ, RZ, UR9 ;  /* 0x00000009ff007e24 */ /* 0x000fe2000f8e00ff */
[----:B------:R-:W-:Y:S01]  /*e120*/  UISETP.NE.AND UP2, UPT, UR5, 0x1, UPT ;  /* 0x000000010500788c */ /* 0x000fe2000bf45270 */
[----:B------:R-:W-:Y:S01]  /*e130*/  IMAD.MOV.U32 R12, RZ, RZ, RZ ;  /* 0x000000ffff0c7224 */ /* 0x000fe200078e00ff */
[----:B------:R-:W-:Y:S01]  /*e140*/  UISETP.NE.U32.AND UP1, UPT, UR14, URZ, UPT ;  /* 0x0000003f0e00728c */ /* 0x000fe2000bf25070 */
[----:B------:R-:W-:Y:S01]  /*e150*/  IMAD.MOV.U32 R13, RZ, RZ, 0x1 ;  /* 0x00000001ff0d7424 */ /* 0x000fe200078e00ff */
[----:B------:R-:W-:Y:S02]  /*e160*/  USHF.R.S32.HI UR47, URZ, 0x1f, UR21 ;  /* 0x0000001f3f2f7899 */ /* 0x000fe40008011415 */
[----:B------:R-:W-:Y:S02]  /*e170*/  UISETP.NE.AND.EX UP1, UPT, UR15, URZ, UPT, UP1 ;  /* 0x0000003f0f00728c */ /* 0x000fe4000bf25310 */
[----:B------:R-:W-:Y:S01]  /*e180*/  UIADD3 UR11, UR4, UR11, URZ ;  /* 0x0000000b040b7290 */ /* 0x000fe2000fffe03f */
[----:B------:R-:W-:-:S02]  /*e190*/  UMOV UR12, UR20 ;  /* 0x00000014000c7c82 */ /* 0x000fc40008000000 */
[----:B------:R-:W-:Y:S01]  /*e1a0*/  @UP2 ULDC UR6, c[0x0][0x2ec] ;  /* 0x0000bb0000062ab9 */ /* 0x000fe20000000800 */
[----:B------:R-:W-:Y:S01]  /*e1b0*/  @UP2 ULDC UR4, c[0x0][0x2f0] ;  /* 0x0000bc0000042ab9 */ /* 0x000fe20000000800 */
[----:B------:R-:W-:Y:S02]  /*e1c0*/  UIMAD.WIDE.U32 UR6, UR20, UR6, URZ ;  /* 0x00000006140672a5 */ /* 0x000fe4000f8e003f */
[----:B------:R-:W-:Y:S02]  /*e1d0*/  USEL UR13, UR21, URZ, !UP0 ;  /* 0x0000003f150d7287 */ /* 0x000fe4000c000000 */
[----:B------:R-:W-:Y:S02]  /*e1e0*/  USEL UR47, UR47, URZ, !UP1 ;  /* 0x0000003f2f2f7287 */ /* 0x000fe4000c800000 */
[----:B------:R-:W-:Y:S02]  /*e1f0*/  USEL UR21, UR21, URZ, !UP1 ;  /* 0x0000003f15157287 */ /* 0x000fe4000c800000 */
[----:B------:R-:W-:Y:S01]  /*e200*/  @UP2 USHF.R.U32.HI UR12, URZ, UR4, UR7 ;  /* 0x000000043f0c2299 */ /* 0x000fe20008011607 */
[----:B------:R-:W-:Y:S11]  /*e210*/  @!P0 BRA `(.L_x_589) ;  /* 0x0000001400ac8947 */ /* 0x000ff60003800000 */
[----:B------:R-:W0:Y:S01]  /*e220*/  S2R R3, SR_CgaCtaId ;  /* 0x0000000000037919 */ /* 0x000e220000008800 */
[----:B------:R-:W-:Y:S02]  /*e230*/  MOV R6, 0x400 ;  /* 0x0000040000067802 */ /* 0x000fe40000000f00 */
[----:B------:R-:W-:Y:S01]  /*e240*/  ISETP.NE.AND P0, PT, R11, RZ, PT ;  /* 0x000000ff0b00720c */ /* 0x000fe20003f05270 */
[----:B------:R-:W1:Y:S01]  /*e250*/  S2R R17, SR_CTAID.Y ;  /* 0x0000000000117919 */ /* 0x000e620000002600 */
[----:B0-----:R-:W-:Y:S01]  /*e260*/  LEA R6, R3, R6, 0x18 ;  /* 0x0000000603067211 */ /* 0x001fe200078ec0ff */
[----:B------:R-:W-:-:S05]  /*e270*/  IMAD.MOV.U32 R3, RZ, RZ, 0x1 ;  /* 0x00000001ff037424 */ /* 0x000fca00078e00ff */
[----:B------:R-:W-:-:S04]  /*e280*/  SHF.L.U32 R3, R3, 0x1f, RZ ;  /* 0x0000001f03037819 */ /* 0x000fc800000006ff */
[----:B------:R-:W0:Y:S02]  /*e290*/  SYNCS.PHASECHK.TRANS64.TRYWAIT P1, [R6+URZ+0x31620], R3 ;  /* 0x03162003060075a7 */ /* 0x000e24000802017f */
[----:B01----:R-:W-:Y:S05]  /*e2a0*/  @!P1 BRA `(.L_x_594) ;  /* 0x0000001800549947 */ /* 0x003fea0003800000 */
.L_x_609:
[----:B------:R-:W-:Y:S01]  /*e2b0*/  SHF.R.S32.HI R17, RZ, 0x1f, R17 ;  /* 0x0000001fff117819 */ /* 0x000fe20000011411 */
[----:B------:R-:W-:Y:S01]  /*e2c0*/  IMAD.MOV.U32 R4, RZ, RZ, 0x1 ;  /* 0x00000001ff047424 */ /* 0x000fe200078e00ff */
[----:B------:R-:W-:Y:S06]  /*e2d0*/  @P0 BRA `(.L_x_595) ;  /* 0x0000000000140947 */ /* 0x000fec0003800000 */
[----:B------:R-:W-:Y:S01]  /*e2e0*/  LOP3.LUT P1, RZ, R21, 0x1f, RZ, 0xc0, !PT ;  /* 0x0000001f15ff7812 */ /* 0x000fe2000782c0ff */
[----:B0-----:R-:W-:-:S04]  /*e2f0*/  IMAD.MOV.U32 R3, RZ, RZ, 0x8100 ;  /* 0x00008100ff037424 */ /* 0x001fc800078e00ff */
[----:B------:R1:W-:Y:S08]  /*e300*/  SYNCS.ARRIVE.TRANS64 RZ, [R6+URZ+0x31610], R3 ;  /* 0x0316100306ff79a7 */ /* 0x0003f0000800003f */
[----:B------:R-:W-:Y:S05]  /*e310*/  @!P1 BRA `(.L_x_595) ;  /* 0x0000000000049947 */ /* 0x000fea0003800000 */
[----:B------:R-:W-:Y:S01]  /*e320*/  BPT.TRAP 0x1 ;  /* 0x000000040000795c */ /* 0x000fe20000300000 */
.L_x_595:
[----:B------:R-:W2:Y:S01]  /*e330*/  LDC.64 R8, c[0x0][0x198] ;  /* 0x00006600ff087b82 */ /* 0x000ea20000000a00 */
[----:B------:R-:W-:Y:S01]  /*e340*/  R2UR UR9, R17 ;  /* 0x00000000110972ca */ /* 0x000fe200000e0000 */
[----:B------:R-:W-:Y:S01]  /*e350*/  ULDC.64 UR30, c[0x0][0x718] ;  /* 0x0001c600001e7ab9 */ /* 0x000fe20000000a00 */
[----:B------:R-:W-:Y:S01]  /*e360*/  R2UR UR46, R0 ;  /* 0x00000000002e72ca */ /* 0x000fe200000e0000 */
[----:B------:R-:W-:Y:S01]  /*e370*/  UIMAD.WIDE.U32 UR52, UR20, UR30, UR38 ;  /* 0x0000001e143472a5 */ /* 0x000fe2000f8e0026 */
[----:B------:R-:W-:Y:S01]  /*e380*/  R2UR UR8, R6 ;  /* 0x00000000060872ca */ /* 0x000fe200000e0000 */
[----:B------:R-:W-:Y:S01]  /*e390*/  ULDC.64 UR14, c[0x0][0x720] ;  /* 0x0001c800000e7ab9 */ /* 0x000fe20000000a00 */
[----:B------:R-:W-:Y:S01]  /*e3a0*/  UMOV UR56, 0x0 ;  /* 0x0000000000387882 */ /* 0x000fe20000000000 */
[----:B------:R-:W-:Y:S01]  /*e3b0*/  UIMAD UR10, UR47, UR14, URZ ;  /* 0x0000000e2f0a72a4 */ /* 0x000fe2000f8e023f */
[----:B01----:R-:W-:Y:S01]  /*e3c0*/  IMAD.MOV.U32 R3, RZ, RZ, 0x14000 ;  /* 0x00014000ff037424 */ /* 0x003fe200078e00ff */
[----:B------:R-:W-:Y:S01]  /*e3d0*/  UMOV UR57, 0x14f00000 ;  /* 0x14f0000000397882 */ /* 0x000fe20000000000 */
[----:B------:R-:W-:Y:S01]  /*e3e0*/  UMOV UR18, URZ ;  /* 0x0000003f00127c82 */ /* 0x000fe20008000000 */
[----:B------:R-:W-:Y:S01]  /*e3f0*/  UIMAD UR15, UR21, UR15, UR10 ;  /* 0x0000000f150f72a4 */ /* 0x000fe2000f8e020a */
[----:B------:R-:W-:Y:S01]  /*e400*/  VIADD R10, R10, 0xffffffff ;  /* 0xffffffff0a0a7836 */ /* 0x000fe20000000000 */
[----:B------:R-:W-:Y:S01]  /*e410*/  UIMAD UR9, UR9, UR30, URZ ;  /* 0x0000001e090972a4 */ /* 0x000fe2000f8e023f */
[----:B------:R-:W-:Y:S01]  /*e420*/  IMAD.MOV.U32 R12, RZ, RZ, 0x1 ;  /* 0x00000001ff0c7424 */ /* 0x000fe200078e00ff */
[----:B------:R-:W-:Y:S01]  /*e430*/  USHF.L.U32 UR46, UR46, 0x6, URZ ;  /* 0x000000062e2e7899 */ /* 0x000fe2000800063f */
[----:B------:R-:W-:Y:S01]  /*e440*/  IMAD.MOV.U32 R13, RZ, RZ, 0x1 ;  /* 0x00000001ff0d7424 */ /* 0x000fe200078e00ff */
[----:B------:R-:W-:-:S02]  /*e450*/  UIMAD UR31, UR20, UR31, UR9 ;  /* 0x0000001f141f72a4 */ /* 0x000fc4000f8e0209 */
[----:B------:R-:W-:Y:S02]  /*e460*/  UIADD3 UR16, UR8, 0x14100, URZ ;  /* 0x0001410008107890 */ /* 0x000fe4000fffe03f */
[----:B------:R-:W-:Y:S01]  /*e470*/  UIADD3 UR53, UR53, UR31, URZ ;  /* 0x0000001f35357290 */ /* 0x000fe2000fffe03f */
[----:B--2---:R-:W-:Y:S01]  /*e480*/  IMAD.MOV.U32 R5, RZ, RZ, R8 ;  /* 0x000000ffff057224 */ /* 0x004fe200078e0008 */
[----:B------:R-:W-:Y:S01]  /*e490*/  UIADD3 UR17, UR8, 0x31610, URZ ;  /* 0x0003161008117890 */ /* 0x000fe2000fffe03f */
[----:B------:R-:W-:Y:S01]  /*e4a0*/  IMAD.MOV.U32 R7, RZ, RZ, R9 ;  /* 0x000000ffff077224 */ /* 0x000fe200078e0009 */
[----:B------:R-:W-:Y:S02]  /*e4b0*/  UIADD3 UR19, UR46, UR54, URZ ;  /* 0x000000362e137290 */ /* 0x000fe4000fffe03f */
[C---:B------:R-:W-:Y:S01]  /*e4c0*/  IADD3 R2, P1, R5.reuse, 0xf0, RZ ;  /* 0x000000f005027810 */ /* 0x040fe20007f3e0ff */
[----:B------:R-:W-:Y:S02]  /*e4d0*/  UIADD3 UR40, UR8, 0x16100, URZ ;  /* 0x0001610008287890 */ /* 0x000fe4000fffe03f */
[----:B------:R-:W-:Y:S01]  /*e4e0*/  UIMAD.WIDE.U32 UR52, UR21, UR14, UR52 ;  /* 0x0000000e153472a5 */ /* 0x000fe2000f8e0034 */
[----:B------:R-:W-:Y:S01]  /*e4f0*/  R2UR UR50, R2 ;  /* 0x00000000023272ca */ /* 0x000fe200000e0000 */
[----:B------:R-:W-:Y:S01]  /*e500*/  USHF.R.S32.HI UR9, URZ, 0x1f, UR46 ;  /* 0x0000001f3f097899 */ /* 0x000fe2000801142e */
[----:B------:R-:W-:Y:S01]  /*e510*/  IADD3 R2, P2, R5, 0x2f0, RZ ;  /* 0x000002f005027810 */ /* 0x000fe20007f5e0ff */
[----:B------:R-:W-:Y:S01]  /*e520*/  UIADD3 UR10, UP0, UR46, UR52, URZ ;  /* 0x000000342e0a7290 */ /* 0x000fe2000ff1e03f */
[----:B------:R-:W-:-:S02]  /*e530*/  UMOV UR42, 0x40 ;  /* 0x00000040002a7882 */ /* 0x000fc40000000000 */
        /* <DEDUP_REMOVED lines=8> */
[----:B------:R-:W-:Y:S01]  /*e5c0*/  ULDC.64 UR22, c[0x0][0x700] ;  /* 0x0001c00000167ab9 */ /* 0x000fe20000000a00 */
[----:B------:R-:W-:Y:S01]  /*e5d0*/  UIADD3.X UR9, UR9, UR53, UR15, UP0, !UPT ;  /* 0x0000003509097290 */ /* 0x000fe200087fe40f */
[----:B------:R-:W-:Y:S01]  /*e5e0*/  ISETP.GE.AND P1, PT, R0, R10, PT ;  /* 0x0000000a0000720c */ /* 0x000fe20003f26270 */
[----:B------:R-:W-:Y:S01]  /*e5f0*/  UIADD3 UR24, UR8, 0x18100, URZ ;  /* 0x0001810008187890 */ /* 0x000fe2000fffe03f */
[----:B------:R-:W-:Y:S01]  /*e600*/  R2UR UR51, R2 ;  /* 0x00000000023372ca */ /* 0x000fe200000e0000 */
[----:B------:R-:W-:Y:S01]  /*e610*/  UIADD3 UR32, UR8, 0x1a100, URZ ;  /* 0x0001a10008207890 */ /* 0x000fe2000fffe03f */
[----:B------:R-:W-:Y:S01]  /*e620*/  IMAD.X R2, RZ, RZ, R7, P2 ;  /* 0x000000ffff027224 */ /* 0x000fe200010e0607 */
[----:B------:R-:W-:Y:S01]  /*e630*/  UIADD3 UR48, UR8, 0x2c100, URZ ;  /* 0x0002c10008307890 */ /* 0x000fe2000fffe03f */
[----:B------:R-:W-:Y:S01]  /*e640*/  UMOV UR26, 0x80 ;  /* 0x00000080001a7882 */ /* 0x000fe20000000000 */
[----:B------:R-:W-:Y:S01]  /*e650*/  UMOV UR28, UR20 ;  /* 0x00000014001c7c82 */ /* 0x000fe20008000000 */
[----:B------:R-:W-:Y:S01]  /*e660*/  UMOV UR29, UR21 ;  /* 0x00000015001d7c82 */ /* 0x000fe20008000000 */
[----:B------:R-:W-:Y:S01]  /*e670*/  UMOV UR25, UR17 ;  /* 0x0000001100197c82 */ /* 0x000fe20008000000 */
[----:B------:R-:W-:Y:S01]  /*e680*/  UMOV UR27, UR19 ;  /* 0x00000013001b7c82 */ /* 0x000fe20008000000 */
[----:B------:R-:W-:Y:S01]  /*e690*/  R2UR UR5, R2 ;  /* 0x00000000020572ca */ /* 0x000fe200000e0000 */
[----:B------:R-:W-:Y:S01]  /*e6a0*/  UMOV UR34, 0xc0 ;  /* 0x000000c000227882 */ /* 0x000fe20000000000 */
[----:B------:R-:W-:-:S02]  /*e6b0*/  UMOV UR36, UR20 ;  /* 0x0000001400247c82 */ /* 0x000fc40008000000 */
[----:B------:R0:W-:Y:S01]  /*e6c0*/  UTMALDG.4D [UR16], [UR50], desc[UR56] ;  /* 0x00003810320075b4 */ /* 0x0001e20008019000 */
[----:B------:R-:W-:Y:S01]  /*e6d0*/  UMOV UR37, UR21 ;  /* 0x0000001500257c82 */ /* 0x000fe20008000000 */
[----:B------:R-:W-:Y:S01]  /*e6e0*/  UMOV UR33, UR17 ;  /* 0x0000001100217c82 */ /* 0x000fe20008000000 */
[----:B------:R-:W-:Y:S01]  /*e6f0*/  UMOV UR35, UR19 ;  /* 0x0000001300237c82 */ /* 0x000fe20008000000 */
[----:B------:R-:W-:Y:S01]  /*e700*/  UMOV UR49, UR17 ;  /* 0x0000001100317c82 */ /* 0x000fe20008000000 */
[----:B------:R-:W-:Y:S01]  /*e710*/  IMAD.X R2, RZ, RZ, R7, P3 ;  /* 0x000000ffff027224 */ /* 0x000fe200018e0607 */
[----:B------:R-:W-:Y:S01]  /*e720*/  UMOV UR58, 0x80 ;  /* 0x00000080003a7882 */ /* 0x000fe20000000000 */
[----:B------:R-:W-:Y:S01]  /*e730*/  UMOV UR59, UR11 ;  /* 0x0000000b003b7c82 */ /* 0x000fe20008000000 */
[----:B------:R1:W-:Y:S01]  /*e740*/  UTMALDG.4D [UR40], [UR50], desc[UR56] ;  /* 0x00003828320075b4 */ /* 0x0003e20008019000 */
[----:B------:R-:W-:Y:S01]  /*e750*/  UMOV UR60, UR12 ;  /* 0x0000000c003c7c82 */ /* 0x000fe20008000000 */
[----:B------:R-:W-:Y:S01]  /*e760*/  R2UR UR7, R2 ;  /* 0x00000000020772ca */ /* 0x000fe200000e0000 */
[----:B------:R-:W-:Y:S01]  /*e770*/  UMOV UR61, UR13 ;  /* 0x0000000d003d7c82 */ /* 0x000fe20008000000 */
[----:B------:R-:W-:Y:S01]  /*e780*/  UMOV UR52, UR12 ;  /* 0x0000000c00347c82 */ /* 0x000fe20008000000 */
[----:B------:R-:W-:Y:S01]  /*e790*/  UMOV UR53, UR13 ;  /* 0x0000000d00357c82 */ /* 0x000fe20008000000 */
[----:B------:R2:W-:Y:S01]  /*e7a0*/  UTMALDG.4D [UR24], [UR50], desc[UR56] ;  /* 0x00003818320075b4 */ /* 0x0005e20008019000 */
[----:B------:R3:W-:Y:S01]  /*e7b0*/  UTMALDG.4D [UR32], [UR50], desc[UR56] ;  /* 0x00003820320075b4 */ /* 0x0007e20008019000 */
[----:B0-----:R-:W-:Y:S01]  /*e7c0*/  UMOV UR16, 0x0 ;  /* 0x0000000000107882 */ /* 0x001fe20000000000 */
[----:B------:R-:W-:Y:S01]  /*e7d0*/  UMOV UR17, 0x10000000 ;  /* 0x1000000000117882 */ /* 0x000fe20000000000 */
[----:B-1----:R-:W-:Y:S01]  /*e7e0*/  ULEA UR40, UP0, UR10, UR22, 0x2 ;  /* 0x000000160a287291 */ /* 0x002fe2000f80103f */
[----:B------:R-:W-:Y:S01]  /*e7f0*/  UMOV UR43, UR11 ;  /* 0x0000000b002b7c82 */ /* 0x000fe20008000000 */
[----:B------:R-:W-:-:S02]  /*e800*/  UMOV UR44, UR12 ;  /* 0x0000000c002c7c82 */ /* 0x000fc40008000000 */
[----:B------:R-:W-:Y:S01]  /*e810*/  ULEA.HI.X UR41, UR10, UR23, UR9, 0x2, UP0 ;  /* 0x000000170a297291 */ /* 0x000fe200080f1409 */
[----:B------:R-:W-:Y:S02]  /*e820*/  UMOV UR45, UR13 ;  /* 0x0000000d002d7c82 */ /* 0x000fe40008000000 */
[----:B------:R-:W-:Y:S01]  /*e830*/  UMOV UR9, 0x10 ;  /* 0x0000001000097882 */ /* 0x000fe20000000000 */
[----:B--2---:R-:W-:Y:S01]  /*e840*/  UIADD3 UR24, UR8, 0x2800, URZ ;  /* 0x0000280008187890 */ /* 0x004fe2000fffe03f */
[----:B------:R-:W-:Y:S01]  /*e850*/  UMOV UR10, UR18 ;  /* 0x00000012000a7c82 */ /* 0x000fe20008000000 */
[----:B------:R-:W-:Y:S01]  /*e860*/  UMOV UR26, 0x40 ;  /* 0x00000040001a7882 */ /* 0x000fe20000000000 */
[----:B------:R-:W-:Y:S02]  /*e870*/  UMOV UR27, UR11 ;  /* 0x0000000b001b7c82 */ /* 0x000fe40008000000 */
[----:B------:R0:W-:Y:S01]  /*e880*/  UBLKCP.S.G [UR48], [UR40], UR9 ;  /* 0x00000030280073ba */ /* 0x0001e20008000209 */
[----:B------:R1:W-:Y:S01]  /*e890*/  SYNCS.ARRIVE.TRANS64 RZ, [R6+URZ+0x31600], R3 ;  /* 0x0316000306ff79a7 */ /* 0x0003e2000800003f */
[----:B------:R-:W-:Y:S01]  /*e8a0*/  UMOV UR28, UR12 ;  /* 0x0000000c001c7c82 */ /* 0x000fe20008000000 */
[----:B---3--:R-:W-:Y:S01]  /*e8b0*/  UIADD3 UR56, UR8, 0x5000, URZ ;  /* 0x0000500008387890 */ /* 0x008fe2000fffe03f */
[----:B------:R-:W-:Y:S01]  /*e8c0*/  UMOV UR29, UR13 ;  /* 0x0000000d001d7c82 */ /* 0x000fe20008000000 */
[----:B------:R-:W-:Y:S01]  /*e8d0*/  UIADD3 UR32, UR8, 0xc800, URZ ;  /* 0x0000c80008207890 */ /* 0x000fe2000fffe03f */
[----:B------:R-:W-:Y:S01]  /*e8e0*/  UMOV UR50, 0xc0 ;  /* 0x000000c000327882 */ /* 0x000fe20000000000 */
[----:B------:R-:W-:Y:S01]  /*e8f0*/  UMOV UR51, UR11 ;  /* 0x0000000b00337c82 */ /* 0x000fe20008000000 */
[----:B------:R-:W-:Y:S01]  /*e900*/  UMOV UR42, UR18 ;  /* 0x00000012002a7c82 */ /* 0x000fe20008000000 */
[----:B------:R-:W-:Y:S01]  /*e910*/  UMOV UR34, 0x40 ;  /* 0x0000004000227882 */ /* 0x000fe20000000000 */
[----:B------:R-:W-:Y:S01]  /*e920*/  UMOV UR35, UR11 ;  /* 0x0000000b00237c82 */ /* 0x000fe20008000000 */
[----:B------:R-:W-:Y:S01]  /*e930*/  UMOV UR36, UR12 ;  /* 0x0000000c00247c82 */ /* 0x000fe20008000000 */
[----:B------:R-:W-:Y:S01]  /*e940*/  UMOV UR37, UR13 ;  /* 0x0000000d00257c82 */ /* 0x000fe20008000000 */
[----:B0-----:R-:W-:-:S02]  /*e950*/  UIADD3 UR9, UR8, 0x31600, URZ ;  /* 0x0003160008097890 */ /* 0x001fc4000fffe03f */
[----:B------:R-:W-:Y:S02]  /*e960*/  UIADD3 UR48, UR8, 0x7800, URZ ;  /* 0x0000780008307890 */ /* 0x000fe4000fffe03f */
[----:B------:R-:W-:-:S03]  /*e970*/  UIADD3 UR40, UR8, 0xa000, URZ ;  /* 0x0000a00008287890 */ /* 0x000fc6000fffe03f */
[----:B------:R-:W-:Y:S01]  /*e980*/  UMOV UR25, UR9 ;  /* 0x0000000900197c82 */ /* 0x000fe20008000000 */
[----:B------:R-:W-:Y:S01]  /*e990*/  UMOV UR57, UR9 ;  /* 0x0000000900397c82 */ /* 0x000fe20008000000 */
[----:B------:R0:W-:Y:S01]  /*e9a0*/  UTMALDG.4D [UR8], [UR4], desc[UR16] ;  /* 0x00001008040075b4 */ /* 0x0001e20008019000 */
[----:B------:R-:W-:Y:S01]  /*e9b0*/  UMOV UR49, UR9 ;  /* 0x0000000900317c82 */ /* 0x000fe20008000000 */
[----:B------:R-:W-:Y:S01]  /*e9c0*/  UMOV UR41, UR9 ;  /* 0x0000000900297c82 */ /* 0x000fe20008000000 */
[----:B------:R-:W-:Y:S01]  /*e9d0*/  UMOV UR33, UR9 ;  /* 0x0000000900217c82 */ /* 0x000fe20008000000 */
[----:B------:R2:W-:Y:S01]  /*e9e0*/  UTMALDG.4D [UR24], [UR4], desc[UR16] ;  /* 0x00001018040075b4 */ /* 0x0005e20008019000 */
[----:B------:R1:W-:Y:S01]  /*e9f0*/  UTMALDG.4D [UR56], [UR4], desc[UR16] ;  /* 0x00001038040075b4 */ /* 0x0003e20008019000 */
[----:B------:R1:W-:Y:S01]  /*ea00*/  UTMALDG.4D [UR48], [UR4], desc[UR16] ;  /* 0x00001030040075b4 */ /* 0x0003e20008019000 */
[----:B0-----:R-:W-:Y:S01]  /*ea10*/  UMOV UR10, 0xc0 ;  /* 0x000000c0000a7882 */ /* 0x001fe20000000000 */
[----:B------:R1:W-:Y:S01]  /*ea20*/  UTMALDG.4D [UR40], [UR6], desc[UR16] ;  /* 0x00001028060075b4 */ /* 0x0003e20008019000 */
[----:B--2---:R-:W-:-:S02]  /*ea30*/  UIADD3 UR24, UR8, 0xf000, URZ ;  /* 0x0000f00008187890 */ /* 0x004fc4000fffe03f */
[----:B------:R-:W-:Y:S01]  /*ea40*/  UIADD3 UR8, UR8, 0x11800, URZ ;  /* 0x0001180008087890 */ /* 0x000fe2000fffe03f */
[----:B------:R-:W-:Y:S01]  /*ea50*/  UMOV UR26, 0x80 ;  /* 0x00000080001a7882 */ /* 0x000fe20000000000 */
[----:B------:R1:W-:Y:S05]  /*ea60*/  UTMALDG.4D [UR32], [UR6], desc[UR16] ;  /* 0x00001020060075b4 */ /* 0x0003ea0008019000 */
[----:B------:R1:W-:Y:S02]  /*ea70*/  UTMALDG.4D [UR24], [UR6], desc[UR16] ;  /* 0x00001018060075b4 */ /* 0x0003e40008019000 */
[----:B------:R1:W-:Y:S02]  /*ea80*/  UTMALDG.4D [UR8], [UR6], desc[UR16] ;  /* 0x00001008060075b4 */ /* 0x0003e40008019000 */
[----:B-1----:R-:W-:Y:S05]  /*ea90*/  @P1 BRA `(.L_x_596) ;  /* 0x0000000800581947 */ /* 0x002fea0003800000 */
[----:B------:R-:W0:Y:S01]  /*eaa0*/  LDC.64 R12, c[0x0][0x730] ;  /* 0x0001cc00ff0c7b82 */ /* 0x000e220000000a00 */
[----:B------:R-:W-:Y:S01]  /*eab0*/  ULDC.64 UR8, c[0x0][0x738] ;  /* 0x0001ce0000087ab9 */ /* 0x000fe20000000a00 */
[----:B------:R-:W-:Y:S01]  /*eac0*/  LOP3.LUT R16, R21, 0x1f, RZ, 0xc0, !PT ;  /* 0x0000001f15107812 */ /* 0x000fe200078ec0ff */
[----:B------:R-:W-:Y:S02]  /*ead0*/  UIMAD UR6, UR47, UR8, URZ ;  /* 0x000000082f0672a4 */ /* 0x000fe4000f8e023f */
[----:B------:R-:W-:Y:S02]  /*eae0*/  UIMAD.WIDE.U32 UR4, UR21, UR8, UR38 ;  /* 0x00000008150472a5 */ /* 0x000fe4000f8e0026 */
[----:B------:R-:W-:Y:S01]  /*eaf0*/  UIMAD UR6, UR21, UR9, UR6 ;  /* 0x00000009150672a4 */ /* 0x000fe2000f8e0206 */
[----:B------:R-:W1:Y:S03]  /*eb00*/  LDC.64 R14, c[0x0][0x728] ;  /* 0x0001ca00ff0e7b82 */ /* 0x000e660000000a00 */
[----:B------:R-:W-:Y:S01]  /*eb10*/  UIADD3 UR6, UR5, UR6, URZ ;  /* 0x0000000605067290 */ /* 0x000fe2000fffe03f */
[----:B------:R-:W-:-:S02]  /*eb20*/  IMAD.U32 R4, RZ, RZ, UR4 ;  /* 0x00000004ff047e24 */ /* 0x000fc4000f8e00ff */
[----:B------:R-:W-:Y:S01]  /*eb30*/  IMAD.U32 R5, RZ, RZ, UR5 ;  /* 0x00000005ff057e24 */ /* 0x000fe2000f8e00ff */
[----:B------:R-:W-:Y:S01]  /*eb40*/  UIMAD.WIDE.U32 UR4, UR21, UR14, UR38 ;  /* 0x0000000e150472a5 */ /* 0x000fe2000f8e0026 */
[----:B------:R-:W-:Y:S02]  /*eb50*/  IMAD.MOV.U32 R2, RZ, RZ, R4 ;  /* 0x000000ffff027224 */ /* 0x000fe400078e0004 */
[----:B------:R-:W-:Y:S01]  /*eb60*/  IMAD.U32 R3, RZ, RZ, UR6 ;  /* 0x00000006ff037e24 */ /* 0x000fe2000f8e00ff */
[----:B------:R-:W-:Y:S01]  /*eb70*/  UIADD3 UR5, UR15, UR5, URZ ;  /* 0x000000050f057290 */ /* 0x000fe2000fffe03f */
[----:B------:R-:W-:-:S03]  /*eb80*/  IMAD.MOV.U32 R4, RZ, RZ, 0x1 ;  /* 0x00000001ff047424 */ /* 0x000fc600078e00ff */
[----:B------:R-:W-:Y:S02]  /*eb90*/  UIMAD.WIDE.U32 UR4, UR20, UR30, UR4 ;  /* 0x0000001e140472a5 */ /* 0x000fe4000f8e0004 */
[----:B0-----:R-:W-:-:S04]  /*eba0*/  IMAD.WIDE.U32 R2, R12, UR20, R2 ;  /* 0x000000140c027c25 */ /* 0x001fc8000f8e0002 */
[----:B------:R-:W-:Y:S01]  /*ebb0*/  IMAD R12, R17, R12, RZ ;  /* 0x0000000c110c7224 */ /* 0x000fe200078e02ff */
[----:B------:R-:W-:Y:S01]  /*ebc0*/  IADD3 R2, P1, R2, UR46, RZ ;  /* 0x0000002e02027c10 */ /* 0x000fe2000ff3e0ff */
[----:B------:R-:W-:Y:S02]  /*ebd0*/  UIADD3 UR46, UR46, 0x40, URZ ;  /* 0x000000402e2e7890 */ /* 0x000fe4000fffe03f */
[----:B------:R-:W-:Y:S02]  /*ebe0*/  IMAD R13, R13, UR20, R12 ;  /* 0x000000140d0d7c24 */ /* 0x000fe4000f8e020c */
[----:B------:R-:W-:Y:S01]  /*ebf0*/  USHF.R.S32.HI UR6, URZ, 0x1f, UR46 ;  /* 0x0000001f3f067899 */ /* 0x000fe2000801142e */
[----:B------:R-:W-:Y:S01]  /*ec00*/  IMAD.MOV.U32 R12, RZ, RZ, RZ ;  /* 0x000000ffff0c7224 */ /* 0x000fe200078e00ff */
[----:B------:R-:W-:Y:S01]  /*ec10*/  UIADD3 UR46, UP0, UR46, UR4, URZ ;  /* 0x000000042e2e7290 */ /* 0x000fe2000ff1e03f */
[----:B------:R-:W-:Y:S01]  /*ec20*/  IMAD.X R3, R3, 0x1, R13, P1 ;  /* 0x0000000103037824 */ /* 0x000fe200008e060d */
[----:B-1----:R-:W-:Y:S01]  /*ec30*/  LEA R14, P1, R2, R14, 0x2 ;  /* 0x0000000e020e7211 */ /* 0x002fe200078210ff */
[----:B------:R-:W-:Y:S01]  /*ec40*/  IMAD.MOV.U32 R13, RZ, RZ, 0x1 ;  /* 0x00000001ff0d7424 */ /* 0x000fe200078e00ff */
[----:B------:R-:W-:-:S02]  /*ec50*/  UIADD3.X UR6, UR6, UR31, UR5, UP0, !UPT ;  /* 0x0000001f06067290 */ /* 0x000fc400087fe405 */
[----:B------:R-:W-:Y:S01]  /*ec60*/  ULEA UR22, UP0, UR46, UR22, 0x2 ;  /* 0x000000162e167291 */ /* 0x000fe2000f80103f */
[----:B------:R-:W-:Y:S01]  /*ec70*/  LEA.HI.X R15, R2, R15, R3, 0x2, P1 ;  /* 0x0000000f020f7211 */ /* 0x000fe200008f1403 */
[----:B------:R-:W-:Y:S02]  /*ec80*/  IMAD.U32 R3, RZ, RZ, UR19 ;  /* 0x00000013ff037e24 */ /* 0x000fe4000f8e00ff */
[----:B------:R-:W-:Y:S02]  /*ec90*/  ULEA.HI.X UR23, UR46, UR23, UR6, 0x2, UP0 ;  /* 0x000000172e177291 */ /* 0x000fe400080f1406 */
[----:B------:R-:W-:-:S04]  /*eca0*/  IMAD.U32 R18, RZ, RZ, UR22 ;  /* 0x00000016ff127e24 */ /* 0x000fc8000f8e00ff */
[----:B------:R-:W-:-:S07]  /*ecb0*/  IMAD.U32 R19, RZ, RZ, UR23 ;  /* 0x00000017ff137e24 */ /* 0x000fce000f8e00ff */
.L_x_601:
[----:B------:R-:W-:-:S04]  /*ecc0*/  SHF.L.U32 R5, R13, 0x1f, RZ ;  /* 0x0000001f0d057819 */ /* 0x000fc800000006ff */
[----:B------:R-:W0:Y:S02]  /*ecd0*/  SYNCS.PHASECHK.TRANS64.TRYWAIT P1, [R6+URZ+0x31638], R5 ;  /* 0x03163805060075a7 */ /* 0x000e24000802017f */
[----:B0-----:R-:W-:Y:S05]  /*ece0*/  @!P1 BRA `(.L_x_597) ;  /* 0x0000000c00d89947 */ /* 0x001fea0003800000 */
.L_x_610:
[----:B------:R-:W-:Y:S05]  /*ecf0*/  @P0 BRA `(.L_x_598) ;  /* 0x0000000000140947 */ /* 0x000fea0003800000 */
[----:B------:R-:W-:Y:S01]  /*ed00*/  ISETP.NE.AND P1, PT, R16, RZ, PT ;  /* 0x000000ff1000720c */ /* 0x000fe20003f25270 */
[----:B0-----:R-:W-:-:S04]  /*ed10*/  IMAD.MOV.U32 R5, RZ, RZ, 0x8100 ;  /* 0x00008100ff057424 */ /* 0x001fc800078e00ff */
[----:B------:R1:W-:Y:S08]  /*ed20*/  SYNCS.ARRIVE.TRANS64 RZ, [R6+URZ+0x31630], R5 ;  /* 0x0316300506ff79a7 */ /* 0x0003f0000800003f */
[----:B------:R-:W-:Y:S05]  /*ed30*/  @!P1 BRA `(.L_x_598) ;  /* 0x0000000000049947 */ /* 0x000fea0003800000 */
[----:B------:R-:W-:Y:S01]  /*ed40*/  BPT.TRAP 0x1 ;  /* 0x000000040000795c */ /* 0x000fe20000300000 */
.L_x_598:
[----:B01----:R-:W-:Y:S01]  /*ed50*/  IMAD.MOV.U32 R5, RZ, RZ, R8 ;  /* 0x000000ffff057224 */ /* 0x003fe200078e0008 */
        /* <DEDUP_REMOVED lines=10> */
[----:B------:R-:W-:Y:S01]  /*ee00*/  ISETP.NE.AND P1, PT, R12, 0x2, PT ;  /* 0x000000020c00780c */ /* 0x000fe20003f25270 */
[----:B------:R-:W-:Y:S01]  /*ee10*/  UMOV UR34, 0x40 ;  /* 0x0000004000227882 */ /* 0x000fe20000000000 */
[----:B------:R-:W-:Y:S01]  /*ee20*/  R2UR UR4, R14 ;  /* 0x000000000e0472ca */ /* 0x000fe200000e0000 */
[----:B------:R-:W-:Y:S01]  /*ee30*/  UIADD3 UR16, UR14, 0x24100, URZ ;  /* 0x000241000e107890 */ /* 0x000fe2000fffe03f */
[----:B------:R-:W-:Y:S01]  /*ee40*/  R2UR UR7, R2 ;  /* 0x00000000020772ca */ /* 0x000fe200000e0000 */
[----:B------:R-:W-:Y:S01]  /*ee50*/  UIADD3 UR17, UR14, 0x31630, URZ ;  /* 0x000316300e117890 */ /* 0x000fe2000fffe03f */
[----:B------:R-:W-:Y:S01]  /*ee60*/  R2UR UR5, R15 ;  /* 0x000000000f0572ca */ /* 0x000fe200000e0000 */
[----:B------:R-:W-:Y:S01]  /*ee70*/  UIADD3 UR32, UR14, 0x26100, URZ ;  /* 0x000261000e207890 */ /* 0x000fe2000fffe03f */
[----:B------:R-:W-:Y:S01]  /*ee80*/  SEL R2, RZ, 0x1, P1 ;  /* 0x00000001ff027807 */ /* 0x000fe20000800000 */
[----:B------:R-:W-:Y:S01]  /*ee90*/  UIADD3 UR24, UR14, 0x28100, URZ ;  /* 0x000281000e187890 */ /* 0x000fe2000fffe03f */
[----:B------:R-:W-:Y:S01]  /*eea0*/  SEL R12, R12, RZ, P1 ;  /* 0x000000ff0c0c7207 */ /* 0x000fe20000800000 */
[----:B------:R-:W-:Y:S01]  /*eeb0*/  UMOV UR36, UR20 ;  /* 0x0000001400247c82 */ /* 0x000fe20008000000 */
[----:B------:R-:W-:Y:S01]  /*eec0*/  LOP3.LUT R4, R4, R2, RZ, 0x3c, !PT ;  /* 0x0000000204047212 */ /* 0x000fe200078e3cff */
[----:B------:R-:W-:Y:S01]  /*eed0*/  UMOV UR37, UR21 ;  /* 0x0000001500257c82 */ /* 0x000fe20008000000 */
[----:B------:R-:W-:Y:S01]  /*eee0*/  UMOV UR35, UR19 ;  /* 0x0000001300237c82 */ /* 0x000fe20008000000 */
[----:B------:R-:W-:Y:S01]  /*eef0*/  UMOV UR33, UR17 ;  /* 0x0000001100217c82 */ /* 0x000fe20008000000 */
[----:B------:R-:W-:Y:S01]  /*ef00*/  UMOV UR26, 0x80 ;  /* 0x00000080001a7882 */ /* 0x000fe20000000000 */
[----:B------:R0:W-:Y:S01]  /*ef10*/  UTMALDG.4D [UR16], [UR6], desc[UR8] ;  /* 0x00000810060075b4 */ /* 0x0001e20008019000 */
[----:B------:R-:W-:Y:S01]  /*ef20*/  UMOV UR28, UR20 ;  /* 0x00000014001c7c82 */ /* 0x000fe20008000000 */
[----:B------:R-:W-:Y:S01]  /*ef30*/  UMOV UR29, UR21 ;  /* 0x00000015001d7c82 */ /* 0x000fe20008000000 */
[----:B------:R-:W-:Y:S01]  /*ef40*/  UMOV UR27, UR19 ;  /* 0x00000013001b7c82 */ /* 0x000fe20008000000 */
[----:B------:R-:W-:Y:S01]  /*ef50*/  UMOV UR25, UR17 ;  /* 0x0000001100197c82 */ /* 0x000fe20008000000 */
[----:B------:R-:W-:Y:S01]  /*ef60*/  IMAD R20, R12, 0x8, R6 ;  /* 0x000000080c147824 */ /* 0x000fe200078e0206 */
[----:B------:R-:W-:Y:S01]  /*ef70*/  SHF.L.U32 R2, R4, 0x1f, RZ ;  /* 0x0000001f04027819 */ /* 0x000fe200000006ff */
[----:B------:R-:W-:Y:S01]  /*ef80*/  UMOV UR10, 0x10 ;  /* 0x00000010000a7882 */ /* 0x000fe20000000000 */
[----:B------:R1:W-:Y:S01]  /*ef90*/  UTMALDG.4D [UR32], [UR6], desc[UR8] ;  /* 0x00000820060075b4 */ /* 0x0003e20008019000 */
[----:B------:R-:W-:Y:S01]  /*efa0*/  UMOV UR15, UR17 ;  /* 0x00000011000f7c82 */ /* 0x000fe20008000000 */
[----:B------:R-:W-:Y:S01]  /*efb0*/  ISETP.NE.AND P2, PT, R11, RZ, PT ;  /* 0x000000ff0b00720c */ /* 0x000fe20003f45270 */
[----:B------:R1:W-:Y:S01]  /*efc0*/  UTMALDG.4D [UR24], [UR6], desc[UR8] ;  /* 0x00000818060075b4 */ /* 0x0003e20008019000 */
[----:B0-----:R-:W-:-:S02]  /*efd0*/  UIADD3 UR16, UR14, 0x2a100, URZ ;  /* 0x0002a1000e107890 */ /* 0x001fc4000fffe03f */
[----:B------:R-:W-:Y:S01]  /*efe0*/  UIADD3 UR14, UR14, 0x2c300, URZ ;  /* 0x0002c3000e0e7890 */ /* 0x000fe2000fffe03f */
[----:B------:R-:W-:-:S06]  /*eff0*/  UMOV UR18, 0xc0 ;  /* 0x000000c000127882 */ /* 0x000fcc0000000000 */
[----:B------:R1:W-:Y:S02]  /*f000*/  UTMALDG.4D [UR16], [UR6], desc[UR8] ;  /* 0x00000810060075b4 */ /* 0x0003e40008019000 */
[----:B------:R1:W-:Y:S01]  /*f010*/  UBLKCP.S.G [UR14], [UR4], UR10 ;  /* 0x0000000e040073ba */ /* 0x0003e2000800020a */
[----:B------:R-:W0:Y:S02]  /*f020*/  SYNCS.PHASECHK.TRANS64.TRYWAIT P1, [R20+URZ+0x31620], R2 ;  /* 0x03162002140075a7 */ /* 0x000e24000802017f */
[----:B01----:R-:W-:Y:S05]  /*f030*/  @!P1 BRA `(.L_x_599) ;  /* 0x0000000c00189947 */ /* 0x003fea0003800000 */
.L_x_612:
[----:B------:R-:W-:Y:S01]  /*f040*/  LOP3.LUT R13, R13, 0x1, RZ, 0x3c, !PT ;  /* 0x000000010d0d7812 */ /* 0x000fe200078e3cff */
[----:B------:R-:W-:Y:S06]  /*f050*/  @P2 BRA `(.L_x_600) ;  /* 0x0000000000142947 */ /* 0x000fec0003800000 */
[----:B------:R-:W-:Y:S01]  /*f060*/  ISETP.NE.AND P1, PT, R16, RZ, PT ;  /* 0x000000ff1000720c */ /* 0x000fe20003f25270 */
[----:B0-----:R-:W-:-:S04]  /*f070*/  IMAD.MOV.U32 R2, RZ, RZ, 0x8100 ;  /* 0x00008100ff027424 */ /* 0x001fc800078e00ff */
[----:B------:R1:W-:Y:S08]  /*f080*/  SYNCS.ARRIVE.TRANS64 RZ, [R20+URZ+0x31610], R2 ;  /* 0x0316100214ff79a7 */ /* 0x0003f0000800003f */
[----:B------:R-:W-:Y:S05]  /*f090*/  @!P1 BRA `(.L_x_600) ;  /* 0x0000000000049947 */ /* 0x000fea0003800000 */
[----:B------:R-:W-:Y:S01]  /*f0a0*/  BPT.TRAP 0x1 ;  /* 0x000000040000795c */ /* 0x000fe20000300000 */
.L_x_600:
[--C-:B01----:R-:W-:Y:S01]  /*f0b0*/  IMAD R2, R12, 0x8000, R6.reuse ;  /* 0x000080000c027824 */ /* 0x103fe200078e0206 */
        /* <DEDUP_REMOVED lines=15> */
[----:B------:R-:W-:Y:S01]  /*f1b0*/  UIADD3 UR41, UR41, 0x31610, URZ ;  /* 0x0003161029297890 */ /* 0x000fe2000fffe03f */
        /* <DEDUP_REMOVED lines=9> */
[----:B------:R-:W-:Y:S01]  /*f250*/  IMAD.U32 R3, RZ, RZ, UR43 ;  /* 0x0000002bff037e24 */ /* 0x000fe2000f8e00ff */
[----:B------:R-:W-:Y:S01]  /*f260*/  UMOV UR45, UR21 ;  /* 0x00000015002d7c82 */ /* 0x000fe20008000000 */
        /* <DEDUP_REMOVED lines=8> */
[----:B------:R0:W-:Y:S01]  /*f2f0*/  UTMALDG.4D [UR40], [UR4], desc[UR6] ;  /* 0x00000628040075b4 */ /* 0x0001e20008019000 */
[----:B------:R-:W-:Y:S01]  /*f300*/  UIADD3 UR8, UR8, 0x2c100, URZ ;  /* 0x0002c10008087890 */ /* 0x000fe2000fffe03f */
[----:B------:R-:W-:Y:S01]  /*f310*/  IMAD.X R15, RZ, RZ, R15, P2 ;  /* 0x000000ffff0f7224 */ /* 0x000fe200010e060f */
[----:B------:R-:W-:Y:S01]  /*f320*/  UMOV UR25, UR41 ;  /* 0x0000002900197c82 */ /* 0x000fe20008000000 */
[----:B------:R-:W-:Y:S01]  /*f330*/  UMOV UR27, UR43 ;  /* 0x0000002b001b7c82 */ /* 0x000fe20008000000 */
[----:B------:R-:W-:Y:S01]  /*f340*/  UMOV UR18, 0xc0 ;  /* 0x000000c000127882 */ /* 0x000fe20000000000 */
[----:B------:R-:W-:Y:S01]  /*f350*/  UMOV UR17, UR41 ;  /* 0x0000002900117c82 */ /* 0x000fe20008000000 */
[----:B------:R-:W-:Y:S01]  /*f360*/  UMOV UR19, UR43 ;  /* 0x0000002b00137c82 */ /* 0x000fe20008000000 */
[----:B------:R0:W-:Y:S01]  /*f370*/  UTMALDG.4D [UR32], [UR4], desc[UR6] ;  /* 0x00000620040075b4 */ /* 0x0001e20008019000 */
[----:B------:R-:W-:Y:S01]  /*f380*/  UMOV UR10, 0x10 ;  /* 0x00000010000a7882 */ /* 0x000fe20000000000 */
[----:B------:R-:W-:Y:S01]  /*f390*/  UMOV UR9, UR41 ;  /* 0x0000002900097c82 */ /* 0x000fe20008000000 */
[----:B------:R-:W-:Y:S01]  /*f3a0*/  IMAD.X R19, RZ, RZ, R19, P3 ;  /* 0x000000ffff137224 */ /* 0x000fe200018e0613 */
[----:B------:R0:W-:Y:S01]  /*f3b0*/  UTMALDG.4D [UR24], [UR4], desc[UR6] ;  /* 0x00000618040075b4 */ /* 0x0001e20008019000 */
[----:B------:R0:W-:Y:S01]  /*f3c0*/  UTMALDG.4D [UR16], [UR4], desc[UR6] ;  /* 0x00000610040075b4 */ /* 0x0001e20008019000 */
[----:B------:R0:W-:Y:S02]  /*f3d0*/  UBLKCP.S.G [UR8], [UR14], UR10 ;  /* 0x000000080e0073ba */ /* 0x0001e4000800020a */
[----:B0-----:R-:W-:Y:S05]  /*f3e0*/  @!P1 BRA `(.L_x_601) ;  /* 0xfffffff800349947 */ /* 0x001fea000383ffff */
[----:B------:R-:W-:-:S07]  /*f3f0*/  VIADD R12, R12, 0x1 ;  /* 0x000000010c0c7836 */ /* 0x000fce0000000000 */
.L_x_596:
[----:B------:R-:W-:Y:S01]  /*f400*/  SHF.L.U32 R16, R13, 0x1f, RZ ;  /* 0x0000001f0d107819 */ /* 0x000fe200000006ff */
[----:B------:R-:W0:Y:S01]  /*f410*/  LDC.64 R10, c[0x0][0x730] ;  /* 0x0001cc00ff0a7b82 */ /* 0x000e220000000a00 */
[----:B------:R-:W-:Y:S02]  /*f420*/  IMAD.U32 R14, RZ, RZ, UR38 ;  /* 0x00000026ff0e7e24 */ /* 0x000fe4000f8e00ff */
[----:B------:R-:W-:Y:S02]  /*f430*/  IMAD.U32 R2, RZ, RZ, UR38 ;  /* 0x00000026ff027e24 */ /* 0x000fe4000f8e00ff */
[----:B------:R-:W-:Y:S02]  /*f440*/  IMAD.MOV.U32 R2, RZ, RZ, R14 ;  /* 0x000000ffff027224 */ /* 0x000fe400078e000e */
[----:B------:R-:W-:Y:S01]  /*f450*/  IMAD.U32 R3, RZ, RZ, UR39 ;  /* 0x00000027ff037e24 */ /* 0x000fe2000f8e00ff */
[----:B------:R-:W1:Y:S01]  /*f460*/  SYNCS.PHASECHK.TRANS64.TRYWAIT P1, [R6+URZ+0x31638], R16 ;  /* 0x03163810060075a7 */ /* 0x000e62000802017f */
[----:B------:R-:W-:Y:S01]  /*f470*/  IMAD.U32 R15, RZ, RZ, UR39 ;  /* 0x00000027ff0f7e24 */ /* 0x000fe2000f8e00ff */
[----:B------:R-:W2:Y:S01]  /*f480*/  LDC.64 R8, c[0x0][0x738] ;  /* 0x0001ce00ff087b82 */ /* 0x000ea20000000a00 */
[----:B0-----:R-:W-:-:S02]  /*f490*/  IMAD R14, R17, R10, RZ ;  /* 0x0000000a110e7224 */ /* 0x001fc400078e02ff */
[----:B------:R-:W-:-:S04]  /*f4a0*/  IMAD.WIDE.U32 R2, R10, UR20, R2 ;  /* 0x000000140a027c25 */ /* 0x000fc8000f8e0002 */
[----:B------:R-:W-:-:S04]  /*f4b0*/  IMAD R11, R11, UR20, R14 ;  /* 0x000000140b0b7c24 */ /* 0x000fc8000f8e020e */
[----:B------:R-:W-:Y:S02]  /*f4c0*/  IMAD.IADD R3, R11, 0x1, R3 ;  /* 0x000000010b037824 */ /* 0x000fe400078e0203 */
[C---:B--2---:R-:W-:Y:S02]  /*f4d0*/  IMAD R10, R8.reuse, UR47, RZ ;  /* 0x0000002f080a7c24 */ /* 0x044fe4000f8e02ff */
[----:B------:R-:W-:-:S04]  /*f4e0*/  IMAD.WIDE.U32 R2, R8, UR21, R2 ;  /* 0x0000001508027c25 */ /* 0x000fc8000f8e0002 */
[----:B------:R-:W-:Y:S01]  /*f4f0*/  IMAD R9, R9, UR21, R10 ;  /* 0x0000001509097c24 */ /* 0x000fe2000f8e020a */
[----:B-1----:R-:W-:Y:S06]  /*f500*/  @!P1 BRA `(.L_x_602) ;  /* 0x0000000400fc9947 */ /* 0x002fec0003800000 */
.L_x_613:
[----:B------:R-:W-:Y:S01]  /*f510*/  IMAD.IADD R8, R9, 0x1, R3 ;  /* 0x0000000109087824 */ /* 0x000fe200078e0203 */
[----:B------:R-:W-:Y:S06]  /*f520*/  @P0 BRA `(.L_x_603) ;  /* 0x0000000000140947 */ /* 0x000fec0003800000 */
[----:B------:R-:W-:Y:S01]  /*f530*/  LOP3.LUT P0, RZ, R21, 0x1f, RZ, 0xc0, !PT ;  /* 0x0000001f15ff7812 */ /* 0x000fe2000780c0ff */
[----:B------:R-:W-:-:S04]  /*f540*/  IMAD.MOV.U32 R9, RZ, RZ, 0x8100 ;  /* 0x00008100ff097424 */ /* 0x000fc800078e00ff */
[----:B------:R1:W-:Y:S08]  /*f550*/  SYNCS.ARRIVE.TRANS64 RZ, [R6+URZ+0x31630], R9 ;  /* 0x0316300906ff79a7 */ /* 0x0003f0000800003f */
[----:B------:R-:W-:Y:S05]  /*f560*/  @!P0 BRA `(.L_x_603) ;  /* 0x0000000000048947 */ /* 0x000fea0003800000 */
[----:B------:R-:W-:Y:S01]  /*f570*/  BPT.TRAP 0x1 ;  /* 0x000000040000795c */ /* 0x000fe20000300000 */
.L_x_603:
[----:B------:R-:W-:Y:S01]  /*f580*/  R2UR UR43, R0 ;  /* 0x00000000002b72ca */ /* 0x000fe200000e0000 */
[----:B------:R-:W-:Y:S01]  /*f590*/  ULDC.64 UR14, c[0x0][0x728] ;  /* 0x0001ca00000e7ab9 */ /* 0x000fe20000000a00 */
[----:B------:R-:W-:Y:S01]  /*f5a0*/  R2UR UR6, R2 ;  /* 0x00000000020672ca */ /* 0x000fe200000e0000 */
[----:B------:R-:W-:Y:S01]  /*f5b0*/  UMOV UR9, 0x14f00000 ;  /* 0x14f0000000097882 */ /* 0x000fe20000000000 */
[----:B------:R-:W-:Y:S01]  /*f5c0*/  R2UR UR7, R3 ;  /* 0x00000000030772ca */ /* 0x000fe200000e0000 */
[----:B------:R-:W-:Y:S01]  /*f5d0*/  UMOV UR42, URZ ;  /* 0x0000003f002a7c82 */ /* 0x000fe20008000000 */
[----:B------:R-:W-:Y:S01]  /*f5e0*/  R2UR UR8, R8 ;  /* 0x00000000080872ca */ /* 0x000fe200000e0000 */
[----:B------:R-:W-:Y:S01]  /*f5f0*/  UMOV UR44, UR20 ;  /* 0x00000014002c7c82 */ /* 0x000fe20008000000 */
[----:B------:R-:W-:Y:S01]  /*f600*/  IADD3 R5, P0, R5, 0x1f0, RZ ;  /* 0x000001f005057810 */ /* 0x000fe20007f1e0ff */
[----:B------:R-:W-:Y:S01]  /*f610*/  UMOV UR45, UR21 ;  /* 0x00000015002d7c82 */ /* 0x000fe20008000000 */
[----:B------:R-:W-:Y:S01]  /*f620*/  R2UR UR10, R6 ;  /* 0x00000000060a72ca */ /* 0x000fe200000e0000 */
[----:B------:R-:W-:Y:S01]  /*f630*/  UMOV UR34, 0x40 ;  /* 0x0000004000227882 */ /* 0x000fe20000000000 */
[----:B------:R-:W-:Y:S01]  /*f640*/  R2UR UR4, R5 ;  /* 0x00000000050472ca */ /* 0x000fe200000e0000 */
[----:B------:R-:W-:Y:S01]  /*f650*/  USHF.L.U32 UR43, UR43, 0x6, URZ ;  /* 0x000000062b2b7899 */ /* 0x000fe2000800063f */
[----:B------:R-:W-:Y:S01]  /*f660*/  IMAD.X R7, RZ, RZ, R7, P0 ;  /* 0x000000ffff077224 */ /* 0x000fe200000e0607 */
[----:B------:R-:W-:Y:S01]  /*f670*/  UMOV UR36, UR20 ;  /* 0x0000001400247c82 */ /* 0x000fe20008000000 */
[----:B------:R-:W-:Y:S01]  /*f680*/  UMOV UR37, UR21 ;  /* 0x0000001500257c82 */ /* 0x000fe20008000000 */
[----:B------:R-:W-:Y:S01]  /*f690*/  UIADD3 UR7, UP0, UR43, UR6, URZ ;  /* 0x000000062b077290 */ /* 0x000fe2000ff1e03f */
[----:B------:R-:W-:Y:S01]  /*f6a0*/  ISETP.NE.AND P0, PT, R12, 0x2, PT ;  /* 0x000000020c00780c */ /* 0x000fe20003f05270 */
[----:B------:R-:W-:Y:S01]  /*f6b0*/  UMOV UR26, 0x80 ;  /* 0x00000080001a7882 */ /* 0x000fe20000000000 */
[----:B------:R-:W-:Y:S01]  /*f6c0*/  R2UR UR5, R7 ;  /* 0x00000000070572ca */ /* 0x000fe200000e0000 */
[----:B------:R-:W-:Y:S01]  /*f6d0*/  ULEA.HI.X.SX32 UR8, UR43, UR8, 0x1, UP0 ;  /* 0x000000082b087291 */ /* 0x000fe200080f0e3f */
[----:B------:R-:W-:Y:S01]  /*f6e0*/  SEL R3, RZ, 0x1, P0 ;  /* 0x00000001ff037807 */ /* 0x000fe20000000000 */
[----:B------:R-:W-:Y:S01]  /*f6f0*/  ULEA UR6, UP0, UR7, UR14, 0x2 ;  /* 0x0000000e07067291 */ /* 0x000fe2000f80103f */
[----:B------:R-:W-:Y:S01]  /*f700*/  LOP3.LUT R13, R13, 0x1, RZ, 0x3c, !PT ;  /* 0x000000010d0d7812 */ /* 0x000fe200078e3cff */
[----:B------:R-:W-:Y:S01]  /*f710*/  UIADD3 UR40, UR10, 0x24100, URZ ;  /* 0x000241000a287890 */ /* 0x000fe2000fffe03f */
[----:B------:R-:W-:Y:S01]  /*f720*/  LOP3.LUT R4, R4, R3, RZ, 0x3c, !PT ;  /* 0x0000000304047212 */ /* 0x000fe200078e3cff */
[----:B------:R-:W-:Y:S01]  /*f730*/  UIADD3 UR41, UR10, 0x31630, URZ ;  /* 0x000316300a297890 */ /* 0x000fe2000fffe03f */
[----:B------:R-:W-:Y:S01]  /*f740*/  SEL R12, R12, RZ, P0 ;  /* 0x000000ff0c0c7207 */ /* 0x000fe20000000000 */
[----:B------:R-:W-:-:S02]  /*f750*/  UIADD3 UR43, UR43, UR54, URZ ;  /* 0x000000362b2b7290 */ /* 0x000fc4000fffe03f */
[----:B------:R-:W-:Y:S02]  /*f760*/  UIADD3 UR32, UR10, 0x26100, URZ ;  /* 0x000261000a207890 */ /* 0x000fe4000fffe03f */
[----:B------:R-:W-:Y:S02]  /*f770*/  UIADD3 UR24, UR10, 0x28100, URZ ;  /* 0x000281000a187890 */ /* 0x000fe4000fffe03f */
[----:B------:R-:W-:Y:S02]  /*f780*/  UIADD3 UR16, UR10, 0x2a100, URZ ;  /* 0x0002a1000a107890 */ /* 0x000fe4000fffe03f */
[----:B------:R-:W-:Y:S02]  /*f790*/  ULEA.HI.X UR7, UR7, UR15, UR8, 0x2, UP0 ;  /* 0x0000000f07077291 */ /* 0x000fe400080f1408 */
[----:B------:R-:W-:Y:S01]  /*f7a0*/  UIADD3 UR14, UR10, 0x2c300, URZ ;  /* 0x0002c3000a0e7890 */ /* 0x000fe2000fffe03f */
[----:B------:R-:W-:Y:S01]  /*f7b0*/  UMOV UR8, 0x0 ;  /* 0x0000000000087882 */ /* 0x000fe20000000000 */
[----:B------:R-:W-:Y:S01]  /*f7c0*/  UMOV UR33, UR41 ;  /* 0x0000002900217c82 */ /* 0x000fe20008000000 */
        /* <DEDUP_REMOVED lines=15> */
[----:B---3--:R-:W-:Y:S01]  /*f8c0*/  NOP ;  /* 0x0000000000007918 */ /* 0x008fe20000000000 */
.L_x_589:
[----:B------:R-:W-:Y:S05]  /*f8d0*/  WARPSYNC.ALL ;  /* 0x0000000000007948 */ /* 0x000fea0003800000 */
[----:B------:R-:W-:-:S13]  /*f8e0*/  ELECT P0, URZ, PT ;  /* 0x00000000003f782f */ /* 0x000fda0003800000 */
[----:B------:R-:W-:Y:S05]  /*f8f0*/  @!P0 BRA `(.L_x_480) ;  /* 0x00000000007c8947 */ /* 0x000fea0003800000 */
[----:B------:R-:W3:Y:S02]  /*f900*/  LDL R0, [R1] ;  /* 0x0000000001007983 */ /* 0x000ee40000100800 */
[----:B---3--:R-:W-:-:S13]  /*f910*/  R2UR UR4, R0 ;  /* 0x00000000000472ca */ /* 0x008fda00000e0000 */
[----:B------:R-:W-:-:S06]  /*f920*/  ULOP3.LUT UR4, UR4, 0x2, URZ, 0xfc, !UPT ;  /* 0x0000000204047892 */ /* 0x000fcc000f8efc3f */
[----:B------:R-:W-:-:S05]  /*f930*/  IMAD.U32 R0, RZ, RZ, UR4 ;  /* 0x00000004ff007e24 */ /* 0x000fca000f8e00ff */
[----:B------:R-:W-:-:S13]  /*f940*/  ISETP.NE.AND P1, PT, R0, 0x3, PT ;  /* 0x000000030000780c */ /* 0x000fda0003f25270 */
[----:B------:R-:W-:Y:S05]  /*f950*/  @!P1 BRA `(.L_x_604) ;  /* 0x0000000000049947 */ /* 0x000fea0003800000 */
[----:B--2---:R-:W-:Y:S01]  /*f960*/  BPT.TRAP 0x1 ;  /* 0x000000040000795c */ /* 0x004fe20000300000 */
.L_x_604:
        /* <DEDUP_REMOVED lines=8> */
.L_x_614:
        /* <DEDUP_REMOVED lines=9> */
.L_x_615:
[----:B------:R-:W-:Y:S05]  /*fa80*/  @!P1 BRA `(.L_x_607) ;  /* 0x0000000000049947 */ /* 0x000fea0003800000 */
[----:B--2---:R-:W-:Y:S01]  /*fa90*/  BPT.TRAP 0x1 ;  /* 0x000000040000795c */ /* 0x004fe20000300000 */
.L_x_607:
[----:B------:R-:W-:-:S07]  /*faa0*/  SHF.L.U32 R13, R13, 0x1f, RZ ;  /* 0x0000001f0d0d7819 */ /* 0x000fce00000006ff */
.L_x_608:
[----:B----4-:R4:W0:Y:S02]  /*fab0*/  SYNCS.PHASECHK.TRANS64.TRYWAIT P0, [R2+URZ+0x31638], R13 ;  /* 0x0316380d020075a7 */ /* 0x010824000800017f */
[----:B0-----:R-:W-:Y:S05]  /*fac0*/  @!P0 NANOSLEEP.SYNCS 0x989680 ;  /* 0x009896800000895d */ /* 0x001fea0003900000 */
[----:B------:R-:W0:Y:S02]  /*fad0*/  @!P0 SYNCS.PHASECHK.TRANS64 P0, [R2+URZ+0x31638], R13 ;  /* 0x0316380d020085a7 */ /* 0x000e24000800007f */
[----:B0-----:R-:W-:Y:S05]  /*fae0*/  @!P0 BRA `(.L_x_608) ;  /* 0xfffffffc00f08947 */ /* 0x001fea000383ffff */
.L_x_480:
[----:B--2---:R-:W-:Y:S05]  /*faf0*/  BSYNC B0 ;  /* 0x0000000000007941 */ /* 0x004fea0003800000 */
.L_x_474:
[----:B------:R-:W-:Y:S05]  /*fb00*/  EXIT ;  /* 0x000000000000794d */ /* 0x000fea0003800000 */
.L_x_487:
[----:B0-----:R0:W1:Y:S02]  /*fb10*/  SYNCS.PHASECHK.TRANS64.TRYWAIT P0, [R17+URZ+0x31600], R12 ;  /* 0x0316000c110075a7 */ /* 0x001064000800017f */
[----:B-1----:R-:W-:Y:S05]  /*fb20*/  @!P0 NANOSLEEP.SYNCS 0x989680 ;  /* 0x009896800000895d */ /* 0x002fea0003900000 */
[----:B------:R-:W1:Y:S02]  /*fb30*/  @!P0 SYNCS.PHASECHK.TRANS64 P0, [R17+URZ+0x31600], R12 ;  /* 0x0316000c110085a7 */ /* 0x000e64000800007f */
[----:B-1----:R-:W-:Y:S05]  /*fb40*/  @!P0 BRA `(.L_x_487) ;  /* 0xfffffffc00f08947 */ /* 0x002fea000383ffff */
[----:B------:R-:W-:Y:S05]  /*fb50*/  BRA `(.L_x_486) ;  /* 0xffffff1400b07947 */ /* 0x000fea000383ffff */
.L_x_491:
[----:B-1----:R1:W2:Y:S02]  /*fb60*/  SYNCS.PHASECHK.TRANS64.TRYWAIT P0, [R16+URZ+0x31610], R9 ;  /* 0x03161009100075a7 */ /* 0x0022a4000800017f */
[----:B--2---:R-:W-:Y:S05]  /*fb70*/  @!P0 NANOSLEEP.SYNCS 0x989680 ;  /* 0x009896800000895d */ /* 0x004fea0003900000 */
[----:B------:R-:W2:Y:S02]  /*fb80*/  @!P0 SYNCS.PHASECHK.TRANS64 P0, [R16+URZ+0x31610], R9 ;  /* 0x03161009100085a7 */ /* 0x000ea4000800007f */
[----:B--2---:R-:W-:Y:S05]  /*fb90*/  @!P0 BRA `(.L_x_491) ;  /* 0xfffffffc00f08947 */ /* 0x004fea000383ffff */
[----:B------:R-:W-:Y:S05]  /*fba0*/  BRA `(.L_x_490) ;  /* 0xffffff2000447947 */ /* 0x000fea000383ffff */
.L_x_495:
[----:B---3--:R3:W4:Y:S02]  /*fbb0*/  SYNCS.PHASECHK.TRANS64.TRYWAIT P0, [R17+URZ+0x31630], R10 ;  /* 0x0316300a110075a7 */ /* 0x008724000800017f */
[----:B----4-:R-:W-:Y:S05]  /*fbc0*/  @!P0 NANOSLEEP.SYNCS 0x989680 ;  /* 0x009896800000895d */ /* 0x010fea0003900000 */
[----:B------:R-:W4:Y:S02]  /*fbd0*/  @!P0 SYNCS.PHASECHK.TRANS64 P0, [R17+URZ+0x31630], R10 ;  /* 0x0316300a110085a7 */ /* 0x000f24000800007f */
[----:B----4-:R-:W-:Y:S05]  /*fbe0*/  @!P0 BRA `(.L_x_495) ;  /* 0xfffffffc00f08947 */ /* 0x010fea000383ffff */
[----:B------:R-:W-:Y:S05]  /*fbf0*/  BRA `(.L_x_494) ;  /* 0xffffff3c00507947 */ /* 0x000fea000383ffff */
.L_x_594:
[----:B0-----:R0:W1:Y:S02]  /*fc00*/  SYNCS.PHASECHK.TRANS64.TRYWAIT P1, [R6+URZ+0x31620], R3 ;  /* 0x03162003060075a7 */ /* 0x001064000802017f */
[----:B-1----:R-:W-:Y:S05]  /*fc10*/  @!P1 NANOSLEEP.SYNCS 0x989680 ;  /* 0x009896800000995d */ /* 0x002fea0003900000 */
[----:B------:R-:W1:Y:S02]  /*fc20*/  @!P1 SYNCS.PHASECHK.TRANS64 P1, [R6+URZ+0x31620], R3 ;  /* 0x03162003060095a7 */ /* 0x000e64000802007f */
[----:B-1----:R-:W-:Y:S05]  /*fc30*/  @!P1 BRA `(.L_x_594) ;  /* 0xfffffffc00f09947 */ /* 0x002fea000383ffff */
[----:B------:R-:W-:Y:S05]  /*fc40*/  BRA `(.L_x_609) ;  /* 0xffffffe400987947 */ /* 0x000fea000383ffff */
.L_x_597:
[----:B0-----:R0:W1:Y:S02]  /*fc50*/  SYNCS.PHASECHK.TRANS64.TRYWAIT P1, [R6+URZ+0x31638], R5 ;  /* 0x03163805060075a7 */ /* 0x001064000802017f */
[----:B-1----:R-:W-:Y:S05]  /*fc60*/  @!P1 NANOSLEEP.SYNCS 0x989680 ;  /* 0x009896800000995d */ /* 0x002fea0003900000 */
[----:B------:R-:W1:Y:S02]  /*fc70*/  @!P1 SYNCS.PHASECHK.TRANS64 P1, [R6+URZ+0x31638], R5 ;  /* 0x03163805060095a7 */ /* 0x000e64000802007f */
[----:B-1----:R-:W-:Y:S05]  /*fc80*/  @!P1 BRA `(.L_x_597) ;  /* 0xfffffffc00f09947 */ /* 0x002fea000383ffff */
[----:B------:R-:W-:Y:S05]  /*fc90*/  BRA `(.L_x_610) ;  /* 0xfffffff000147947 */ /* 0x000fea000383ffff */
.L_x_599:
[----:B------:R-:W-:-:S07]  /*fca0*/  SHF.L.U32 R2, R4, 0x1f, RZ ;  /* 0x0000001f04027819 */ /* 0x000fce00000006ff */
.L_x_611:
[----:B0-----:R0:W1:Y:S02]  /*fcb0*/  SYNCS.PHASECHK.TRANS64.TRYWAIT P1, [R20+URZ+0x31620], R2 ;  /* 0x03162002140075a7 */ /* 0x001064000802017f */
[----:B-1----:R-:W-:Y:S05]  /*fcc0*/  @!P1 NANOSLEEP.SYNCS 0x989680 ;  /* 0x009896800000995d */ /* 0x002fea0003900000 */
[----:B------:R-:W1:Y:S02]  /*fcd0*/  @!P1 SYNCS.PHASECHK.TRANS64 P1, [R20+URZ+0x31620], R2 ;  /* 0x03162002140095a7 */ /* 0x000e64000802007f */
[----:B-1----:R-:W-:Y:S05]  /*fce0*/  @!P1 BRA `(.L_x_611) ;  /* 0xfffffffc00f09947 */ /* 0x002fea000383ffff */
[----:B------:R-:W-:Y:S05]  /*fcf0*/  BRA `(.L_x_612) ;  /* 0xfffffff000d07947 */ /* 0x000fea000383ffff */
.L_x_602:
[----:B0-----:R0:W1:Y:S02]  /*fd00*/  SYNCS.PHASECHK.TRANS64.TRYWAIT P1, [R6+URZ+0x31638], R16 ;  /* 0x03163810060075a7 */ /* 0x001064000802017f */
[----:B-1----:R-:W-:Y:S05]  /*fd10*/  @!P1 NANOSLEEP.SYNCS 0x989680 ;  /* 0x009896800000995d */ /* 0x002fea0003900000 */
[----:B------:R-:W1:Y:S02]  /*fd20*/  @!P1 SYNCS.PHASECHK.TRANS64 P1, [R6+URZ+0x31638], R16 ;  /* 0x03163810060095a7 */ /* 0x000e64000802007f */
[----:B-1----:R-:W-:Y:S05]  /*fd30*/  @!P1 BRA `(.L_x_602) ;  /* 0xfffffffc00f09947 */ /* 0x002fea000383ffff */
[----:B------:R-:W-:Y:S05]  /*fd40*/  BRA `(.L_x_613) ;  /* 0xfffffff400f07947 */ /* 0x000fea000383ffff */
.L_x_605:
[----:B---3--:R3:W4:Y:S02]  /*fd50*/  SYNCS.PHASECHK.TRANS64.TRYWAIT P0, [R5+URZ], R0 ;  /* 0x00000000050075a7 */ /* 0x008724000800017f */
[----:B----4-:R-:W-:Y:S05]  /*fd60*/  @!P0 NANOSLEEP.SYNCS 0x989680 ;  /* 0x009896800000895d */ /* 0x010fea0003900000 */
[----:B------:R-:W4:Y:S02]  /*fd70*/  @!P0 SYNCS.PHASECHK.TRANS64 P0, [R5+URZ], R0 ;  /* 0x00000000050085a7 */ /* 0x000f24000800007f */
[----:B----4-:R-:W-:Y:S05]  /*fd80*/  @!P0 BRA `(.L_x_605) ;  /* 0xfffffffc00f08947 */ /* 0x010fea000383ffff */
[----:B------:R-:W-:Y:S05]  /*fd90*/  BRA `(.L_x_614) ;  /* 0xfffffffc00147947 */ /* 0x000fea000383ffff */
.L_x_606:
[----:B---3--:R3:W4:Y:S02]  /*fda0*/  SYNCS.PHASECHK.TRANS64.TRYWAIT P0, [R3+URZ], R0 ;  /* 0x00000000030075a7 */ /* 0x008724000800017f */
[----:B----4-:R-:W-:Y:S05]  /*fdb0*/  @!P0 NANOSLEEP.SYNCS 0x989680 ;  /* 0x009896800000895d */ /* 0x010fea0003900000 */
[----:B------:R-:W4:Y:S02]  /*fdc0*/  @!P0 SYNCS.PHASECHK.TRANS64 P0, [R3+URZ], R0 ;  /* 0x00000000030085a7 */ /* 0x000f24000800007f */
[----:B----4-:R-:W-:Y:S05]  /*fdd0*/  @!P0 BRA `(.L_x_606) ;  /* 0xfffffffc00f08947 */ /* 0x010fea000383ffff */
[----:B------:R-:W-:Y:S05]  /*fde0*/  BRA `(.L_x_615) ;  /* 0xfffffffc00247947 */ /* 0x000fea000383ffff */
.L_x_616:
        /* <DEDUP_REMOVED lines=9> */
.L_x_1151:


//--------------------- .text._ZN7cutlass13device_kernelIN5flash11enable_sm90INS1_16FlashAttnBwdSm90INS1_25CollectiveMainloopBwdSm90ILi2ELi1ELi1EN4cute5tupleIJNS5_1CILi1EEES8_S8_EEENS6_IJNS7_ILi64EEENS7_ILi80EEENS7_ILi256EEEEEENS_6half_tEfNS_4arch4Sm90ELb0ELb1ELb1ELb1ELb0ELb0ELb1ELb1ELi2ELi1ELi1ELi1ELb0EEENS1_24CollectiveEpilogueBwdGQAISD_fSG_Li256ELb1ELb0EEENS1_19SingleTileSchedulerILb1ELb0ELb0ELi80EEEEEEEEEvNT_6ParamsE --------------------------
	.section	.text._ZN7cutlass13device_kernelIN5flash11enable_sm90INS1_16FlashAttnBwdSm90INS1_25CollectiveMainloopBwdSm90ILi2ELi1ELi1EN4cute5tupleIJNS5_1CILi1EEES8_S8_EEENS6_IJNS7_ILi64EEENS7_ILi80EEENS7_ILi256EEEEEENS_6half_tEfNS_4arch4Sm90ELb0ELb1ELb1ELb1ELb0ELb0ELb1ELb1ELi2ELi1ELi1ELi1ELb0EEENS1_24CollectiveEpilogueBwdGQAISD_fSG_Li256ELb1ELb0EEENS1_19SingleTileSchedulerILb1ELb0ELb0ELi80EEEEEEEEEvNT_6ParamsE,"ax",@progbits
	.align	128
.text._ZN7cutlass13device_kernelIN5flash11enable_sm90INS1_16FlashAttnBwdSm90INS1_25CollectiveMainloopBwdSm90ILi2ELi1ELi1EN4cute5tupleIJNS5_1CILi1EEES8_S8_EEENS6_IJNS7_ILi64EEENS7_ILi80EEENS7_ILi256EEEEEENS_6half_tEfNS_4arch4Sm90ELb0ELb1ELb1ELb1ELb0ELb0ELb1ELb1ELi2ELi1ELi1ELi1ELb0EEENS1_24CollectiveEpilogueBwdGQAISD_fSG_Li256ELb1ELb0EEENS1_19SingleTileSchedulerILb1ELb0ELb0ELi80EEEEEEEEEvNT_6ParamsE:
        .type           _ZN7cutlass13device_kernelIN5flash11enable_sm90INS1_16FlashAttnBwdSm90INS1_25CollectiveMainloopBwdSm90ILi2ELi1ELi1EN4cute5tupleIJNS5_1CILi1EEES8_S8_EEENS6_IJNS7_ILi64EEENS7_ILi80EEENS7_ILi256EEEEEENS_6half_tEfNS_4arch4Sm90ELb0ELb1ELb1ELb1ELb0ELb0ELb1ELb1ELi2ELi1ELi1ELi1ELb0EEENS1_24CollectiveEpilogueBwdGQAISD_fSG_Li256ELb1ELb0EEENS1_19SingleTileSchedulerILb1ELb0ELb0ELi80EEEEEEEEEvNT_6ParamsE,@function
        .size           _ZN7cutlass13device_kernelIN5flash11enable_sm90INS1_16FlashAttnBwdSm90INS1_25CollectiveMainloopBwdSm90ILi2ELi1ELi1EN4cute5tupleIJNS5_1CILi1EEES8_S8_EEENS6_IJNS7_ILi64EEENS7_ILi80EEENS7_ILi256EEEEEENS_6half_tEfNS_4arch4Sm90ELb0ELb1ELb1ELb1ELb0ELb0ELb1ELb1ELi2ELi1ELi1ELi1ELb0EEENS1_24CollectiveEpilogueBwdGQAISD_fSG_Li256ELb1ELb0EEENS1_19SingleTileSchedulerILb1ELb0ELb0ELi80EEEEEEEEEvNT_6ParamsE,(.L_x_1152 - _ZN7cutlass13device_kernelIN5flash11enable_sm90INS1_16FlashAttnBwdSm90INS1_25CollectiveMainloopBwdSm90ILi2ELi1ELi1EN4cute5tupleIJNS5_1CILi1EEES8_S8_EEENS6_IJNS7_ILi64EEENS7_ILi80EEENS7_ILi256EEEEEENS_6half_tEfNS_4arch4Sm90ELb0ELb1ELb1ELb1ELb0ELb0ELb1ELb1ELi2ELi1ELi1ELi1ELb0EEENS1_24CollectiveEpilogueBwdGQAISD_fSG_Li256ELb1ELb0EEENS1_19SingleTileSchedulerILb1ELb0ELb0ELi80EEEEEEEEEvNT_6ParamsE)
        .other          _ZN7cutlass13device_kernelIN5flash11enable_sm90INS1_16FlashAttnBwdSm90INS1_25CollectiveMainloopBwdSm90ILi2ELi1ELi1EN4cute5tupleIJNS5_1CILi1EEES8_S8_EEENS6_IJNS7_ILi64EEENS7_ILi80EEENS7_ILi256EEEEEENS_6half_tEfNS_4arch4Sm90ELb0ELb1ELb1ELb1ELb0ELb0ELb1ELb1ELi2ELi1ELi1ELi1ELb0EEENS1_24CollectiveEpilogueBwdGQAISD_fSG_Li256ELb1ELb0EEENS1_19SingleTileSchedulerILb1ELb0ELb0ELi80EEEEEEEEEvNT_6ParamsE,@"STO_CUDA_ENTRY STV_DEFAULT"
_ZN7cutlass13device_kernelIN5flash11enable_sm90INS1_16FlashAttnBwdSm90INS1_25CollectiveMainloopBwdSm90ILi2ELi1ELi1EN4cute5tupleIJNS5_1CILi1EEES8_S8_EEENS6_IJNS7_ILi64EEENS7_ILi80EEENS7_ILi256EEEEEENS_6half_tEfNS_4arch4Sm90ELb0ELb1ELb1ELb1ELb0ELb0ELb1ELb1ELi2ELi1ELi1ELi1ELb0EEENS1_24CollectiveEpilogueBwdGQAISD_fSG_Li256ELb1ELb0EEENS1_19SingleTileSchedulerILb1ELb0ELb0ELi80EEEEEEEEEvNT_6ParamsE:
        /* <DEDUP_REMOVED lines=24> */
.L_x_618:
[----:B------:R-:W-:Y:S05]  /*0180*/  BSYNC B0 ;  /* 0x0000000000007941 */ /* 0x000fea0003800000 */
.L_x_617:
        /* <DEDUP_REMOVED lines=39> */
.L_x_619:
        /* <DEDUP_REMOVED lines=20> */
.L_x_620:
[----:B------:R-:W-:Y:S01]  /*0540*/  PLOP3.LUT P0, PT, PT, PT, UP0, 0x80, 0x0 ;  /* 0x000000000000781c */ /* 0x000fe20003f0f008 */
[----:B------:R-:W-:Y:S01]  /*0550*/  NOP ;  /* 0x0000000000007918 */ /* 0x000fe20000000000 */
[----:B------:R-:W-:Y:S01]  /*0560*/  BSSY B0, `(.L_x_621) ;  /* 0x0000bc2000007945 */ /* 0x000fe20003800000 */
[----:B------:R-:W-:Y:S01]  /*0570*/  LOP3.LUT R11, R18, 0x7f, RZ, 0xc0, !PT ;  /* 0x0000007f120b7812 */ /* 0x000fe200078ec0ff */
[----:B-1234-:R-:W-:Y:S09]  /*0580*/  BAR.SYNC.DEFER_BLOCKING 0x0 ;  /* 0x0000000000007b1d */ /* 0x01eff20000010000 */
[----:B------:R-:W-:Y:S05]  /*0590*/  @!P0 BRA `(.L_x_622) ;  /* 0x0000009800288947 */ /* 0x000fea0003800000 */
.L_x_623:
        /* <DEDUP_REMOVED lines=15> */
.L_x_624:
        /* <DEDUP_REMOVED lines=11> */
.L_x_626:
[----:B------:R-:W3:Y:S02]  /*0740*/  LDC R0, c[0x0][0x8c4] ;  /* 0x00023100ff007b82 */ /* 0x000ee40000000800 */
.L_x_625:
[----:B-1----:R-:W-:-:S05]  /*0750*/  IMAD R7, R6, 0x50, RZ ;  /* 0x0000005006077824 */ /* 0x002fca00078e02ff */
[----:B---3-5:R-:W-:-:S04]  /*0760*/  ISETP.GE.AND P0, PT, R7, R0, PT ;  /* 0x000000000700720c */ /* 0x028fc80003f06270 */
[----:B--2---:R-:W-:-:S04]  /*0770*/  SEL R236, R9, 0xffffffff, !P0 ;  /* 0xffffffff09ec7807 */ /* 0x004fc80004000000 */
        /* <DEDUP_REMOVED lines=34> */
.L_x_628:
[----:B------:R-:W-:Y:S02]  /*09a0*/  @P1 IMAD.MOV.U32 R2, RZ, RZ, R4 ;  /* 0x000000ffff021224 */ /* 0x000fe400078e0004 */
[----:B------:R-:W-:Y:S01]  /*09b0*/  @P1 IMAD.MOV.U32 R3, RZ, RZ, R9 ;  /* 0x000000ffff031224 */ /* 0x000fe200078e0009 */
[----:B------:R-:W-:Y:S06]  /*09c0*/  @!P2 BRA `(.L_x_629) ;  /* 0x000000000014a947 */ /* 0x000fec0003800000 */
[----:B------:R-:W1:Y:S01]  /*09d0*/  LDC.64 R4, c[0x0][0x788] ;  /* 0x0001e200ff047b82 */ /* 0x000e620000000a00 */
[----:B------:R-:W-:Y:S01]  /*09e0*/  ULDC.64 UR4, c[0x0][0x208] ;  /* 0x0000820000047ab9 */ /* 0x000fe20000000a00 */
[----:B-1----:R-:W-:-:S06]  /*09f0*/  IMAD.WIDE R4, R236, 0x4, R4 ;  /* 0x00000004ec047825 */ /* 0x002fcc00078e0204 */
[----:B------:R1:W5:Y:S01]  /*0a00*/  LDG.E R5, desc[UR4][R4.64] ;  /* 0x0000000404057981 */ /* 0x000362000c1e1900 */
[----:B------:R-:W-:Y:S05]  /*0a10*/  BRA `(.L_x_630) ;  /* 0x0000000000287947 */ /* 0x000fea0003800000 */
.L_x_629:
        /* <DEDUP_REMOVED lines=10> */
.L_x_630:
[----:B-1---5:R-:W-:Y:S01]  /*0ac0*/  VIADD R4, R0, 0x3f ;  /* 0x0000003f00047836 */ /* 0x022fe20000000000 */
[----:B------:R-:W-:Y:S01]  /*0ad0*/  ISETP.GE.AND P2, PT, R6, RZ, PT ;  /* 0x000000ff0600720c */ /* 0x000fe20003f46270 */
[----:B------:R-:W-:Y:S01]  /*0ae0*/  ULDC UR4, c[0x0][0x74c] ;  /* 0x0001d30000047ab9 */ /* 0x000fe20000000800 */
[----:B------:R-:W-:Y:S02]  /*0af0*/  IADD3 R8, R7, R0, -R5 ;  /* 0x0000000007087210 */ /* 0x000fe40007ffe805 */
        /* <DEDUP_REMOVED lines=18> */
.L_x_631:
        /* <DEDUP_REMOVED lines=84> */
[----:B------:R-:W1:Y:S01]  /*1160*/  S2R R4, SR_CgaCtaId ;  /* 0x0000000000047919 */ /* 0x000e620000008800 */
[----:B------:R-:W-:Y:S01]  /*1170*/  MOV R17, 0x400 ;  /* 0x0000040000117802 */ /* 0x000fe20000000f00 */
[----:B------:R-:W-:Y:S01]  /*1180*/  VIADD R18, R18, 0xffffff80 ;  /* 0xffffff8012127836 */ /* 0x000fe20000000000 */
[----:B------:R-:W-:-:S04]  /*1190*/  SHF.L.U32 R14, RZ, 0x1f, RZ ;  /* 0x0000001fff0e7819 */ /* 0x000fc800000006ff */
[----:B------:R-:W-:-:S04]  /*11a0*/  SHF.R.S32.HI R7, RZ, 0x1f, R18 ;  /* 0x0000001fff077819 */ /* 0x000fc80000011412 */
[CC--:B------:R-:W-:Y:S02]  /*11b0*/  LEA.HI R10, R7.reuse, R18.reuse, RZ, 0x5 ;  /* 0x00000012070a7211 */ /* 0x0c0fe400078f28ff */
[CC--:B------:R-:W-:Y:S02]  /*11c0*/  LEA.HI R12, R7.reuse, R18.reuse, RZ, 0x4 ;  /* 0x00000012070c7211 */ /* 0x0c0fe400078f20ff */
[----:B-1----:R-:W-:Y:S02]  /*11d0*/  LEA R17, R4, R17, 0x18 ;  /* 0x0000001104117211 */ /* 0x002fe400078ec0ff */
[----:B------:R-:W-:Y:S02]  /*11e0*/  LEA.HI R4, R7, R18, RZ, 0x7 ;  /* 0x0000001207047211 */ /* 0x000fe400078f38ff */
[----:B------:R-:W1:Y:S02]  /*11f0*/  SYNCS.PHASECHK.TRANS64.TRYWAIT P0, [R17+URZ+0x31800], R14 ;  /* 0x0318000e110075a7 */ /* 0x000e64000800017f */
[----:B------:R-:W-:-:S05]  /*1200*/  SHF.R.S32.HI R8, RZ, 0x7, R4 ;  /* 0x00000007ff087819 */ /* 0x000fca0000011404 */
[----:B------:R2:W3:Y:S02]  /*1210*/  SHFL.IDX PT, R9, R8, RZ, 0x1f ;  /* 0x00001fff08097589 */ /* 0x0004e400000e0000 */
[----:B-123--:R-:W-:Y:S05]  /*1220*/  @P0 BRA `(.L_x_633) ;  /* 0x0000000000080947 */ /* 0x00efea0003800000 */
[----:B------:R-:W1:Y:S02]  /*1230*/  SYNCS.PHASECHK.TRANS64.TRYWAIT P0, [R17+URZ+0x31800], R14 ;  /* 0x0318000e110075a7 */ /* 0x000e64000800017f */
[----:B-1----:R-:W-:Y:S05]  /*1240*/  @!P0 BRA `(.L_x_634) ;  /* 0x000000ac00d48947 */ /* 0x002fea0003800000 */
.L_x_633:
[----:B------:R-:W2:Y:S01]  /*1250*/  LDL R7, [R1] ;  /* 0x0000000001077983 */ /* 0x000ea20000100800 */
[----:B------:R-:W-:Y:S01]  /*1260*/  LOP3.LUT R15, R12, 0xffffff0, RZ, 0xc0, !PT ;  /* 0x0ffffff00c0f7812 */ /* 0x000fe200078ec0ff */
[----:B------:R-:W3:Y:S01]  /*1270*/  S2UR UR4, SR_CTAID.Y ;  /* 0x00000000000479c3 */ /* 0x000ee20000002600 */
[--C-:B------:R-:W-:Y:S01]  /*1280*/  SHF.R.S32.HI R12, RZ, 0x5, R10.reuse ;  /* 0x00000005ff0c7819 */ /* 0x100fe2000001140a */
[----:B------:R-:W-:Y:S01]  /*1290*/  IMAD R16, R6, -0x50, RZ ;  /* 0xffffffb006107824 */ /* 0x000fe200078e02ff */
[----:B------:R-:W-:Y:S01]  /*12a0*/  SHF.R.S32.HI R13, RZ, 0x1f, R10 ;  /* 0x0000001fff0d7819 */ /* 0x000fe2000001140a */
[----:B------:R-:W-:Y:S01]  /*12b0*/  IMAD.IADD R15, R18, 0x1, -R15 ;  /* 0x00000001120f7824 */ /* 0x000fe200078e0a0f */
[----:B------:R-:W-:Y:S01]  /*12c0*/  SEL R229, R236, RZ, !P1 ;  /* 0x000000ffece57207 */ /* 0x000fe20004800000 */
[----:B------:R-:W-:Y:S01]  /*12d0*/  IMAD.IADD R230, R5, 0x1, -R0 ;  /* 0x0000000105e67824 */ /* 0x000fe200078e0a00 */
[----:B------:R-:W-:Y:S01]  /*12e0*/  LEA.HI R13, R13, R12, RZ, 0x2 ;  /* 0x0000000c0d0d7211 */ /* 0x000fe200078f10ff */
[----:B------:R-:W4:Y:S01]  /*12f0*/  LDC.64 R20, c[0x0][0x2d8] ;  /* 0x0000b600ff147b82 */ /* 0x000f220000000a00 */
[----:B-1----:R-:W-:Y:S01]  /*1300*/  IMAD R14, R8, 0x40, R15 ;  /* 0x00000040080e7824 */ /* 0x002fe200078e020f */
[----:B------:R-:W-:-:S02]  /*1310*/  CS2R R214, SRZ ;  /* 0x0000000000d67805 */ /* 0x000fc4000001ff00 */
[----:B------:R-:W-:Y:S01]  /*1320*/  LOP3.LUT R13, R13, 0xfffffc, RZ, 0xc0, !PT ;  /* 0x00fffffc0d0d7812 */ /* 0x000fe200078ec0ff */
[----:B------:R-:W-:Y:S01]  /*1330*/  IMAD.IADD R5, R16, 0x1, R5 ;  /* 0x0000000110057824 */ /* 0x000fe200078e0205 */
[----:B------:R-:W-:Y:S02]  /*1340*/  CS2R R212, SRZ ;  /* 0x0000000000d47805 */ /* 0x000fe4000001ff00 */
[----:B------:R-:W-:Y:S02]  /*1350*/  CS2R R210, SRZ ;  /* 0x0000000000d27805 */ /* 0x000fe4000001ff00 */
[----:B------:R-:W-:Y:S01]  /*1360*/  CS2R R208, SRZ ;  /* 0x0000000000d07805 */ /* 0x000fe2000001ff00 */
[----:B------:R-:W-:Y:S01]  /*1370*/  IMAD.IADD R13, R12, 0x1, -R13 ;  /* 0x000000010c0d7824 */ /* 0x000fe200078e0a0d */
[----:B------:R-:W-:Y:S02]  /*1380*/  CS2R R206, SRZ ;  /* 0x0000000000ce7805 */ /* 0x000fe4000001ff00 */
[----:B------:R-:W-:-:S02]  /*1390*/  CS2R R204, SRZ ;  /* 0x0000000000cc7805 */ /* 0x000fc4000001ff00 */
[----:B------:R-:W-:Y:S01]  /*13a0*/  CS2R R202, SRZ ;  /* 0x0000000000ca7805 */ /* 0x000fe2000001ff00 */
[----:B------:R-:W-:Y:S01]  /*13b0*/  IMAD R13, R13, 0x10, R14 ;  /* 0x000000100d0d7824 */ /* 0x000fe200078e020e */
[----:B------:R-:W-:Y:S02]  /*13c0*/  CS2R R200, SRZ ;  /* 0x0000000000c87805 */ /* 0x000fe4000001ff00 */
[----:B------:R-:W-:Y:S02]  /*13d0*/  CS2R R198, SRZ ;  /* 0x0000000000c67805 */ /* 0x000fe4000001ff00 */
[----:B------:R-:W-:Y:S01]  /*13e0*/  CS2R R196, SRZ ;  /* 0x0000000000c47805 */ /* 0x000fe2000001ff00 */
[----:B---3--:R-:W-:Y:S01]  /*13f0*/  USHF.R.S32.HI UR5, URZ, 0x1f, UR4 ;  /* 0x0000001f3f057899 */ /* 0x008fe20008011404 */
[----:B------:R-:W-:Y:S01]  /*1400*/  IMAD.SHL.U32 R6, R13, 0x8, RZ ;  /* 0x000000080d067824 */ /* 0x000fe200078e00ff */
[----:B------:R-:W-:Y:S02]  /*1410*/  CS2R R194, SRZ ;  /* 0x0000000000c27805 */ /* 0x000fe4000001ff00 */
[----:B------:R-:W-:-:S02]  /*1420*/  CS2R R192, SRZ ;  /* 0x0000000000c07805 */ /* 0x000fc4000001ff00 */
[----:B------:R-:W-:Y:S02]  /*1430*/  CS2R R190, SRZ ;  /* 0x0000000000be7805 */ /* 0x000fe4000001ff00 */
[----:B------:R-:W-:Y:S02]  /*1440*/  CS2R R188, SRZ ;  /* 0x0000000000bc7805 */ /* 0x000fe4000001ff00 */
[----:B------:R-:W-:Y:S02]  /*1450*/  CS2R R186, SRZ ;  /* 0x0000000000ba7805 */ /* 0x000fe4000001ff00 */
[----:B------:R-:W-:Y:S01]  /*1460*/  CS2R R184, SRZ ;  /* 0x0000000000b87805 */ /* 0x000fe2000001ff00 */
[----:B----4-:R-:W-:Y:S01]  /*1470*/  IMAD R14, R20, UR5, RZ ;  /* 0x00000005140e7c24 */ /* 0x010fe2000f8e02ff */
        /* <DEDUP_REMOVED lines=63> */
[----:B------:R-:W-:Y:S01]  /*1870*/  CS2R R56, SRZ ;  /* 0x0000000000387805 */ /* 0x000fe2000001ff00 */
[----:B------:R-:W-:Y:S01]  /*1880*/  UMOV UR60, URZ ;  /* 0x0000003f003c7c82 */ /* 0x000fe20008000000 */
[----:B--2---:R-:W-:Y:S02]  /*1890*/  R2UR UR6, R7 ;  /* 0x00000000070672ca */ /* 0x004fe400000e0000 */
[----:B------:R-:W-:Y:S02]  /*18a0*/  LOP3.LUT R7, R4, 0xffffff80, RZ, 0xc0, !PT ;  /* 0xffffff8004077812 */ /* 0x000fe400078ec0ff */
[----:B------:R-:W-:-:S03]  /*18b0*/  LEA.HI R4, R8, R8, RZ, 0x1 ;  /* 0x0000000808047211 */ /* 0x000fc600078f08ff */
[----:B------:R-:W-:Y:S01]  /*18c0*/  IMAD.IADD R7, R18, 0x1, -R7 ;  /* 0x0000000112077824 */ /* 0x000fe200078e0a07 */
[----:B------:R-:W-:Y:S02]  /*18d0*/  LOP3.LUT R15, R4, 0x1ffffffe, RZ, 0xc0, !PT ;  /* 0x1ffffffe040f7812 */ /* 0x000fe400078ec0ff */
[----:B------:R-:W-:Y:S01]  /*18e0*/  LEA.HI R4, R9, R9, RZ, 0x1 ;  /* 0x0000000909047211 */ /* 0x000fe200078f08ff */
[C-C-:B------:R-:W-:Y:S01]  /*18f0*/  IMAD R19, R8.reuse, 0x800, R7.reuse ;  /* 0x0000080008137824 */ /* 0x140fe200078e0207 */
[----:B------:R-:W-:Y:S01]  /*1900*/  SHF.R.S32.HI R10, RZ, 0x1f, R7 ;  /* 0x0000001fff0a7819 */ /* 0x000fe20000011407 */
[----:B------:R-:W-:Y:S01]  /*1910*/  IMAD.IADD R15, R8, 0x1, -R15 ;  /* 0x00000001080f7824 */ /* 0x000fe200078e0a0f */
[----:B------:R-:W-:Y:S01]  /*1920*/  LOP3.LUT R4, R4, 0xfffffffe, RZ, 0xc0, !PT ;  /* 0xfffffffe04047812 */ /* 0x000fe200078ec0ff */
[----:B------:R-:W-:Y:S01]  /*1930*/  IMAD.SHL.U32 R19, R19, 0x4, RZ ;  /* 0x0000000413137824 */ /* 0x000fe200078e00ff */
[CC--:B------:R-:W-:Y:S02]  /*1940*/  LEA.HI R8, R10.reuse, R7.reuse, RZ, 0x2 ;  /* 0x000000070a087211 */ /* 0x0c0fe400078f10ff */
[----:B------:R-:W-:Y:S01]  /*1950*/  LEA.HI R10, R10, R7, RZ, 0x5 ;  /* 0x000000070a0a7211 */ /* 0x000fe200078f28ff */
[----:B------:R-:W-:Y:S01]  /*1960*/  IMAD.IADD R4, R9, 0x1, -R4 ;  /* 0x0000000109047824 */ /* 0x000fe200078e0a04 */
[----:B------:R-:W-:-:S02]  /*1970*/  SHF.R.S32.HI R9, RZ, 0x2, R8 ;  /* 0x00000002ff097819 */ /* 0x000fc40000011408 */
[----:B------:R-:W-:Y:S02]  /*1980*/  SHF.R.S32.HI R12, RZ, 0x1f, R8 ;  /* 0x0000001fff0c7819 */ /* 0x000fe40000011408 */
[----:B------:R-:W-:Y:S02]  /*1990*/  LOP3.LUT R8, R8, 0x7ffffffc, RZ, 0xc0, !PT ;  /* 0x7ffffffc08087812 */ /* 0x000fe400078ec0ff */
[----:B------:R-:W-:Y:S02]  /*19a0*/  IADD3 R2, P0, R19, R2, RZ ;  /* 0x0000000213027210 */ /* 0x000fe40007f1e0ff */
[----:B------:R-:W-:Y:S01]  /*19b0*/  LEA.HI R12, R12, R9, RZ, 0x3 ;  /* 0x000000090c0c7211 */ /* 0x000fe200078f18ff */
[----:B------:R-:W-:Y:S01]  /*19c0*/  IMAD.IADD R8, R7, 0x1, -R8 ;  /* 0x0000000107087824 */ /* 0x000fe200078e0a08 */
[----:B------:R-:W-:Y:S02]  /*19d0*/  SHF.R.S32.HI R7, RZ, 0x1f, R236 ;  /* 0x0000001fff077819 */ /* 0x000fe400000114ec */
[----:B------:R-:W-:Y:S01]  /*19e0*/  LEA.HI.X.SX32 R3, R19, R3, 0x1, P0 ;  /* 0x0000000313037211 */ /* 0x000fe200000f0eff */
[----:B------:R-:W-:Y:S01]  /*19f0*/  IMAD R19, R21, UR4, R14 ;  /* 0x0000000415137c24 */ /* 0x000fe2000f8e020e */
[----:B------:R-:W-:Y:S01]  /*1a00*/  LOP3.LUT R12, R12, 0xfffffff8, RZ, 0xc0, !PT ;  /* 0xfffffff80c0c7812 */ /* 0x000fe200078ec0ff */
[----:B------:R-:W-:Y:S01]  /*1a10*/  IMAD R8, R15, 0x4, R8 ;  /* 0x000000040f087824 */ /* 0x000fe200078e0208 */
[----:B------:R-:W-:Y:S01]  /*1a20*/  SEL R7, R7, RZ, !P1 ;  /* 0x000000ff07077207 */ /* 0x000fe20004800000 */
[----:B------:R-:W-:Y:S01]  /*1a30*/  IMAD.WIDE.U32 R2, R20, UR4, R2 ;  /* 0x0000000414027c25 */ /* 0x000fe2000f8e0002 */
[----:B------:R-:W-:Y:S01]  /*1a40*/  ULDC.64 UR4, c[0x0][0x2e0] ;  /* 0x0000b80000047ab9 */ /* 0x000fe20000000a00 */
[----:B------:R-:W-:-:S02]  /*1a50*/  SHF.R.S32.HI R10, RZ, 0x5, R10 ;  /* 0x00000005ff0a7819 */ /* 0x000fc4000001140a */
[----:B------:R-:W-:Y:S02]  /*1a60*/  IMAD.IADD R9, R9, 0x1, -R12 ;  /* 0x0000000109097824 */ /* 0x000fe400078e0a0c */
[----:B------:R-:W-:Y:S02]  /*1a70*/  IMAD R12, R7, UR4, RZ ;  /* 0x00000004070c7c24 */ /* 0x000fe4000f8e02ff */
[----:B------:R-:W-:Y:S02]  /*1a80*/  IMAD.IADD R3, R3, 0x1, R19 ;  /* 0x0000000103037824 */ /* 0x000fe400078e0213 */
[C---:B------:R-:W-:Y:S02]  /*1a90*/  IMAD R7, R229.reuse, UR5, R12 ;  /* 0x00000005e5077c24 */ /* 0x040fe4000f8e020c */
[----:B------:R-:W-:Y:S01]  /*1aa0*/  IMAD.WIDE.U32 R228, R229, UR4, R2 ;  /* 0x00000004e5e47c25 */ /* 0x000fe2000f8e0002 */
[----:B------:R-:W-:-:S03]  /*1ab0*/  ULOP3.LUT UR4, UR6, 0x1, URZ, 0xfc, !UPT ;  /* 0x0000000106047892 */ /* 0x000fc6000f8efc3f */
[----:B------:R-:W-:Y:S01]  /*1ac0*/  IMAD.SHL.U32 R233, R8, 0x2, RZ ;  /* 0x0000000208e97824 */ /* 0x000fe200078e00ff */
[----:B------:R-:W-:Y:S01]  /*1ad0*/  IADD3 R8, -R0, 0x1, R5 ;  /* 0x0000000100087810 */ /* 0x000fe20007ffe105 */
[----:B------:R-:W-:Y:S02]  /*1ae0*/  IMAD R18, R10, 0x10, R9 ;  /* 0x000000100a127824 */ /* 0x000fe400078e0209 */
[--C-:B------:R-:W-:Y:S02]  /*1af0*/  IMAD.IADD R232, R5, 0x1, -R233.reuse ;  /* 0x0000000105e87824 */ /* 0x100fe400078e0ae9 */
[----:B------:R-:W-:Y:S02]  /*1b00*/  IMAD.IADD R231, R8, 0x1, -R233 ;  /* 0x0000000108e77824 */ /* 0x000fe400078e0ae9 */
[----:B------:R-:W-:Y:S02]  /*1b10*/  IMAD.MOV.U32 R3, RZ, RZ, R11 ;  /* 0x000000ffff037224 */ /* 0x000fe400078e000b */
[----:B------:R-:W-:-:S02]  /*1b20*/  IMAD.MOV.U32 R19, RZ, RZ, RZ ;  /* 0x000000ffff137224 */ /* 0x000fc400078e00ff */
[----:B------:R-:W-:Y:S02]  /*1b30*/  IMAD.U32 R235, RZ, RZ, UR4 ;  /* 0x00000004ffeb7e24 */ /* 0x000fe4000f8e00ff */
[----:B------:R-:W-:Y:S02]  /*1b40*/  IMAD.MOV.U32 R2, RZ, RZ, RZ ;  /* 0x000000ffff027224 */ /* 0x000fe400078e00ff */
[----:B------:R-:W-:Y:S02]  /*1b50*/  IMAD R0, R6, 0x2, R17 ;  /* 0x0000000206007824 */ /* 0x000fe400078e0211 */
[----:B------:R-:W-:Y:S02]  /*1b60*/  IMAD.IADD R233, R16, 0x1, -R233 ;  /* 0x0000000110e97824 */ /* 0x000fe400078e0ae9 */
[----:B------:R-:W-:-:S07]  /*1b70*/  IMAD.IADD R234, R229, 0x1, R7 ;  /* 0x00000001e5ea7824 */ /* 0x000fce00078e0207 */
.L_x_653:
[----:B------:R-:W-:-:S13]  /*1b80*/  R2UR UR4, R235 ;  /* 0x00000000eb0472ca */ /* 0x000fda00000e0000 */
[----:B------:R-:W-:-:S06]  /*1b90*/  UISETP.NE.AND UP0, UPT, UR4, 0x3, UPT ;  /* 0x000000030400788c */ /* 0x000fcc000bf05270 */
[----:B------:R-:W-:-:S13]  /*1ba0*/  PLOP3.LUT P0, PT, PT, PT, UP0, 0x40, 0x0 ;  /* 0x000000000000781c */ /* 0x000fda0003f0e808 */
[----:B-1----:R-:W-:Y:S05]  /*1bb0*/  @P0 BRA `(.L_x_635) ;  /* 0x0000000000040947 */ /* 0x002fea0003800000 */
[----:B------:R-:W-:Y:S01]  /*1bc0*/  BPT.TRAP 0x1 ;  /* 0x000000040000795c */ /* 0x000fe20000300000 */
.L_x_635:
[----:B------:R-:W-:Y:S01]  /*1bd0*/  PLOP3.LUT P1, PT, PT, PT, UP0, 0x40, 0x0 ;  /* 0x000000000000781c */ /* 0x000fe20003f2e808 */
[----:B------:R-:W-:Y:S01]  /*1be0*/  IMAD R16, R2, 0x8, R17 ;  /* 0x0000000802107824 */ /* 0x000fe200078e0211 */
[----:B------:R-:W-:-:S04]  /*1bf0*/  SHF.L.U32 R9, R19, 0x1f, RZ ;  /* 0x0000001f13097819 */ /* 0x000fc800000006ff */
[----:B------:R1:W2:Y:S07]  /*1c00*/  SYNCS.PHASECHK.TRANS64.TRYWAIT P0, [R16+URZ+0x31810], R9 ;  /* 0x03181009100075a7 */ /* 0x0002ae000800017f */
[----:B------:R-:W-:Y:S05]  /*1c10*/  @P1 BRA `(.L_x_636) ;  /* 0x0000000000041947 */ /* 0x000fea0003800000 */
[----:B------:R-:W-:Y:S01]  /*1c20*/  BPT.TRAP 0x1 ;  /* 0x000000040000795c */ /* 0x000fe20000300000 */
.L_x_636:
        /* <DEDUP_REMOVED lines=11> */
.L_x_637:
        /* <DEDUP_REMOVED lines=439> */
.L_x_639:
[----:B------:R-:W-:Y:S01]  /*3850*/  PLOP3.LUT P1, PT, PT, PT, UP0, 0x40, 0x0 ;  /* 0x000000000000781c */ /* 0x000fe20003f2e808 */
[----:B------:R-:W-:-:S05]  /*3860*/  IMAD.U32 R10, RZ, RZ, UR60 ;  /* 0x0000003cff0a7e24 */ /* 0x000fca000f8e00ff */
[----:B------:R-:W-:-:S04]  /*3870*/  SHF.L.U32 R10, R10, 0x1f, RZ ;  /* 0x0000001f0a0a7819 */ /* 0x000fc800000006ff */
[----:B------:R1:W4:Y:S03]  /*3880*/  SYNCS.PHASECHK.TRANS64.TRYWAIT P0, [R17+URZ+0x31830], R10 ;  /* 0x0318300a110075a7 */ /* 0x000326000800017f */
[----:B------:R-:W-:Y:S05]  /*3890*/  @P1 BRA `(.L_x_640) ;  /* 0x0000000000041947 */ /* 0x000fea0003800000 */
[----:B------:R-:W-:Y:S01]  /*38a0*/  BPT.TRAP 0x1 ;  /* 0x000000040000795c */ /* 0x000fe20000300000 */
.L_x_640:
        /* <DEDUP_REMOVED lines=11> */
.L_x_641:
        /* <DEDUP_REMOVED lines=497> */
.L_x_645:
[----:B------:R-:W-:-:S06]  /*5870*/  UISETP.NE.AND UP1, UPT, UR6, 0x1, UPT ;  /* 0x000000010600788c */ /* 0x000fcc000bf25270 */
[----:B------:R-:W-:-:S05]  /*5880*/  PLOP3.LUT P0, PT, PT, PT, UP1, 0x80, 0x0 ;  /* 0x000000000000781c */ /* 0x000fca0003f0f018 */
[----:B------:R-:W-:-:S08]  /*5890*/  @UP1 ULDC UR4, c[0x0][0x754] ;  /* 0x0001d50000041ab9 */ /* 0x000fd00000000800 */
[----:B------:R-:W-:Y:S01]  /*58a0*/  @P0 IMAD.HI.U32 R34, R30, UR4, RZ ;  /* 0x000000041e220c27 */ /* 0x000fe2000f8e00ff */
[----:B------:R-:W-:-:S04]  /*58b0*/  @UP1 ULDC UR4, c[0x0][0x758] ;  /* 0x0001d60000041ab9 */ /* 0x000fc80000000800 */
[----:B------:R-:W-:-:S07]  /*58c0*/  @P0 SHF.R.U32.HI R30, RZ, UR4, R34 ;  /* 0x00000004ff1e0c19 */ /* 0x000fce0008011622 */
.L_x_646:
[----:B------:R-:W-:Y:S05]  /*58d0*/  BSYNC B1 ;  /* 0x0000000000017941 */ /* 0x000fea0003800000 */
.L_x_644:
[----:B------:R-:W-:-:S05]  /*58e0*/  IMAD R30, R30, UR6, R233 ;  /* 0x000000061e1e7c24 */ /* 0x000fca000f8e02e9 */
[----:B------:R-:W-:Y:S02]  /*58f0*/  VIMNMX R37, R37, R30, !PT ;  /* 0x0000001e25257248 */ /* 0x000fe40007fe0100 */
[----:B------:R-:W-:-:S07]  /*5900*/  VIADDMNMX R225, R30, UR6, R225, PT ;  /* 0x000000061ee17c46 */ /* 0x000fce000b8001e1 */
.L_x_643:
        /* <DEDUP_REMOVED lines=17> */
.L_x_649:
[----:B------:R-:W-:-:S06]  /*5a20*/  UISETP.NE.AND UP1, UPT, UR6, 0x1, UPT ;  /* 0x000000010600788c */ /* 0x000fcc000bf25270 */
[----:B------:R-:W-:-:S05]  /*5a30*/  PLOP3.LUT P0, PT, PT, PT, UP1, 0x80, 0x0 ;  /* 0x000000000000781c */ /* 0x000fca0003f0f018 */
[----:B------:R-:W-:-:S08]  /*5a40*/  @UP1 ULDC UR4, c[0x0][0x754] ;  /* 0x0001d50000041ab9 */ /* 0x000fd00000000800 */
[----:B------:R-:W-:Y:S01]  /*5a50*/  @P0 IMAD.HI.U32 R32, R30, UR4, RZ ;  /* 0x000000041e200c27 */ /* 0x000fe2000f8e00ff */
[----:B------:R-:W-:-:S04]  /*5a60*/  @UP1 ULDC UR4, c[0x0][0x758] ;  /* 0x0001d60000041ab9 */ /* 0x000fc80000000800 */
[----:B------:R-:W-:-:S07]  /*5a70*/  @P0 SHF.R.U32.HI R30, RZ, UR4, R32 ;  /* 0x00000004ff1e0c19 */ /* 0x000fce0008011620 */
.L_x_650:
[----:B------:R-:W-:Y:S05]  /*5a80*/  BSYNC B1 ;  /* 0x0000000000017941 */ /* 0x000fea0003800000 */
.L_x_648:
[----:B------:R-:W-:-:S05]  /*5a90*/  IMAD R30, R30, UR6, R233 ;  /* 0x000000061e1e7c24 */ /* 0x000fca000f8e02e9 */
[----:B------:R-:W-:Y:S02]  /*5aa0*/  VIMNMX R31, R31, R30, !PT ;  /* 0x0000001e1f1f7248 */ /* 0x000fe40007fe0100 */
[----:B------:R-:W-:-:S07]  /*5ab0*/  VIADDMNMX R224, R30, UR6, R224, PT ;  /* 0x000000061ee07c46 */ /* 0x000fce000b8001e0 */
.L_x_647:
        /* <DEDUP_REMOVED lines=40> */
[----:B-1----:R-:W-:Y:S01]  /*5d40*/  FSEL R41, R11, -INF , !P3 ;  /* 0xff8000000b297808 */ /* 0x002fe20005800000 */
[--C-:B--2---:R-:W-:Y:S01]  /*5d50*/  FFMA.FTZ R30, R30, UR4, -R6.reuse ;  /* 0x000000041e1e7c23 */ /* 0x104fe20008010806 */
        /* <DEDUP_REMOVED lines=12> */
[----:B---3--:R-:W-:Y:S01]  /*5e20*/  FFMA.FTZ R226, R226, UR4, -R5 ;  /* 0x00000004e2e27c23 */ /* 0x008fe20008010805 */
        /* <DEDUP_REMOVED lines=20> */
[----:B------:R-:W-:Y:S02]  /*5f70*/  P2R R42, PR, RZ, 0x2 ;  /* 0x00000002ff2a7803 */ /* 0x000fe40000000000 */
        /* <DEDUP_REMOVED lines=20> */
[----:B------:R-:W-:-:S02]  /*60c0*/  ISETP.NE.AND P1, PT, R42, RZ, PT ;  /* 0x000000ff2a00720c */ /* 0x000fc40003f25270 */
[----:B------:R-:W1:Y:S01]  /*60d0*/  LDS R42, [R227+0x2c300] ;  /* 0x02c30000e32a7984 */ /* 0x000e620000000800 */
[----:B------:R-:W-:Y:S01]  /*60e0*/  ISETP.GT.AND P6, PT, R31, 0x11, !P6 ;  /* 0x000000111f00780c */ /* 0x000fe200077c4270 */
[----:B------:R-:W-:Y:S01]  /*60f0*/  FFMA.FTZ R37, R37, UR4, -R6 ;  /* 0x0000000425257c23 */ /* 0x000fe20008010806 */
[C---:B------:R-:W-:Y:S01]  /*6100*/  ISETP.GT.AND P1, PT, R31.reuse, 0x20, !P1 ;  /* 0x000000201f00780c */ /* 0x040fe20004f24270 */
[----:B------:R-:W2:Y:S01]  /*6110*/  MUFU.EX2 R225, R225 ;  /* 0x000000e100e17308 */ /* 0x000ea20000000800 */
[C---:B------:R-:W-:Y:S02]  /*6120*/  ISETP.GT.AND P4, PT, R31.reuse, 0x31, !P4 ;  /* 0x000000311f00780c */ /* 0x040fe40006784270 */
[C---:B------:R-:W-:Y:S02]  /*6130*/  ISETP.GT.AND P3, PT, R31.reuse, 0x40, !P3 ;  /* 0x000000401f00780c */ /* 0x040fe40005f64270 */
[----:B------:R-:W-:Y:S02]  /*6140*/  ISETP.GT.AND P2, PT, R31, 0x41, !P2 ;  /* 0x000000411f00780c */ /* 0x000fe40005744270 */
[----:B------:R-:W3:Y:S01]  /*6150*/  LDS R31, [R227+0x2c320] ;  /* 0x02c32000e31f7984 */ /* 0x000ee20000000800 */
        /* <DEDUP_REMOVED lines=18> */
[----:B------:R-:W1:Y:S01]  /*6280*/  MUFU.EX2 R221, R30 ;  /* 0x0000001e00dd7308 */ /* 0x000e620000000800 */
[--C-:B---3--:R-:W-:Y:S01]  /*6290*/  FADD.FTZ R46, R46, -R31.reuse ;  /* 0x8000001f2e2e7221 */ /* 0x108fe20000010000 */
        /* <DEDUP_REMOVED lines=9> */
[C---:B--2---:R-:W-:Y:S01]  /*6330*/  F2FP.F16.F32.PACK_AB R31, R226.reuse, R225 ;  /* 0x000000e1e21f723e */ /* 0x044fe200000000ff */
[----:B------:R-:W-:Y:S01]  /*6340*/  FMUL.FTZ R46, R225, R46 ;  /* 0x0000002ee12e7220 */ /* 0x000fe20000410000 */
[----:B------:R-:W-:-:S03]  /*6350*/  FMUL.FTZ R47, R226, R47 ;  /* 0x0000002fe22f7220 */ /* 0x000fc60000410000 */
[----:B------:R-:W-:Y:S01]  /*6360*/  FMUL.FTZ R46, R46, R9 ;  /* 0x000000092e2e7220 */ /* 0x000fe20000410000 */
[C---:B-1----:R-:W-:Y:S01]  /*6370*/  F2FP.F16.F32.PACK_AB R30, R221.reuse, R43 ;  /* 0x0000002bdd1e723e */ /* 0x042fe200000000ff */
[----:B------:R-:W-:Y:S01]  /*6380*/  BAR.SYNC.DEFER_BLOCKING 0x9, 0x100 ;  /* 0x0244000000007b1d */ /* 0x000fe20000010000 */
[----:B------:R-:W-:Y:S01]  /*6390*/  FMUL.FTZ R45, R221, R45 ;  /* 0x0000002ddd2d7220 */ /* 0x000fe20000410000 */
[----:B------:R-:W-:Y:S01]  /*63a0*/  FFMA.FTZ R221, R35, UR4, -R6 ;  /* 0x0000000423dd7c23 */ /* 0x000fe20008010806 */
[----:B------:R-:W-:Y:S01]  /*63b0*/  FMUL.FTZ R43, R43, R44 ;  /* 0x0000002c2b2b7220 */ /* 0x000fe20000410000 */
[----:B------:R-:W-:Y:S01]  /*63c0*/  FMUL.FTZ R47, R47, R10 ;  /* 0x0000000a2f2f7220 */ /* 0x000fe20000410000 */
[----:B------:R-:W-:Y:S01]  /*63d0*/  FFMA.FTZ R10, -R14, R14, 1 ;  /* 0x3f8000000e0a7423 */ /* 0x000fe2000001010e */
[----:B------:R-:W-:Y:S08]  /*63e0*/  MUFU.EX2 R44, R221 ;  /* 0x000000dd002c7308 */ /* 0x000ff00000000800 */
[----:B------:R1:W2:Y:S02]  /*63f0*/  MUFU.EX2 R35, R34 ;  /* 0x0000002200237308 */ /* 0x0002a40000000800 */
[----:B-1----:R-:W-:Y:S01]  /*6400*/  FFMA.FTZ R34, -R20, R20, 1 ;  /* 0x3f80000014227423 */ /* 0x002fe20000010114 */
[----:B------:R1:W-:Y:S01]  /*6410*/  STSM.16.M88.2 [R0+0x2c500], R30 ;  /* 0x02c5001e00007844 */ /* 0x0003e20000000100 */
[----:B--2---:R-:W-:-:S04]  /*6420*/  FMUL.FTZ R20, R35, R52 ;  /* 0x0000003423147220 */ /* 0x004fc80000410000 */
[----:B------:R-:W-:Y:S01]  /*6430*/  FMUL.FTZ R20, R20, R15 ;  /* 0x0000000f14147220 */ /* 0x000fe20000410000 */
[----:B-1----:R-:W-:Y:S01]  /*6440*/  FFMA.FTZ R30, -R8, R8, 1 ;  /* 0x3f800000081e7423 */ /* 0x002fe20000010108 */
[--C-:B------:R-:W-:Y:S01]  /*6450*/  FFMA.FTZ R8, R36, UR4, -R6.reuse ;  /* 0x0000000424087c23 */ /* 0x100fe20008010806 */
[----:B------:R-:W-:Y:S01]  /*6460*/  FFMA.FTZ R31, R39, UR4, -R6 ;  /* 0x00000004271f7c23 */ /* 0x000fe20008010806 */
[----:B------:R-:W-:Y:S01]  /*6470*/  FFMA.FTZ R39, -R12, R12, 1 ;  /* 0x3f8000000c277423 */ /* 0x000fe2000001010c */
[----:B------:R-:W-:Y:S01]  /*6480*/  FMUL.FTZ R12, R44, R49 ;  /* 0x000000312c0c7220 */ /* 0x000fe20000410000 */
[----:B------:R-:W-:Y:S01]  /*6490*/  FMUL.FTZ R45, R45, R30 ;  /* 0x0000001e2d2d7220 */ /* 0x000fe20000410000 */
[----:B------:R-:W-:Y:S01]  /*64a0*/  FFMA.FTZ R30, -R11, R11, 1 ;  /* 0x3f8000000b1e7423 */ /* 0x000fe2000001010b */
[----:B------:R-:W1:Y:S01]  /*64b0*/  MUFU.EX2 R8, R8 ;  /* 0x0000000800087308 */ /* 0x000e620000000800 */
[----:B------:R-:W-:Y:S01]  /*64c0*/  FMUL.FTZ R12, R12, R39 ;  /* 0x000000270c0c7220 */ /* 0x000fe20000410000 */
[----:B------:R-:W-:Y:S01]  /*64d0*/  FMUL.FTZ R11, R41, R48 ;  /* 0x00000030290b7220 */ /* 0x000fe20000410000 */
[----:B------:R-:W-:-:S03]  /*64e0*/  FFMA.FTZ R49, -R24, R24, 1 ;  /* 0x3f80000018317423 */ /* 0x000fc60000010118 */
[----:B------:R-:W-:Y:S01]  /*64f0*/  FMUL.FTZ R11, R11, R30 ;  /* 0x0000001e0b0b7220 */ /* 0x000fe20000410000 */
[----:B------:R-:W-:Y:S01]  /*6500*/  FFMA.FTZ R30, R38, UR4, -R6 ;  /* 0x00000004261e7c23 */ /* 0x000fe20008010806 */
[----:B------:R-:W2:Y:S01]  /*6510*/  MUFU.EX2 R31, R31 ;  /* 0x0000001f001f7308 */ /* 0x000ea20000000800 */
[----:B------:R-:W-:-:S07]  /*6520*/  FFMA.FTZ R6, -R27, R27, 1 ;  /* 0x3f8000001b067423 */ /* 0x000fce000001011b */
[----:B------:R-:W3:Y:S01]  /*6530*/  MUFU.EX2 R39, R32 ;  /* 0x0000002000277308 */ /* 0x000ee20000000800 */
[C---:B-1----:R-:W-:Y:S01]  /*6540*/  FMUL.FTZ R53, R8.reuse, R53 ;  /* 0x0000003508357220 */ /* 0x042fe20000410000 */
[----:B------:R-:W-:Y:S02]  /*6550*/  F2FP.F16.F32.PACK_AB R8, R8, R35 ;  /* 0x000000230808723e */ /* 0x000fe400000000ff */
[----:B------:R-:W-:Y:S01]  /*6560*/  F2FP.F16.F32.PACK_AB R35, R47, R46 ;  /* 0x0000002e2f23723e */ /* 0x000fe200000000ff */
[----:B------:R-:W-:Y:S01]  /*6570*/  FMUL.FTZ R15, R53, R34 ;  /* 0x00000022350f7220 */ /* 0x000fe20000410000 */
[----:B------:R-:W-:Y:S02]  /*6580*/  FFMA.FTZ R34, -R23, R23, 1 ;  /* 0x3f80000017227423 */ /* 0x000fe40000010117 */
[----:B------:R1:W4:Y:S01]  /*6590*/  MUFU.EX2 R32, R37 ;  /* 0x0000002500207308 */ /* 0x0003220000000800 */
[----:B--2---:R-:W-:-:S04]  /*65a0*/  FMUL.FTZ R23, R31, R216 ;  /* 0x000000d81f177220 */ /* 0x004fc80000410000 */
[----:B------:R-:W-:Y:S01]  /*65b0*/  FMUL.FTZ R23, R23, R34 ;  /* 0x0000002217177220 */ /* 0x000fe20000410000 */
[----:B------:R-:W-:Y:S01]  /*65c0*/  FFMA.FTZ R34, -R7, R7, 1 ;  /* 0x3f80000007227423 */ /* 0x000fe20000010107 */
[--C-:B------:R-:W-:Y:S01]  /*65d0*/  FFMA.FTZ R7, R40, UR4, -R5.reuse ;  /* 0x0000000428077c23 */ /* 0x100fe20008010805 */
[----:B------:R-:W2:Y:S01]  /*65e0*/  MUFU.EX2 R30, R30 ;  /* 0x0000001e001e7308 */ /* 0x000ea20000000800 */
[----:B---3--:R-:W-:Y:S01]  /*65f0*/  FMUL.FTZ R27, R39, R220 ;  /* 0x000000dc271b7220 */ /* 0x008fe20000410000 */
[----:B-1----:R-:W-:Y:S01]  /*6600*/  FFMA.FTZ R37, -R28, R28, 1 ;  /* 0x3f8000001c257423 */ /* 0x002fe2000001011c */
[----:B------:R-:W-:Y:S02]  /*6610*/  FMUL.FTZ R34, R43, R34 ;  /* 0x000000222b227220 */ /* 0x000fe40000410000 */
[----:B------:R-:W-:Y:S01]  /*6620*/  FMUL.FTZ R27, R27, R6 ;  /* 0x000000061b1b7220 */ /* 0x000fe20000410000 */
[----:B------:R-:W-:Y:S02]  /*6630*/  FSEL R6, R14, -INF , !P6 ;  /* 0xff8000000e067808 */ /* 0x000fe40007000000 */
[----:B------:R-:W1:Y:S01]  /*6640*/  MUFU.EX2 R7, R7 ;  /* 0x0000000700077308 */ /* 0x000e620000000800 */
[C---:B----4-:R-:W-:Y:S01]  /*6650*/  FMUL.FTZ R28, R32.reuse, R42 ;  /* 0x0000002a201c7220 */ /* 0x050fe20000410000 */
[----:B------:R-:W-:Y:S01]  /*6660*/  F2FP.F16.F32.PACK_AB R32, R32, R39 ;  /* 0x000000272020723e */ /* 0x000fe200000000ff */
[----:B------:R-:W-:Y:S01]  /*6670*/  FFMA.FTZ R36, R6, UR4, -R5 ;  /* 0x0000000406247c23 */ /* 0x000fe20008010805 */
[----:B------:R-:W-:Y:S01]  /*6680*/  FSEL R6, R21, -INF , !P1 ;  /* 0xff80000015067808 */ /* 0x000fe20004800000 */
[----:B------:R-:W-:Y:S01]  /*6690*/  FMUL.FTZ R28, R28, R37 ;  /* 0x000000251c1c7220 */ /* 0x000fe20000410000 */
[----:B------:R-:W-:-:S03]  /*66a0*/  F2FP.F16.F32.PACK_AB R34, R45, R34 ;  /* 0x000000222d22723e */ /* 0x000fc600000000ff */
[----:B------:R-:W3:Y:S01]  /*66b0*/  MUFU.EX2 R36, R36 ;  /* 0x0000002400247308 */ /* 0x000ee20000000800 */
[----:B------:R-:W-:Y:S01]  /*66c0*/  FFMA.FTZ R9, R6, UR4, -R5 ;  /* 0x0000000406097c23 */ /* 0x000fe20008010805 */
[----:B------:R-:W-:Y:S01]  /*66d0*/  FSEL R6, R22, -INF , !P0 ;  /* 0xff80000016067808 */ /* 0x000fe20004000000 */
[C---:B--2---:R-:W-:Y:S01]  /*66e0*/  FMUL.FTZ R24, R30.reuse, R217 ;  /* 0x000000d91e187220 */ /* 0x044fe20000410000 */
[----:B------:R-:W-:-:S03]  /*66f0*/  F2FP.F16.F32.PACK_AB R30, R30, R31 ;  /* 0x0000001f1e1e723e */ /* 0x000fc600000000ff */
[----:B------:R-:W-:Y:S01]  /*6700*/  FFMA.FTZ R38, R6, UR4, -R5 ;  /* 0x0000000406267c23 */ /* 0x000fe20008010805 */
[----:B------:R-:W2:Y:S01]  /*6710*/  MUFU.EX2 R9, R9 ;  /* 0x0000000900097308 */ /* 0x000ea20000000800 */
[----:B------:R-:W-:Y:S01]  /*6720*/  FSEL R6, R25, -INF , !P5 ;  /* 0xff80000019067808 */ /* 0x000fe20006800000 */
[----:B-1----:R-:W-:Y:S01]  /*6730*/  FMUL.FTZ R14, R7, R50 ;  /* 0x00000032070e7220 */ /* 0x002fe20000410000 */
[----:B------:R-:W-:-:S03]  /*6740*/  FMUL.FTZ R24, R24, R49 ;  /* 0x0000003118187220 */ /* 0x000fc60000410000 */
[----:B------:R-:W-:Y:S01]  /*6750*/  FMUL.FTZ R14, R14, R13 ;  /* 0x0000000d0e0e7220 */ /* 0x000fe20000410000 */
[----:B------:R-:W-:Y:S01]  /*6760*/  FFMA.FTZ R43, R6, UR4, -R5 ;  /* 0x00000004062b7c23 */ /* 0x000fe20008010805 */
[----:B------:R-:W-:Y:S02]  /*6770*/  VIADD R13, R17, 0x2c500 ;  /* 0x0002c500110d7836 */ /* 0x000fe40000000000 */
[----:B---3--:R-:W-:Y:S01]  /*6780*/  FMUL.FTZ R37, R36, R51 ;  /* 0x0000003324257220 */ /* 0x008fe20000410000 */
[----:B------:R-:W-:Y:S01]  /*6790*/  FSEL R6, R26, -INF , !P4 ;  /* 0xff8000001a067808 */ /* 0x000fe20006000000 */
[----:B------:R-:W1:Y:S01]  /*67a0*/  MUFU.EX2 R38, R38 ;  /* 0x0000002600267308 */ /* 0x000e620000000800 */
[----:B------:R-:W-:Y:S01]  /*67b0*/  F2FP.F16.F32.PACK_AB R7, R36, R7 ;  /* 0x000000072407723e */ /* 0x000fe200000000ff */
[----:B------:R-:W-:Y:S01]  /*67c0*/  FMUL.FTZ R37, R37, R10 ;  /* 0x0000000a25257220 */ /* 0x000fe20000410000 */
[----:B------:R-:W-:Y:S01]  /*67d0*/  FFMA.FTZ R10, -R21, R21, 1 ;  /* 0x3f800000150a7423 */ /* 0x000fe20000010115 */
[----:B------:R-:W-:Y:S01]  /*67e0*/  SHF.R.U32.HI R21, RZ, 0x4, R13 ;  /* 0x00000004ff157819 */ /* 0x000fe2000001160d */
[--C-:B------:R-:W-:Y:S01]  /*67f0*/  FFMA.FTZ R42, R6, UR4, -R5.reuse ;  /* 0x00000004062a7c23 */ /* 0x100fe20008010805 */
[----:B--2---:R-:W-:Y:S01]  /*6800*/  FMUL.FTZ R13, R9, R54 ;  /* 0x00000036090d7220 */ /* 0x004fe20000410000 */
[C---:B------:R-:W-:Y:S01]  /*6810*/  FSEL R6, R29.reuse, -INF , !P3 ;  /* 0xff8000001d067808 */ /* 0x040fe20005800000 */
[----:B------:R-:W2:Y:S01]  /*6820*/  MUFU.EX2 R43, R43 ;  /* 0x0000002b002b7308 */ /* 0x000ea20000000800 */
[----:B------:R-:W-:Y:S01]  /*6830*/  FFMA.FTZ R29, -R29, R29, 1 ;  /* 0x3f8000001d1d7423 */ /* 0x000fe2000001011d */
[----:B------:R-:W-:Y:S01]  /*6840*/  FMUL.FTZ R13, R13, R10 ;  /* 0x0000000a0d0d7220 */ /* 0x000fe20000410000 */
[----:B------:R-:W-:Y:S01]  /*6850*/  LOP3.LUT R10, R21, 0x3fff, RZ, 0xc0, !PT ;  /* 0x00003fff150a7812 */ /* 0x000fe200078ec0ff */
[----:B------:R-:W-:Y:S01]  /*6860*/  FFMA.FTZ R21, R6, UR4, -R5 ;  /* 0x0000000406157c23 */ /* 0x000fe20008010805 */
[----:B------:R-:W-:-:S02]  /*6870*/  FSEL R6, R33, -INF , !P2 ;  /* 0xff80000021067808 */ /* 0x000fc40005000000 */
[----:B------:R-:W-:Y:S01]  /*6880*/  LOP3.LUT R10, R10, 0x80000, RZ, 0xfc, !PT ;  /* 0x000800000a0a7812 */ /* 0x000fe200078efcff */
[----:B------:R-:W3:Y:S01]  /*6890*/  MUFU.EX2 R42, R42 ;  /* 0x0000002a002a7308 */ /* 0x000ee20000000800 */
[----:B-1----:R-:W-:Y:S01]  /*68a0*/  F2FP.F16.F32.PACK_AB R9, R38, R9 ;  /* 0x000000092609723e */ /* 0x002fe200000000ff */
[----:B------:R-:W-:Y:S01]  /*68b0*/  FFMA.FTZ R6, R6, UR4, -R5 ;  /* 0x0000000406067c23 */ /* 0x000fe20008010805 */
[----:B------:R-:W-:Y:S01]  /*68c0*/  FMUL.FTZ R40, R38, R55 ;  /* 0x0000003726287220 */ /* 0x000fe20000410000 */
[----:B------:R-:W-:Y:S01]  /*68d0*/  VIADD R5, R10, 0x80 ;  /* 0x000000800a057836 */ /* 0x000fe20000000000 */
[----:B------:R-:W-:Y:S01]  /*68e0*/  F2FP.F16.F32.PACK_AB R36, R12, R11 ;  /* 0x0000000b0c24723e */ /* 0x000fe200000000ff */
[----:B------:R-:W-:Y:S01]  /*68f0*/  VIADD R49, R10, 0x180 ;  /* 0x000001800a317836 */ /* 0x000fe20000000000 */
[----:B------:R-:W-:Y:S01]  /*6900*/  F2FP.F16.F32.PACK_AB R37, R37, R14 ;  /* 0x0000000e2525723e */ /* 0x000fe200000000ff */
[----:B------:R1:W4:Y:S01]  /*6910*/  MUFU.EX2 R48, R6 ;  /* 0x0000000600307308 */ /* 0x0003220000000800 */
[----:B------:R-:W-:Y:S01]  /*6920*/  R2UR UR4, R5 ;  /* 0x00000000050472ca */ /* 0x000fe200000e0000 */
[----:B------:R-:W-:Y:S01]  /*6930*/  FFMA.FTZ R5, -R22, R22, 1 ;  /* 0x3f80000016057423 */ /* 0x000fe20000010116 */
[C---:B------:R-:W-:Y:S01]  /*6940*/  VIADD R22, R10.reuse, 0x100 ;  /* 0x000001000a167836 */ /* 0x040fe20000000000 */
[----:B------:R-:W-:Y:S01]  /*6950*/  F2FP.F16.F32.PACK_AB R12, R15, R20 ;  /* 0x000000140f0c723e */ /* 0x000fe200000000ff */
[----:B------:R-:W-:-:S02]  /*6960*/  VIADD R15, R10, 0x30 ;  /* 0x000000300a0f7836 */ /* 0x000fc40000000000 */
[----:B------:R-:W-:Y:S01]  /*6970*/  FMUL.FTZ R40, R40, R5 ;  /* 0x0000000528287220 */ /* 0x000fe20000410000 */
[----:B--2---:R-:W-:Y:S01]  /*6980*/  FMUL.FTZ R5, R43, R218 ;  /* 0x000000da2b057220 */ /* 0x004fe20000410000 */
[----:B------:R-:W2:Y:S01]  /*6990*/  MUFU.EX2 R21, R21 ;  /* 0x0000001500157308 */ /* 0x000ea20000000800 */
[----:B-1----:R-:W-:Y:S01]  /*69a0*/  FFMA.FTZ R6, -R33, R33, 1 ;  /* 0x3f80000021067423 */ /* 0x002fe20000010121 */
[----:B---3--:R-:W-:Y:S01]  /*69b0*/  F2FP.F16.F32.PACK_AB R31, R42, R43 ;  /* 0x0000002b2a1f723e */ /* 0x008fe200000000ff */
[----:B------:R-:W-:Y:S01]  /*69c0*/  VIADD R20, R10, 0xb0 ;  /* 0x000000b00a147836 */ /* 0x000fe20000000000 */
[----:B------:R-:W-:Y:S01]  /*69d0*/  R2UR UR5, R22 ;  /* 0x00000000160572ca */ /* 0x000fe200000e0000 */
[----:B------:R-:W-:Y:S01]  /*69e0*/  FFMA.FTZ R22, -R25, R25, 1 ;  /* 0x3f80000019167423 */ /* 0x000fe20000010119 */
[----:B------:R-:W-:Y:S01]  /*69f0*/  FFMA.FTZ R25, -R26, R26, 1 ;  /* 0x3f8000001a197423 */ /* 0x000fe2000001011a */
[----:B------:R-:W-:Y:S01]  /*6a00*/  FMUL.FTZ R26, R42, R219 ;  /* 0x000000db2a1a7220 */ /* 0x000fe20000410000 */
[----:B------:R-:W-:Y:S01]  /*6a10*/  F2FP.F16.F32.PACK_AB R13, R40, R13 ;  /* 0x0000000d280d723e */ /* 0x000fe200000000ff */
[----:B----4-:R-:W-:Y:S01]  /*6a20*/  FMUL.FTZ R223, R48, R223 ;  /* 0x000000df30df7220 */ /* 0x010fe20000410000 */
[----:B------:R-:W-:Y:S01]  /*6a30*/  FMUL.FTZ R5, R5, R22 ;  /* 0x0000001605057220 */ /* 0x000fe20000410000 */
[----:B------:R-:W-:-:S02]  /*6a40*/  IMAD R22, R4, 0x2000, R17 ;  /* 0x0000200004167824 */ /* 0x000fc400078e0211 */
[----:B------:R-:W-:Y:S01]  /*6a50*/  FMUL.FTZ R26, R26, R25 ;  /* 0x000000191a1a7220 */ /* 0x000fe20000410000 */
[----:B------:R-:W-:Y:S01]  /*6a60*/  FMUL.FTZ R50, R223, R6 ;  /* 0x00000006df327220 */ /* 0x000fe20000410000 */
[----:B------:R-:W-:Y:S01]  /*6a70*/  F2FP.F16.F32.PACK_AB R6, R44, R41 ;  /* 0x000000292c06723e */ /* 0x000fe200000000ff */
[----:B------:R-:W-:Y:S01]  /*6a80*/  UMOV UR10, UR4 ;  /* 0x00000004000a7c82 */ /* 0x000fe20008000000 */
[----:B------:R-:W-:Y:S01]  /*6a90*/  R2UR UR58, R10 ;  /* 0x000000000a3a72ca */ /* 0x000fe200000e0000 */
[----:B--2---:R-:W-:Y:S01]  /*6aa0*/  FMUL.FTZ R222, R21, R222 ;  /* 0x000000de15de7220 */ /* 0x004fe20000410000 */
        /* <DEDUP_REMOVED lines=12> */
[----:B-1----:R-:W-:Y:S02]  /*6b70*/  F2FP.F16.F32.PACK_AB R6, R24, R23 ;  /* 0x000000171806723e */ /* 0x002fe400000000ff */
[----:B------:R-:W-:Y:S01]  /*6b80*/  R2UR UR56, R216 ;  /* 0x00000000d83872ca */ /* 0x000fe200000e0000 */
[----:B------:R1:W-:Y:S06]  /*6b90*/  MEMBAR.ALL.CTA ;  /* 0x0000000000007992 */ /* 0x0003ec0000008000 */
[----:B-1----:R-:W1:Y:S01]  /*6ba0*/  FENCE.VIEW.ASYNC.S ;  /* 0x00000000000073c6 */ /* 0x002e620000000000 */
[----:B------:R-:W-:Y:S01]  /*6bb0*/  F2FP.F16.F32.PACK_AB R7, R26, R5 ;  /* 0x000000051a07723e */ /* 0x000fe200000000ff */
[----:B------:R-:W-:Y:S01]  /*6bc0*/  VIADD R5, R10, 0x200 ;  /* 0x000002000a057836 */ /* 0x000fe20000000000 */
[----:B------:R-:W-:Y:S01]  /*6bd0*/  F2FP.F16.F32.PACK_AB R24, R28, R27 ;  /* 0x0000001b1c18723e */ /* 0x000fe200000000ff */
[----:B------:R-:W-:Y:S01]  /*6be0*/  UMOV UR18, UR6 ;  /* 0x0000000600127c82 */ /* 0x000fe20008000000 */
[----:B--2---:R-:W-:Y:S01]  /*6bf0*/  MOV R8, UR58 ;  /* 0x0000003a00087c02 */ /* 0x004fe20008000f00 */
        /* <DEDUP_REMOVED lines=224> */
[----:B------:R-:W-:-:S02]  /*7a00*/  VIADD R8, R216, 0x480 ;  /* 0x00000480d8087836 */ /* 0x000fc40000000000 */
[----:B------:R-:W-:-:S10]  /*7a10*/  IMAD.SHL.U32 R9, R3, 0x4000, RZ ;  /* 0x0000400003097824 */ /* 0x000fd400078e00ff */
        /* <DEDUP_REMOVED lines=21> */
[----:B------:R-:W-:Y:S02]  /*7b70*/  R2UR UR28, R8 ;  /* 0x00000000081c72ca */ /* 0x000fe400000e0000 */
        /* <DEDUP_REMOVED lines=199> */
.L_x_651:
        /* <DEDUP_REMOVED lines=113> */
.L_x_652:
        /* <DEDUP_REMOVED lines=94> */
.L_x_632:
        /* <DEDUP_REMOVED lines=17> */
[----:B------:R5:W2:Y:S07]  /*95f0*/  @P0 LDG.E R3, desc[UR4][R2.64] ;  /* 0x0000000402030981 */ /* 0x000aae000c1e1900 */
[----:B------:R-:W-:Y:S01]  /*9600*/  BAR.SYNC.DEFER_BLOCKING 0x1, 0x100 ;  /* 0x0044000000007b1d */ /* 0x000fe20000010000 */
[----:B----4-:R-:W-:Y:S01]  /*9610*/  ISETP.NE.AND P1, PT, R0, 0x1, PT ;  /* 0x000000010000780c */ /* 0x010fe20003f25270 */
[----:B------:R-:W-:-:S06]  /*9620*/  VIADD R23, R22, 0xffffff80 ;  /* 0xffffff8016177836 */ /* 0x000fcc0000000000 */
[----:B------:R-:W4:Y:S01]  /*9630*/  S2UR UR5, SR_CgaCtaId ;  /* 0x00000000000579c3 */ /* 0x000f220000008800 */
[----:B------:R-:W-:Y:S01]  /*9640*/  SHF.R.S32.HI R0, RZ, 0x1f, R23 ;  /* 0x0000001fff007819 */ /* 0x000fe20000011417 */
[----:B------:R-:W-:Y:S01]  /*9650*/  UMOV UR4, 0x400 ;  /* 0x0000040000047882 */ /* 0x000fe20000000000 */
[----:B------:R-:W-:Y:S02]  /*9660*/  BSSY B1, `(.L_x_654) ;  /* 0x0000055000017945 */ /* 0x000fe40003800000 */
[----:B------:R-:W-:-:S03]  /*9670*/  LEA.HI R6, R0, R23, RZ, 0x7 ;  /* 0x0000001700067211 */ /* 0x000fc600078f38ff */
[----:B------:R-:W1:Y:S01]  /*9680*/  @P1 LDC R4, c[0x0][0x854] ;  /* 0x00021500ff041b82 */ /* 0x000e620000000800 */
[----:B------:R-:W-:Y:S02]  /*9690*/  LOP3.LUT R0, R6, 0x3fffff80, RZ, 0xc0, !PT ;  /* 0x3fffff8006007812 */ /* 0x000fe400078ec0ff */
[----:B------:R-:W-:-:S03]  /*96a0*/  SHF.R.S32.HI R9, RZ, 0x7, R6 ;  /* 0x00000007ff097819 */ /* 0x000fc60000011406 */
[----:B------:R-:W-:Y:S02]  /*96b0*/  IMAD.IADD R0, R23, 0x1, -R0 ;  /* 0x0000000117007824 */ /* 0x000fe400078e0a00 */
[----:B------:R-:W3:Y:S02]  /*96c0*/  @P1 LDC R5, c[0x0][0x858] ;  /* 0x00021600ff051b82 */ /* 0x000ee40000000800 */
[----:B------:R-:W-:-:S04]  /*96d0*/  IMAD R0, R9, 0xa00, R0 ;  /* 0x00000a0009007824 */ /* 0x000fc800078e0200 */
[----:B-----5:R-:W-:Y:S01]  /*96e0*/  IMAD.SHL.U32 R2, R0, 0x4, RZ ;  /* 0x0000000400027824 */ /* 0x020fe200078e00ff */
[----:B----4-:R-:W-:-:S06]  /*96f0*/  ULEA UR4, UR5, UR4, 0x18 ;  /* 0x0000000405047291 */ /* 0x010fcc000f8ec03f */
[----:B------:R-:W-:Y:S01]  /*9700*/  LEA R6, R2, UR4, 0x2 ;  /* 0x0000000402067c11 */ /* 0x000fe2000f8e10ff */
[----:B-1----:R-:W-:-:S04]  /*9710*/  @P1 IMAD.HI.U32 R0, R7, R4, RZ ;  /* 0x0000000407001227 */ /* 0x002fc800078e00ff */
[----:B------:R1:W-:Y:S04]  /*9720*/  STS.128 [R6], R56 ;  /* 0x0000003806007388 */ /* 0x0003e80000000c00 */
[----:B------:R1:W-:Y:S01]  /*9730*/  STS.128 [R6+0x800], R60 ;  /* 0x0008003c06007388 */ /* 0x0003e20000000c00 */
[----:B---3--:R-:W-:Y:S01]  /*9740*/  @P1 SHF.R.U32.HI R7, RZ, R5, R0 ;  /* 0x00000005ff071219 */ /* 0x008fe20000011600 */
[----:B------:R-:W-:Y:S02]  /*9750*/  IMAD R5, R8, 0x5000, RZ ;  /* 0x0000500008057824 */ /* 0x000fe400078e02ff */
[----:B------:R1:W-:Y:S01]  /*9760*/  STS.128 [R6+0x1000], R96 ;  /* 0x0010006006007388 */ /* 0x0003e20000000c00 */
[----:B------:R-:W-:-:S03]  /*9770*/  SHF.R.S32.HI R9, RZ, 0x1f, R7 ;  /* 0x0000001fff097819 */ /* 0x000fc60000011407 */
        /* <DEDUP_REMOVED lines=18> */
[----:B---3--:R-:W3:Y:S01]  /*98a0*/  FENCE.VIEW.ASYNC.S ;  /* 0x00000000000073c6 */ /* 0x008ee20000000000 */
[----:B--2---:R-:W-:-:S04]  /*98b0*/  @P0 IMAD R3, R236, 0x50, R3 ;  /* 0x00000050ec030824 */ /* 0x004fc800078e0203 */
[----:B------:R-:W-:-:S05]  /*98c0*/  @P0 IMAD.HI R3, R3, 0x66666667, RZ ;  /* 0x6666666703030827 */ /* 0x000fca00078e02ff */
[----:B------:R-:W-:-:S04]  /*98d0*/  @P0 SHF.R.U32.HI R0, RZ, 0x1f, R3 ;  /* 0x0000001fff000819 */ /* 0x000fc80000011603 */
[----:B------:R-:W-:-:S05]  /*98e0*/  @P0 LEA.HI.SX32 R0, R3, R0, 0x1b ;  /* 0x0000000003000211 */ /* 0x000fca00078fdaff */
[----:B------:R-:W-:Y:S02]  /*98f0*/  @P0 IMAD R2, R0, 0x5000, RZ ;  /* 0x0000500000020824 */ /* 0x000fe400078e02ff */
[----:B------:R-:W-:-:S03]  /*9900*/  IMAD R0, R9, R10, RZ ;  /* 0x0000000a09007224 */ /* 0x000fc600078e02ff */
[----:B------:R-:W-:Y:S02]  /*9910*/  @P0 SHF.R.S32.HI R3, RZ, 0x1f, R2 ;  /* 0x0000001fff030819 */ /* 0x000fe40000011402 */
[----:B------:R-:W-:Y:S01]  /*9920*/  @!P0 CS2R R2, SRZ ;  /* 0x0000000000028805 */ /* 0x000fe2000001ff00 */
[----:B---3--:R-:W-:Y:S05]  /*9930*/  BAR.SYNC.DEFER_BLOCKING 0x1, 0x100 ;  /* 0x0044000000007b1d */ /* 0x008fea0000010000 */
[----:B------:R-:W-:Y:S01]  /*9940*/  IADD3 R4, P1, R5, R2, RZ ;  /* 0x0000000205047210 */ /* 0x000fe20007f3e0ff */
[----:B------:R-:W-:Y:S02]  /*9950*/  IMAD R2, R9, R14, RZ ;  /* 0x0000000e09027224 */ /* 0x000fe400078e02ff */
[----:B------:R-:W-:Y:S01]  /*9960*/  IMAD R9, R7, R11, R0 ;  /* 0x0000000b07097224 */ /* 0x000fe200078e0200 */
[----:B------:R-:W-:Y:S01]  /*9970*/  LEA.HI.X.SX32 R5, R5, R3, 0x1, P1 ;  /* 0x0000000305057211 */ /* 0x000fe200008f0eff */
[C---:B------:R-:W-:Y:S01]  /*9980*/  IMAD R11, R7.reuse, R15, R2 ;  /* 0x0000000f070b7224 */ /* 0x040fe200078e0202 */
[----:B------:R-:W-:Y:S01]  /*9990*/  SHF.R.S32.HI R0, RZ, 0x1f, R236 ;  /* 0x0000001fff007819 */ /* 0x000fe200000114ec */
[----:B------:R-:W-:-:S04]  /*99a0*/  IMAD.WIDE.U32 R2, R7, R10, R4 ;  /* 0x0000000a07027225 */ /* 0x000fc800078e0004 */
[----:B------:R-:W-:Y:S01]  /*99b0*/  IMAD.IADD R3, R3, 0x1, R9 ;  /* 0x0000000103037824 */ /* 0x000fe200078e0209 */
[----:B------:R-:W-:Y:S01]  /*99c0*/  SEL R9, R0, RZ, !P0 ;  /* 0x000000ff00097207 */ /* 0x000fe20004000000 */
[----:B------:R-:W-:Y:S01]  /*99d0*/  IMAD.WIDE.U32 R4, R7, R14, R4 ;  /* 0x0000000e07047225 */ /* 0x000fe200078e0004 */
[----:B------:R-:W-:Y:S02]  /*99e0*/  SEL R7, R236, RZ, !P0 ;  /* 0x000000ffec077207 */ /* 0x000fe40004000000 */
[----:B------:R-:W-:Y:S01]  /*99f0*/  ISETP.NE.AND P0, PT, R23, RZ, PT ;  /* 0x000000ff1700720c */ /* 0x000fe20003f05270 */
[----:B------:R-:W-:Y:S02]  /*9a00*/  IMAD.IADD R5, R5, 0x1, R11 ;  /* 0x0000000105057824 */ /* 0x000fe400078e020b */
[C---:B------:R-:W-:Y:S02]  /*9a10*/  IMAD R0, R9.reuse, R12, RZ ;  /* 0x0000000c09007224 */ /* 0x040fe400078e02ff */
[----:B------:R-:W-:-:S02]  /*9a20*/  IMAD R8, R9, R16, RZ ;  /* 0x0000001009087224 */ /* 0x000fc400078e02ff */
[----:B------:R-:W-:-:S04]  /*9a30*/  IMAD.WIDE.U32 R2, R7, R12, R2 ;  /* 0x0000000c07027225 */ /* 0x000fc800078e0002 */
[----:B------:R-:W-:Y:S01]  /*9a40*/  IMAD.WIDE.U32 R4, R7, R16, R4 ;  /* 0x0000001007047225 */ /* 0x000fe200078e0004 */
[----:B------:R-:W-:-:S03]  /*9a50*/  LEA R18, P1, R2, R18, 0x2 ;  /* 0x0000001202127211 */ /* 0x000fc600078210ff */
[C---:B------:R-:W-:Y:S01]  /*9a60*/  IMAD R9, R7.reuse, R13, R0 ;  /* 0x0000000d07097224 */ /* 0x040fe200078e0200 */
[----:B------:R-:W-:Y:S01]  /*9a70*/  LEA R20, P2, R4, R20, 0x2 ;  /* 0x0000001404147211 */ /* 0x000fe200078410ff */
[----:B------:R-:W-:Y:S02]  /*9a80*/  IMAD R7, R7, R17, R8 ;  /* 0x0000001107077224 */ /* 0x000fe400078e0208 */
[----:B------:R-:W-:Y:S02]  /*9a90*/  IMAD.IADD R3, R3, 0x1, R9 ;  /* 0x0000000103037824 */ /* 0x000fe400078e0209 */
[----:B------:R-:W-:-:S03]  /*9aa0*/  IMAD.IADD R0, R5, 0x1, R7 ;  /* 0x0000000105007824 */ /* 0x000fc600078e0207 */
[----:B------:R-:W-:Y:S02]  /*9ab0*/  LEA.HI.X R3, R2, R19, R3, 0x2, P1 ;  /* 0x0000001302037211 */ /* 0x000fe400008f1403 */
[----:B------:R-:W-:Y:S01]  /*9ac0*/  LEA.HI.X R0, R4, R21, R0, 0x2, P2 ;  /* 0x0000001504007211 */ /* 0x000fe200010f1400 */
[----:B-1----:R-:W-:Y:S06]  /*9ad0*/  @P0 BRA `(.L_x_655) ;  /* 0x0000000000340947 */ /* 0x002fec0003800000 */
[----:B------:R-:W-:Y:S01]  /*9ae0*/  R2UR UR6, R20 ;  /* 0x00000000140672ca */ /* 0x000fe200000e0000 */
[----:B------:R-:W-:Y:S01]  /*9af0*/  UMOV UR5, 0x1400 ;  /* 0x0000140000057882 */ /* 0x000fe20000000000 */
[----:B------:R-:W-:Y:S01]  /*9b00*/  R2UR UR7, R0 ;  /* 0x00000000000772ca */ /* 0x000fe200000e0000 */
[----:B------:R-:W-:Y:S01]  /*9b10*/  UMOV UR8, 0x0 ;  /* 0x0000000000087882 */ /* 0x000fe20000000000 */
[----:B------:R-:W-:Y:S01]  /*9b20*/  PLOP3.LUT P0, PT, PT, PT, PT, 0x80, 0x0 ;  /* 0x000000000000781c */ /* 0x000fe20003f0f070 */
[----:B------:R-:W-:-:S12]  /*9b30*/  UMOV UR9, 0x14f00000 ;  /* 0x14f0000000097882 */ /* 0x000fd80000000000 */
.L_x_656:
[----:B------:R-:W-:Y:S01]  /*9b40*/  @P0 ELECT P1, URZ, PT ;  /* 0x00000000003f082f */ /* 0x000fe20003820000 */
[----:B------:R1:W-:-:S12]  /*9b50*/  UBLKRED.G.S.ADD.F32.RN [UR6], [UR4], UR5, desc[UR8] ;  /* 0x00000806040073bb */ /* 0x0003d800080a1405 */
[----:B------:R-:W-:Y:S02]  /*9b60*/  @P1 PLOP3.LUT P0, PT, P1, PT, PT, 0x8, 0x0 ;  /* 0x000000000000181c */ /* 0x000fe40000f0e170 */
[----:B------:R-:W-:-:S11]  /*9b70*/  PLOP3.LUT P1, PT, PT, PT, PT, 0x8, 0x0 ;  /* 0x000000000000781c */ /* 0x000fd60003f2e170 */
[----:B-1----:R-:W-:Y:S05]  /*9b80*/  @P0 BRA.U.ANY `(.L_x_656) ;  /* 0xfffffffd00ec0947 */ /* 0x002fea000393ffff */
[----:B------:R0:W-:Y:S01]  /*9b90*/  UTMACMDFLUSH ;  /* 0x00000000000079b7 */ /* 0x0001e20000000000 */
[----:B------:R-:W-:-:S04]  /*9ba0*/  DEPBAR.LE SB0, 0x0 ;  /* 0x000080000000791a */ /* 0x000fc80000000000 */
.L_x_655:
[----:B------:R-:W-:Y:S05]  /*9bb0*/  BSYNC B1 ;  /* 0x0000000000017941 */ /* 0x000fea0003800000 */
.L_x_654:
        /* <DEDUP_REMOVED lines=32> */
.L_x_657:
        /* <DEDUP_REMOVED lines=8> */
.L_x_622:
[----:B------:R-:W-:-:S08]  /*9e40*/  NOP ;  /* 0x0000000000007918 */ /* 0x000fd00000000000 */
[----:B------:R-:W1:-:S00]  /*9e50*/  USETMAXREG.DEALLOC.CTAPOOL 0x18 ;  /* 0x00000018000079c8 */ /* 0x000e4000080e0500 */
[----:B-1----:R-:W-:-:S06]  /*9e60*/  LOP3.LUT R0, R0, 0x3, RZ, 0xc0, !PT ;  /* 0x0000000300007812 */ /* 0x002fcc00078ec0ff */
[----:B------:R-:W1:Y:S02]  /*9e70*/  SHFL.IDX PT, R0, R0, RZ, 0x1f ;  /* 0x00001fff00007589 */ /* 0x000e6400000e0000 */
[----:B-1----:R-:W-:-:S13]  /*9e80*/  ISETP.NE.AND P0, PT, R0, RZ, PT ;  /* 0x000000ff0000720c */ /* 0x002fda0003f05270 */
[----:B------:R-:W-:Y:S05]  /*9e90*/  @P0 BRA `(.L_x_627) ;  /* 0x0000002000b80947 */ /* 0x000fea0003800000 */
[----:B------:R-:W-:Y:S01]  /*9ea0*/  ULDC.64 UR4, c[0x0][0x8e0] ;  /* 0x0002380000047ab9 */ /* 0x000fe20000000a00 */
[----:B------:R-:W1:Y:S01]  /*9eb0*/  S2UR UR10, SR_CTAID.X ;  /* 0x00000000000a79c3 */ /* 0x000e620000002500 */
[----:B------:R-:W-:-:S04]  /*9ec0*/  ISETP.NE.U32.AND P0, PT, RZ, UR4, PT ;  /* 0x00000004ff007c0c */ /* 0x000fc8000bf05070 */
[----:B------:R-:W-:-:S03]  /*9ed0*/  ISETP.NE.AND.EX P0, PT, RZ, UR5, PT, P0 ;  /* 0x00000005ff007c0c */ /* 0x000fc6000bf05300 */
[----:B------:R-:W2:Y:S08]  /*9ee0*/  S2UR UR21, SR_CTAID.Z ;  /* 0x00000000001579c3 */ /* 0x000eb00000002700 */
[----:B------:R-:W3:Y:S02]  /*9ef0*/  S2UR UR20, SR_CTAID.Y ;  /* 0x00000000001479c3 */ /* 0x000ee40000002600 */
[----:B------:R-:W-:Y:S05]  /*9f00*/  @!P0 BRA `(.L_x_658) ;  /* 0x0000000000208947 */ /* 0x000fea0003800000 */
[----:B------:R-:W-:Y:S01]  /*9f10*/  ULDC.64 UR4, c[0x0][0x8e0] ;  /* 0x0002380000047ab9 */ /* 0x000fe20000000a00 */
[----:B------:R-:W-:Y:S01]  /*9f20*/  ULDC.64 UR6, c[0x0][0x208] ;  /* 0x0000820000067ab9 */ /* 0x000fe20000000a00 */
[----:B--2---:R-:W-:-:S06]  /*9f30*/  UIMAD.WIDE UR4, UR21, 0x4, UR4 ;  /* 0x00000004150478a5 */ /* 0x004fcc000f8e0204 */
[----:B------:R-:W-:Y:S02]  /*9f40*/  IMAD.U32 R2, RZ, RZ, UR4 ;  /* 0x00000004ff027e24 */ /* 0x000fe4000f8e00ff */
[----:B------:R-:W-:-:S05]  /*9f50*/  IMAD.U32 R3, RZ, RZ, UR5 ;  /* 0x00000005ff037e24 */ /* 0x000fca000f8e00ff */
[----:B------:R-:W2:Y:S02]  /*9f60*/  LDG.E R2, desc[UR6][R2.64] ;  /* 0x0000000602027981 */ /* 0x000ea4000c1e1900 */
[----:B--2---:R-:W-:Y:S01]  /*9f70*/  R2UR UR5, R2 ;  /* 0x00000000020572ca */ /* 0x004fe200000e0000 */
[----:B------:R-:W-:-:S14]  /*9f80*/  BRA `(.L_x_659) ;  /* 0x0000000000407947 */ /* 0x000fdc0003800000 */
.L_x_658:
[----:B------:R-:W-:Y:S02]  /*9f90*/  ULDC.64 UR4, c[0x0][0x8d8] ;  /* 0x0002360000047ab9 */ /* 0x000fe40000000a00 */
[----:B------:R-:W-:-:S04]  /*9fa0*/  ISETP.NE.U32.AND P0, PT, RZ, UR4, PT ;  /* 0x00000004ff007c0c */ /* 0x000fc8000bf05070 */
[----:B------:R-:W-:-:S13]  /*9fb0*/  ISETP.NE.AND.EX P0, PT, RZ, UR5, PT, P0 ;  /* 0x00000005ff007c0c */ /* 0x000fda000bf05300 */
[----:B------:R-:W-:Y:S05]  /*9fc0*/  @!P0 BRA `(.L_x_660) ;  /* 0x00000000002c8947 */ /* 0x000fea0003800000 */
[----:B------:R-:W-:Y:S01]  /*9fd0*/  ULDC.64 UR4, c[0x0][0x8d8] ;  /* 0x0002360000047ab9 */ /* 0x000fe20000000a00 */
[----:B------:R-:W-:Y:S01]  /*9fe0*/  ULDC.64 UR6, c[0x0][0x208] ;  /* 0x0000820000067ab9 */ /* 0x000fe20000000a00 */
[----:B--2---:R-:W-:-:S06]  /*9ff0*/  UIMAD.WIDE UR4, UR21, 0x4, UR4 ;  /* 0x00000004150478a5 */ /* 0x004fcc000f8e0204 */
[----:B------:R-:W-:Y:S02]  /*a000*/  IMAD.U32 R2, RZ, RZ, UR4 ;  /* 0x00000004ff027e24 */ /* 0x000fe4000f8e00ff */
[----:B------:R-:W-:-:S05]  /*a010*/  IMAD.U32 R3, RZ, RZ, UR5 ;  /* 0x00000005ff037e24 */ /* 0x000fca000f8e00ff */
[----:B------:R-:W2:Y:S04]  /*a020*/  LDG.E R0, desc[UR6][R2.64] ;  /* 0x0000000602007981 */ /* 0x000ea8000c1e1900 */
[----:B------:R-:W4:Y:S01]  /*a030*/  LDG.E R4, desc[UR6][R2.64+0x4] ;  /* 0x0000040602047981 */ /* 0x000f22000c1e1900 */
[----:B--2---:R-:W-:Y:S02]  /*a040*/  R2UR UR5, R0 ;  /* 0x00000000000572ca */ /* 0x004fe400000e0000 */
[----:B----4-:R-:W-:-:S13]  /*a050*/  R2UR UR4, R4 ;  /* 0x00000000040472ca */ /* 0x010fda00000e0000 */
[----:B------:R-:W-:Y:S01]  /*a060*/  UIADD3 UR5, -UR5, UR4, URZ ;  /* 0x0000000405057290 */ /* 0x000fe2000fffe13f */
[----:B------:R-:W-:Y:S11]  /*a070*/  BRA `(.L_x_659) ;  /* 0x0000000000047947 */ /* 0x000ff60003800000 */
.L_x_660:
[----:B------:R-:W-:-:S05]  /*a080*/  ULDC UR5, c[0x0][0x8c4] ;  /* 0x0002310000057ab9 */ /* 0x000fca0000000800 */
.L_x_659:
[----:B-1----:R-:W-:Y:S01]  /*a090*/  UIMAD UR4, UR10, 0x50, URZ ;  /* 0x000000500a0478a4 */ /* 0x002fe2000f8e023f */
[----:B------:R-:W-:Y:S02]  /*a0a0*/  IMAD.MOV.U32 R4, RZ, RZ, 0x1 ;  /* 0x00000001ff047424 */ /* 0x000fe400078e00ff */
[----:B------:R-:W-:Y:S01]  /*a0b0*/  IMAD.MOV.U32 R12, RZ, RZ, RZ ;  /* 0x000000ffff0c7224 */ /* 0x000fe200078e00ff */
[----:B------:R-:W-:Y:S01]  /*a0c0*/  UISETP.GE.AND UP0, UPT, UR4, UR5, UPT ;  /* 0x000000050400728c */ /* 0x000fe2000bf06270 */
[----:B------:R-:W-:-:S03]  /*a0d0*/  IMAD.MOV.U32 R13, RZ, RZ, 0x1 ;  /* 0x00000001ff0d7424 */ /* 0x000fc600078e00ff */
[----:B--2---:R-:W-:-:S06]  /*a0e0*/  USEL UR21, UR21, 0xffffffff, !UP0 ;  /* 0xffffffff15157887 */ /* 0x004fcc000c000000 */
        /* <DEDUP_REMOVED lines=18> */
[----:B------:R-:W2:Y:S01]  /*a210*/  @P1 LDG.E R7, desc[UR16][R2.64] ;  /* 0x0000001002071981 */ /* 0x000ea2000c1e1900 */
[----:B------:R-:W-:Y:S01]  /*a220*/  PLOP3.LUT P2, PT, PT, PT, UP0, 0x80, 0x0 ;  /* 0x000000000000781c */ /* 0x000fe20003f4f008 */
[----:B------:R-:W-:Y:S01]  /*a230*/  UIMAD.WIDE UR12, UR21, 0x4, UR12 ;  /* 0x00000004150c78a5 */ /* 0x000fe2000f8e020c */
[----:B------:R-:W-:Y:S01]  /*a240*/  PLOP3.LUT P3, PT, PT, PT, UP2, 0x80, 0x0 ;  /* 0x000000000000781c */ /* 0x000fe20003f6f028 */
[----:B------:R1:W4:Y:S02]  /*a250*/  @P1 LDG.E R0, desc[UR16][R2.64] ;  /* 0x0000001002001981 */ /* 0x000324000c1e1900 */
[----:B------:R-:W-:Y:S02]  /*a260*/  @UP2 ULDC.64 UR6, c[0x0][0x780] ;  /* 0x0001e00000062ab9 */ /* 0x000fe40000000a00 */
[----:B------:R-:W-:Y:S01]  /*a270*/  @UP2 UIMAD.WIDE UR6, UR21, 0x4, UR6 ;  /* 0x00000004150628a5 */ /* 0x000fe2000f8e0206 */
[----:B-1----:R-:W-:-:S02]  /*a280*/  IMAD.U32 R2, RZ, RZ, UR12 ;  /* 0x0000000cff027e24 */ /* 0x002fc4000f8e00ff */
[----:B------:R-:W-:-:S05]  /*a290*/  IMAD.U32 R3, RZ, RZ, UR13 ;  /* 0x0000000dff037e24 */ /* 0x000fca000f8e00ff */
[----:B------:R1:W5:Y:S02]  /*a2a0*/  @P2 LDG.E R5, desc[UR16][R2.64] ;  /* 0x0000001002052981 */ /* 0x000364000c1e1900 */
[----:B-1----:R-:W-:Y:S02]  /*a2b0*/  IMAD.U32 R2, RZ, RZ, UR6 ;  /* 0x00000006ff027e24 */ /* 0x002fe4000f8e00ff */
[----:B------:R-:W-:-:S05]  /*a2c0*/  IMAD.U32 R3, RZ, RZ, UR7 ;  /* 0x00000007ff037e24 */ /* 0x000fca000f8e00ff */
[----:B------:R-:W3:Y:S01]  /*a2d0*/  @P3 LDG.E R6, desc[UR16][R2.64] ;  /* 0x0000001002063981 */ /* 0x000ee2000c1e1900 */
[----:B------:R-:W-:Y:S01]  /*a2e0*/  ULDC.64 UR16, c[0x0][0x788] ;  /* 0x0001e20000107ab9 */ /* 0x000fe20000000a00 */
[----:B------:R-:W-:Y:S01]  /*a2f0*/  UMOV UR54, URZ ;  /* 0x0000003f00367c82 */ /* 0x000fe20008000000 */
[----:B------:R-:W-:Y:S01]  /*a300*/  ISETP.NE.U32.AND P0, PT, RZ, UR16, PT ;  /* 0x00000010ff007c0c */ /* 0x000fe2000bf05070 */
[----:B------:R-:W-:-:S03]  /*a310*/  UMOV UR11, URZ ;  /* 0x0000003f000b7c82 */ /* 0x000fc60008000000 */
[----:B------:R-:W-:Y:S02]  /*a320*/  ISETP.NE.AND.EX P0, PT, RZ, UR17, PT, P0 ;  /* 0x00000011ff007c0c */ /* 0x000fe4000bf05300 */
[----:B--2---:R-:W-:Y:S02]  /*a330*/  @P1 R2UR UR5, R7 ;  /* 0x00000000070512ca */ /* 0x004fe400000e0000 */
        /* <DEDUP_REMOVED lines=8> */
[----:B---3--:R-:W-:Y:S01]  /*a3c0*/  @P3 R2UR UR5, R6 ;  /* 0x00000000060532ca */ /* 0x008fe200000e0000 */
        /* <DEDUP_REMOVED lines=10> */
.L_x_662:
        /* <DEDUP_REMOVED lines=14> */
.L_x_663:
        /* <DEDUP_REMOVED lines=9> */
.L_x_664:
        /* <DEDUP_REMOVED lines=22> */
.L_x_665:
        /* <DEDUP_REMOVED lines=23> */
[----:B------:R-:W1:Y:S01]  /*a8b0*/  S2R R3, SR_CgaCtaId ;  /* 0x0000000000037919 */ /* 0x000e620000008800 */
[----:B------:R-:W-:Y:S02]  /*a8c0*/  MOV R6, 0x400 ;  /* 0x0000040000067802 */ /* 0x000fe40000000f00 */
[----:B------:R-:W-:Y:S01]  /*a8d0*/  ISETP.NE.AND P0, PT, R11, RZ, PT ;  /* 0x000000ff0b00720c */ /* 0x000fe20003f05270 */
[----:B------:R-:W2:Y:S01]  /*a8e0*/  S2R R21, SR_CTAID.Y ;  /* 0x0000000000157919 */ /* 0x000ea20000002600 */
[----:B-1----:R-:W-:Y:S01]  /*a8f0*/  LEA R6, R3, R6, 0x18 ;  /* 0x0000000603067211 */ /* 0x002fe200078ec0ff */
[----:B------:R-:W-:-:S05]  /*a900*/  IMAD.MOV.U32 R3, RZ, RZ, 0x1 ;  /* 0x00000001ff037424 */ /* 0x000fca00078e00ff */
[----:B------:R-:W-:-:S04]  /*a910*/  SHF.L.U32 R3, R3, 0x1f, RZ ;  /* 0x0000001f03037819 */ /* 0x000fc800000006ff */
[----:B------:R-:W1:Y:S02]  /*a920*/  SYNCS.PHASECHK.TRANS64.TRYWAIT P1, [R6+URZ+0x31820], R3 ;  /* 0x03182003060075a7 */ /* 0x000e64000802017f */
[----:B-12---:R-:W-:Y:S05]  /*a930*/  @!P1 BRA `(.L_x_666) ;  /* 0x0000001800549947 */ /* 0x006fea0003800000 */
.L_x_681:
[----:B------:R-:W-:Y:S01]  /*a940*/  SHF.R.S32.HI R21, RZ, 0x1f, R21 ;  /* 0x0000001fff157819 */ /* 0x000fe20000011415 */
[----:B------:R-:W-:Y:S01]  /*a950*/  IMAD.MOV.U32 R4, RZ, RZ, 0x1 ;  /* 0x00000001ff047424 */ /* 0x000fe200078e00ff */
[----:B------:R-:W-:Y:S06]  /*a960*/  @P0 BRA `(.L_x_667) ;  /* 0x0000000000140947 */ /* 0x000fec0003800000 */
[----:B------:R-:W-:Y:S01]  /*a970*/  LOP3.LUT P1, RZ, R18, 0x1f, RZ, 0xc0, !PT ;  /* 0x0000001f12ff7812 */ /* 0x000fe2000782c0ff */
[----:B-1----:R-:W-:-:S04]  /*a980*/  IMAD.MOV.U32 R3, RZ, RZ, 0x8100 ;  /* 0x00008100ff037424 */ /* 0x002fc800078e00ff */
[----:B------:R2:W-:Y:S08]  /*a990*/  SYNCS.ARRIVE.TRANS64 RZ, [R6+URZ+0x31810], R3 ;  /* 0x0318100306ff79a7 */ /* 0x0005f0000800003f */
[----:B------:R-:W-:Y:S05]  /*a9a0*/  @!P1 BRA `(.L_x_667) ;  /* 0x0000000000049947 */ /* 0x000fea0003800000 */
[----:B------:R-:W-:Y:S01]  /*a9b0*/  BPT.TRAP 0x1 ;  /* 0x000000040000795c */ /* 0x000fe20000300000 */
.L_x_667:
[----:B------:R-:W3:Y:S01]  /*a9c0*/  LDC.64 R8, c[0x0][0x198] ;  /* 0x00006600ff087b82 */ /* 0x000ee20000000a00 */
        /* <DEDUP_REMOVED lines=8> */
[----:B-12---:R-:W-:Y:S01]  /*aa50*/  IMAD.MOV.U32 R3, RZ, RZ, 0x14000 ;  /* 0x00014000ff037424 */ /* 0x006fe200078e00ff */
        /* <DEDUP_REMOVED lines=11> */
[----:B---3--:R-:W-:Y:S01]  /*ab10*/  IMAD.MOV.U32 R5, RZ, RZ, R8 ;  /* 0x000000ffff057224 */ /* 0x008fe200078e0008 */
        /* <DEDUP_REMOVED lines=51> */
[----:B-1----:R-:W-:Y:S01]  /*ae50*/  UMOV UR16, 0x0 ;  /* 0x0000000000107882 */ /* 0x002fe20000000000 */
[----:B------:R-:W-:Y:S01]  /*ae60*/  UMOV UR17, 0x10000000 ;  /* 0x1000000000117882 */ /* 0x000fe20000000000 */
[----:B--2---:R-:W-:Y:S01]  /*ae70*/  ULEA UR40, UP0, UR10, UR22, 0x2 ;  /* 0x000000160a287291 */ /* 0x004fe2000f80103f */
[----:B------:R-:W-:Y:S01]  /*ae80*/  UMOV UR43, UR11 ;  /* 0x0000000b002b7c82 */ /* 0x000fe20008000000 */
[----:B------:R-:W-:-:S02]  /*ae90*/  UMOV UR44, UR12 ;  /* 0x0000000c002c7c82 */ /* 0x000fc40008000000 */
[----:B------:R-:W-:Y:S01]  /*aea0*/  ULEA.HI.X UR41, UR10, UR23, UR9, 0x2, UP0 ;  /* 0x000000170a297291 */ /* 0x000fe200080f1409 */
[----:B------:R-:W-:Y:S02]  /*aeb0*/  UMOV UR45, UR13 ;  /* 0x0000000d002d7c82 */ /* 0x000fe40008000000 */
[----:B------:R-:W-:Y:S01]  /*aec0*/  UMOV UR9, 0x10 ;  /* 0x0000001000097882 */ /* 0x000fe20000000000 */
[----:B---3--:R-:W-:Y:S01]  /*aed0*/  UIADD3 UR24, UR8, 0x2800, URZ ;  /* 0x0000280008187890 */ /* 0x008fe2000fffe03f */
[----:B------:R-:W-:Y:S01]  /*aee0*/  UMOV UR10, UR18 ;  /* 0x00000012000a7c82 */ /* 0x000fe20008000000 */
[----:B------:R-:W-:Y:S01]  /*aef0*/  UMOV UR26, 0x40 ;  /* 0x00000040001a7882 */ /* 0x000fe20000000000 */
[----:B------:R-:W-:Y:S02]  /*af00*/  UMOV UR27, UR11 ;  /* 0x0000000b001b7c82 */ /* 0x000fe40008000000 */
[----:B------:R1:W-:Y:S01]  /*af10*/  UBLKCP.S.G [UR48], [UR40], UR9 ;  /* 0x00000030280073ba */ /* 0x0003e20008000209 */
[----:B------:R2:W-:Y:S01]  /*af20*/  SYNCS.ARRIVE.TRANS64 RZ, [R6+URZ+0x31800], R3 ;  /* 0x0318000306ff79a7 */ /* 0x0005e2000800003f */
[----:B------:R-:W-:Y:S01]  /*af30*/  UMOV UR28, UR12 ;  /* 0x0000000c001c7c82 */ /* 0x000fe20008000000 */
[----:B----4-:R-:W-:Y:S01]  /*af40*/  UIADD3 UR56, UR8, 0x5000, URZ ;  /* 0x0000500008387890 */ /* 0x010fe2000fffe03f */
        /* <DEDUP_REMOVED lines=9> */
[----:B-1----:R-:W-:-:S02]  /*afe0*/  UIADD3 UR9, UR8, 0x31800, URZ ;  /* 0x0003180008097890 */ /* 0x002fc4000fffe03f */
        /* <DEDUP_REMOVED lines=11> */
[----:B-1----:R-:W-:Y:S01]  /*b0a0*/  UMOV UR10, 0xc0 ;  /* 0x000000c0000a7882 */ /* 0x002fe20000000000 */
[----:B------:R2:W-:Y:S01]  /*b0b0*/  UTMALDG.4D [UR40], [UR6], desc[UR16] ;  /* 0x00001028060075b4 */ /* 0x0005e20008019000 */
[----:B---3--:R-:W-:-:S02]  /*b0c0*/  UIADD3 UR24, UR8, 0xf000, URZ ;  /* 0x0000f00008187890 */ /* 0x008fc4000fffe03f */
[----:B------:R-:W-:Y:S01]  /*b0d0*/  UIADD3 UR8, UR8, 0x11800, URZ ;  /* 0x0001180008087890 */ /* 0x000fe2000fffe03f */
[----:B------:R-:W-:Y:S01]  /*b0e0*/  UMOV UR26, 0x80 ;  /* 0x00000080001a7882 */ /* 0x000fe20000000000 */
[----:B------:R2:W-:Y:S05]  /*b0f0*/  UTMALDG.4D [UR32], [UR6], desc[UR16] ;  /* 0x00001020060075b4 */ /* 0x0005ea0008019000 */
[----:B------:R2:W-:Y:S02]  /*b100*/  UTMALDG.4D [UR24], [UR6], desc[UR16] ;  /* 0x00001018060075b4 */ /* 0x0005e40008019000 */
[----:B------:R2:W-:Y:S02]  /*b110*/  UTMALDG.4D [UR8], [UR6], desc[UR16] ;  /* 0x00001008060075b4 */ /* 0x0005e40008019000 */
[----:B--2---:R-:W-:Y:S05]  /*b120*/  @P1 BRA `(.L_x_668) ;  /* 0x0000000800581947 */ /* 0x004fea0003800000 */
[----:B------:R-:W1:Y:S01]  /*b130*/  LDC.64 R12, c[0x0][0x730] ;  /* 0x0001cc00ff0c7b82 */ /* 0x000e620000000a00 */
[----:B------:R-:W-:Y:S01]  /*b140*/  ULDC.64 UR8, c[0x0][0x738] ;  /* 0x0001ce0000087ab9 */ /* 0x000fe20000000a00 */
[----:B------:R-:W-:Y:S01]  /*b150*/  LOP3.LUT R16, R18, 0x1f, RZ, 0xc0, !PT ;  /* 0x0000001f12107812 */ /* 0x000fe200078ec0ff */
[----:B------:R-:W-:Y:S02]  /*b160*/  UIMAD UR6, UR47, UR8, URZ ;  /* 0x000000082f0672a4 */ /* 0x000fe4000f8e023f */
[----:B------:R-:W-:Y:S02]  /*b170*/  UIMAD.WIDE.U32 UR4, UR21, UR8, UR38 ;  /* 0x00000008150472a5 */ /* 0x000fe4000f8e0026 */
[----:B------:R-:W-:Y:S01]  /*b180*/  UIMAD UR6, UR21, UR9, UR6 ;  /* 0x00000009150672a4 */ /* 0x000fe2000f8e0206 */
[----:B------:R-:W2:Y:S03]  /*b190*/  LDC.64 R14, c[0x0][0x728] ;  /* 0x0001ca00ff0e7b82 */ /* 0x000ea60000000a00 */
        /* <DEDUP_REMOVED lines=9> */
[----:B-1----:R-:W-:-:S04]  /*b230*/  IMAD.WIDE.U32 R2, R12, UR20, R2 ;  /* 0x000000140c027c25 */ /* 0x002fc8000f8e0002 */
        /* <DEDUP_REMOVED lines=8> */
[----:B--2---:R-:W-:Y:S01]  /*b2c0*/  LEA R14, P1, R2, R14, 0x2 ;  /* 0x0000000e020e7211 */ /* 0x004fe200078210ff */
        /* <DEDUP_REMOVED lines=8> */
.L_x_673:
[----:B------:R-:W-:-:S04]  /*b350*/  SHF.L.U32 R5, R13, 0x1f, RZ ;  /* 0x0000001f0d057819 */ /* 0x000fc800000006ff */
[----:B------:R-:W1:Y:S02]  /*b360*/  SYNCS.PHASECHK.TRANS64.TRYWAIT P1, [R6+URZ+0x31838], R5 ;  /* 0x03183805060075a7 */ /* 0x000e64000802017f */
[----:B-1----:R-:W-:Y:S05]  /*b370*/  @!P1 BRA `(.L_x_669) ;  /* 0x0000000c00d89947 */ /* 0x002fea0003800000 */
.L_x_682:
[----:B------:R-:W-:Y:S05]  /*b380*/  @P0 BRA `(.L_x_670) ;  /* 0x0000000000140947 */ /* 0x000fea0003800000 */
[----:B------:R-:W-:Y:S01]  /*b390*/  ISETP.NE.AND P1, PT, R16, RZ, PT ;  /* 0x000000ff1000720c */ /* 0x000fe20003f25270 */
[----:B-1----:R-:W-:-:S04]  /*b3a0*/  IMAD.MOV.U32 R5, RZ, RZ, 0x8100 ;  /* 0x00008100ff057424 */ /* 0x002fc800078e00ff */
[----:B------:R2:W-:Y:S08]  /*b3b0*/  SYNCS.ARRIVE.TRANS64 RZ, [R6+URZ+0x31830], R5 ;  /* 0x0318300506ff79a7 */ /* 0x0005f0000800003f */
[----:B------:R-:W-:Y:S05]  /*b3c0*/  @!P1 BRA `(.L_x_670) ;  /* 0x0000000000049947 */ /* 0x000fea0003800000 */
[----:B------:R-:W-:Y:S01]  /*b3d0*/  BPT.TRAP 0x1 ;  /* 0x000000040000795c */ /* 0x000fe20000300000 */
.L_x_670:
        /* <DEDUP_REMOVED lines=47> */
.L_x_684:
[----:B------:R-:W-:Y:S01]  /*b6d0*/  LOP3.LUT R13, R13, 0x1, RZ, 0x3c, !PT ;  /* 0x000000010d0d7812 */ /* 0x000fe200078e3cff */
[----:B------:R-:W-:Y:S06]  /*b6e0*/  @P2 BRA `(.L_x_672) ;  /* 0x0000000000142947 */ /* 0x000fec0003800000 */
[----:B------:R-:W-:Y:S01]  /*b6f0*/  ISETP.NE.AND P1, PT, R16, RZ, PT ;  /* 0x000000ff1000720c */ /* 0x000fe20003f25270 */
[----:B-1----:R-:W-:-:S04]  /*b700*/  IMAD.MOV.U32 R2, RZ, RZ, 0x8100 ;  /* 0x00008100ff027424 */ /* 0x002fc800078e00ff */
[----:B------:R2:W-:Y:S08]  /*b710*/  SYNCS.ARRIVE.TRANS64 RZ, [R20+URZ+0x31810], R2 ;  /* 0x0318100214ff79a7 */ /* 0x0005f0000800003f */
[----:B------:R-:W-:Y:S05]  /*b720*/  @!P1 BRA `(.L_x_672) ;  /* 0x0000000000049947 */ /* 0x000fea0003800000 */
[----:B------:R-:W-:Y:S01]  /*b730*/  BPT.TRAP 0x1 ;  /* 0x000000040000795c */ /* 0x000fe20000300000 */
.L_x_672:
[--C-:B-12---:R-:W-:Y:S01]  /*b740*/  IMAD R2, R12, 0x8000, R6.reuse ;  /* 0x000080000c027824 */ /* 0x106fe200078e0206 */
        /* <DEDUP_REMOVED lines=50> */
[----:B-1----:R-:W-:Y:S05]  /*ba70*/  @!P1 BRA `(.L_x_673) ;  /* 0xfffffff800349947 */ /* 0x002fea000383ffff */
[----:B------:R-:W-:-:S07]  /*ba80*/  VIADD R12, R12, 0x1 ;  /* 0x000000010c0c7836 */ /* 0x000fce0000000000 */
.L_x_668:
[----:B------:R-:W-:Y:S01]  /*ba90*/  SHF.L.U32 R16, R13, 0x1f, RZ ;  /* 0x0000001f0d107819 */ /* 0x000fe200000006ff */
[----:B------:R-:W1:Y:S01]  /*baa0*/  LDC.64 R10, c[0x0][0x730] ;  /* 0x0001cc00ff0a7b82 */ /* 0x000e620000000a00 */
[----:B------:R-:W-:Y:S02]  /*bab0*/  IMAD.U32 R14, RZ, RZ, UR38 ;  /* 0x00000026ff0e7e24 */ /* 0x000fe4000f8e00ff */
[----:B------:R-:W-:Y:S02]  /*bac0*/  IMAD.U32 R2, RZ, RZ, UR38 ;  /* 0x00000026ff027e24 */ /* 0x000fe4000f8e00ff */
[----:B------:R-:W-:Y:S02]  /*bad0*/  IMAD.MOV.U32 R2, RZ, RZ, R14 ;  /* 0x000000ffff027224 */ /* 0x000fe400078e000e */
[----:B------:R-:W-:Y:S01]  /*bae0*/  IMAD.U32 R3, RZ, RZ, UR39 ;  /* 0x00000027ff037e24 */ /* 0x000fe2000f8e00ff */
[----:B------:R-:W2:Y:S01]  /*baf0*/  SYNCS.PHASECHK.TRANS64.TRYWAIT P1, [R6+URZ+0x31838], R16 ;  /* 0x03183810060075a7 */ /* 0x000ea2000802017f */
[----:B------:R-:W-:Y:S01]  /*bb00*/  IMAD.U32 R15, RZ, RZ, UR39 ;  /* 0x00000027ff0f7e24 */ /* 0x000fe2000f8e00ff */
[----:B------:R-:W3:Y:S01]  /*bb10*/  LDC.64 R8, c[0x0][0x738] ;  /* 0x0001ce00ff087b82 */ /* 0x000ee20000000a00 */
[----:B-1----:R-:W-:-:S02]  /*bb20*/  IMAD R14, R21, R10, RZ ;  /* 0x0000000a150e7224 */ /* 0x002fc400078e02ff */
[----:B------:R-:W-:-:S04]  /*bb30*/  IMAD.WIDE.U32 R2, R10, UR20, R2 ;  /* 0x000000140a027c25 */ /* 0x000fc8000f8e0002 */
[----:B------:R-:W-:-:S04]  /*bb40*/  IMAD R11, R11, UR20, R14 ;  /* 0x000000140b0b7c24 */ /* 0x000fc8000f8e020e */
[----:B------:R-:W-:Y:S02]  /*bb50*/  IMAD.IADD R3, R11, 0x1, R3 ;  /* 0x000000010b037824 */ /* 0x000fe400078e0203 */
[C---:B---3--:R-:W-:Y:S02]  /*bb60*/  IMAD R10, R8.reuse, UR47, RZ ;  /* 0x0000002f080a7c24 */ /* 0x048fe4000f8e02ff */
[----:B------:R-:W-:-:S04]  /*bb70*/  IMAD.WIDE.U32 R2, R8, UR21, R2 ;  /* 0x0000001508027c25 */ /* 0x000fc8000f8e0002 */
[----:B------:R-:W-:Y:S01]  /*bb80*/  IMAD R9, R9, UR21, R10 ;  /* 0x0000001509097c24 */ /* 0x000fe2000f8e020a */
[----:B--2---:R-:W-:Y:S06]  /*bb90*/  @!P1 BRA `(.L_x_674) ;  /* 0x0000000400fc9947 */ /* 0x004fec0003800000 */
.L_x_685:
[----:B------:R-:W-:Y:S01]  /*bba0*/  IMAD.IADD R8, R9, 0x1, R3 ;  /* 0x0000000109087824 */ /* 0x000fe200078e0203 */
[----:B------:R-:W-:Y:S06]  /*bbb0*/  @P0 BRA `(.L_x_675) ;  /* 0x0000000000140947 */ /* 0x000fec0003800000 */
[----:B------:R-:W-:Y:S01]  /*bbc0*/  LOP3.LUT P0, RZ, R18, 0x1f, RZ, 0xc0, !PT ;  /* 0x0000001f12ff7812 */ /* 0x000fe2000780c0ff */
[----:B------:R-:W-:-:S04]  /*bbd0*/  IMAD.MOV.U32 R9, RZ, RZ, 0x8100 ;  /* 0x00008100ff097424 */ /* 0x000fc800078e00ff */
[----:B------:R2:W-:Y:S08]  /*bbe0*/  SYNCS.ARRIVE.TRANS64 RZ, [R6+URZ+0x31830], R9 ;  /* 0x0318300906ff79a7 */ /* 0x0005f0000800003f */
[----:B------:R-:W-:Y:S05]  /*bbf0*/  @!P0 BRA `(.L_x_675) ;  /* 0x0000000000048947 */ /* 0x000fea0003800000 */
[----:B------:R-:W-:Y:S01]  /*bc00*/  BPT.TRAP 0x1 ;  /* 0x000000040000795c */ /* 0x000fe20000300000 */
.L_x_675:
        /* <DEDUP_REMOVED lines=52> */
[----:B----4-:R-:W-:Y:S01]  /*bf50*/  NOP ;  /* 0x0000000000007918 */ /* 0x010fe20000000000 */
.L_x_661:
[----:B------:R-:W-:Y:S05]  /*bf60*/  WARPSYNC.ALL ;  /* 0x0000000000007948 */ /* 0x000fea0003800000 */
[----:B------:R-:W-:-:S13]  /*bf70*/  ELECT P0, URZ, PT ;  /* 0x00000000003f782f */ /* 0x000fda0003800000 */
[----:B------:R-:W-:Y:S05]  /*bf80*/  @!P0 BRA `(.L_x_627) ;  /* 0x00000000007c8947 */ /* 0x000fea0003800000 */
[----:B------:R-:W4:Y:S02]  /*bf90*/  LDL R0, [R1] ;  /* 0x0000000001007983 */ /* 0x000f240000100800 */
[----:B----4-:R-:W-:-:S13]  /*bfa0*/  R2UR UR4, R0 ;  /* 0x00000000000472ca */ /* 0x010fda00000e0000 */
[----:B------:R-:W-:-:S06]  /*bfb0*/  ULOP3.LUT UR4, UR4, 0x2, URZ, 0xfc, !UPT ;  /* 0x0000000204047892 */ /* 0x000fcc000f8efc3f */
[----:B------:R-:W-:-:S05]  /*bfc0*/  IMAD.U32 R0, RZ, RZ, UR4 ;  /* 0x00000004ff007e24 */ /* 0x000fca000f8e00ff */
[----:B------:R-:W-:-:S13]  /*bfd0*/  ISETP.NE.AND P1, PT, R0, 0x3, PT ;  /* 0x000000030000780c */ /* 0x000fda0003f25270 */
[----:B------:R-:W-:Y:S05]  /*bfe0*/  @!P1 BRA `(.L_x_676) ;  /* 0x0000000000049947 */ /* 0x000fea0003800000 */
[----:B---3--:R-:W-:Y:S01]  /*bff0*/  BPT.TRAP 0x1 ;  /* 0x000000040000795c */ /* 0x008fe20000300000 */
.L_x_676:
        /* <DEDUP_REMOVED lines=8> */
.L_x_686:
        /* <DEDUP_REMOVED lines=9> */
.L_x_687:
[----:B------:R-:W-:Y:S05]  /*c110*/  @!P1 BRA `(.L_x_679) ;  /* 0x0000000000049947 */ /* 0x000fea0003800000 */
[----:B---3--:R-:W-:Y:S01]  /*c120*/  BPT.TRAP 0x1 ;  /* 0x000000040000795c */ /* 0x008fe20000300000 */
.L_x_679:
[----:B------:R-:W-:-:S07]  /*c130*/  SHF.L.U32 R13, R13, 0x1f, RZ ;  /* 0x0000001f0d0d7819 */ /* 0x000fce00000006ff */
.L_x_680:
[----:B------:R1:W1:Y:S02]  /*c140*/  SYNCS.PHASECHK.TRANS64.TRYWAIT P0, [R2+URZ+0x31838], R13 ;  /* 0x0318380d020075a7 */ /* 0x000264000800017f */
[----:B-1----:R-:W-:Y:S05]  /*c150*/  @!P0 NANOSLEEP.SYNCS 0x989680 ;  /* 0x009896800000895d */ /* 0x002fea0003900000 */
[----:B------:R-:W1:Y:S02]  /*c160*/  @!P0 SYNCS.PHASECHK.TRANS64 P0, [R2+URZ+0x31838], R13 ;  /* 0x0318380d020085a7 */ /* 0x000e64000800007f */
[----:B-1----:R-:W-:Y:S05]  /*c170*/  @!P0 BRA `(.L_x_680) ;  /* 0xfffffffc00f08947 */ /* 0x002fea000383ffff */
.L_x_627:
[----:B---3--:R-:W-:Y:S05]  /*c180*/  BSYNC B0 ;  /* 0x0000000000007941 */ /* 0x008fea0003800000 */
.L_x_621:
[----:B------:R-:W-:Y:S05]  /*c190*/  EXIT ;  /* 0x000000000000794d */ /* 0x000fea0003800000 */
.L_x_634:
[----:B-1----:R1:W2:Y:S02]  /*c1a0*/  SYNCS.PHASECHK.TRANS64.TRYWAIT P0, [R17+URZ+0x31800], R14 ;  /* 0x0318000e110075a7 */ /* 0x0022a4000800017f */
[----:B--2---:R-:W-:Y:S05]  /*c1b0*/  @!P0 NANOSLEEP.SYNCS 0x989680 ;  /* 0x009896800000895d */ /* 0x004fea0003900000 */
[----:B------:R-:W2:Y:S02]  /*c1c0*/  @!P0 SYNCS.PHASECHK.TRANS64 P0, [R17+URZ+0x31800], R14 ;  /* 0x0318000e110085a7 */ /* 0x000ea4000800007f */
[----:B--2---:R-:W-:Y:S05]  /*c1d0*/  @!P0 BRA `(.L_x_634) ;  /* 0xfffffffc00f08947 */ /* 0x004fea000383ffff */
[----:B------:R-:W-:Y:S05]  /*c1e0*/  BRA `(.L_x_633) ;  /* 0xffffff5000187947 */ /* 0x000fea000383ffff */
.L_x_638:
[----:B--2---:R2:W3:Y:S02]  /*c1f0*/  SYNCS.PHASECHK.TRANS64.TRYWAIT P0, [R16+URZ+0x31810], R9 ;  /* 0x03181009100075a7 */ /* 0x0044e4000800017f */
[----:B---3--:R-:W-:Y:S05]  /*c200*/  @!P0 NANOSLEEP.SYNCS 0x989680 ;  /* 0x009896800000895d */ /* 0x008fea0003900000 */
[----:B------:R-:W3:Y:S02]  /*c210*/  @!P0 SYNCS.PHASECHK.TRANS64 P0, [R16+URZ+0x31810], R9 ;  /* 0x03181009100085a7 */ /* 0x000ee4000800007f */
[----:B---3--:R-:W-:Y:S05]  /*c220*/  @!P0 BRA `(.L_x_638) ;  /* 0xfffffffc00f08947 */ /* 0x008fea000383ffff */
[----:B------:R-:W-:Y:S05]  /*c230*/  BRA `(.L_x_637) ;  /* 0xffffff5800a87947 */ /* 0x000fea000383ffff */
.L_x_642:
[----:B----4-:R4:W1:Y:S02]  /*c240*/  SYNCS.PHASECHK.TRANS64.TRYWAIT P0, [R17+URZ+0x31830], R10 ;  /* 0x0318300a110075a7 */ /* 0x010864000800017f */
[----:B-1----:R-:W-:Y:S05]  /*c250*/  @!P0 NANOSLEEP.SYNCS 0x989680 ;  /* 0x009896800000895d */ /* 0x002fea0003900000 */
[----:B------:R-:W1:Y:S02]  /*c260*/  @!P0 SYNCS.PHASECHK.TRANS64 P0, [R17+URZ+0x31830], R10 ;  /* 0x0318300a110085a7 */ /* 0x000e64000800007f */
[----:B-1----:R-:W-:Y:S05]  /*c270*/  @!P0 BRA `(.L_x_642) ;  /* 0xfffffffc00f08947 */ /* 0x002fea000383ffff */
[----:B------:R-:W-:Y:S05]  /*c280*/  BRA `(.L_x_641) ;  /* 0xffffff7400b47947 */ /* 0x000fea000383ffff */
.L_x_666:
[----:B-1----:R1:W2:Y:S02]  /*c290*/  SYNCS.PHASECHK.TRANS64.TRYWAIT P1, [R6+URZ+0x31820], R3 ;  /* 0x03182003060075a7 */ /* 0x0022a4000802017f */
[----:B--2---:R-:W-:Y:S05]  /*c2a0*/  @!P1 NANOSLEEP.SYNCS 0x989680 ;  /* 0x009896800000995d */ /* 0x004fea0003900000 */
[----:B------:R-:W2:Y:S02]  /*c2b0*/  @!P1 SYNCS.PHASECHK.TRANS64 P1, [R6+URZ+0x31820], R3 ;  /* 0x03182003060095a7 */ /* 0x000ea4000802007f */
[----:B--2---:R-:W-:Y:S05]  /*c2c0*/  @!P1 BRA `(.L_x_666) ;  /* 0xfffffffc00f09947 */ /* 0x004fea000383ffff */
[----:B------:R-:W-:Y:S05]  /*c2d0*/  BRA `(.L_x_681) ;  /* 0xffffffe400987947 */ /* 0x000fea000383ffff */
.L_x_669:
[----:B-1----:R1:W2:Y:S02]  /*c2e0*/  SYNCS.PHASECHK.TRANS64.TRYWAIT P1, [R6+URZ+0x31838], R5 ;  /* 0x03183805060075a7 */ /* 0x0022a4000802017f */
[----:B--2---:R-:W-:Y:S05]  /*c2f0*/  @!P1 NANOSLEEP.SYNCS 0x989680 ;  /* 0x009896800000995d */ /* 0x004fea0003900000 */
[----:B------:R-:W2:Y:S02]  /*c300*/  @!P1 SYNCS.PHASECHK.TRANS64 P1, [R6+URZ+0x31838], R5 ;  /* 0x03183805060095a7 */ /* 0x000ea4000802007f */
[----:B--2---:R-:W-:Y:S05]  /*c310*/  @!P1 BRA `(.L_x_669) ;  /* 0xfffffffc00f09947 */ /* 0x004fea000383ffff */
[----:B------:R-:W-:Y:S05]  /*c320*/  BRA `(.L_x_682) ;  /* 0xfffffff000147947 */ /* 0x000fea000383ffff */
.L_x_671:
[----:B------:R-:W-:-:S07]  /*c330*/  SHF.L.U32 R2, R4, 0x1f, RZ ;  /* 0x0000001f04027819 */ /* 0x000fce00000006ff */
.L_x_683:
[----:B-1----:R1:W2:Y:S02]  /*c340*/  SYNCS.PHASECHK.TRANS64.TRYWAIT P1, [R20+URZ+0x31820], R2 ;  /* 0x03182002140075a7 */ /* 0x0022a4000802017f */
[----:B--2---:R-:W-:Y:S05]  /*c350*/  @!P1 NANOSLEEP.SYNCS 0x989680 ;  /* 0x009896800000995d */ /* 0x004fea0003900000 */
[----:B------:R-:W2:Y:S02]  /*c360*/  @!P1 SYNCS.PHASECHK.TRANS64 P1, [R20+URZ+0x31820], R2 ;  /* 0x03182002140095a7 */ /* 0x000ea4000802007f */
[----:B--2---:R-:W-:Y:S05]  /*c370*/  @!P1 BRA `(.L_x_683) ;  /* 0xfffffffc00f09947 */ /* 0x004fea000383ffff */
[----:B------:R-:W-:Y:S05]  /*c380*/  BRA `(.L_x_684) ;  /* 0xfffffff000d07947 */ /* 0x000fea000383ffff */
.L_x_674:
[----:B-1----:R1:W2:Y:S02]  /*c390*/  SYNCS.PHASECHK.TRANS64.TRYWAIT P1, [R6+URZ+0x31838], R16 ;  /* 0x03183810060075a7 */ /* 0x0022a4000802017f */
[----:B--2---:R-:W-:Y:S05]  /*c3a0*/  @!P1 NANOSLEEP.SYNCS 0x989680 ;  /* 0x009896800000995d */ /* 0x004fea0003900000 */
[----:B------:R-:W2:Y:S02]  /*c3b0*/  @!P1 SYNCS.PHASECHK.TRANS64 P1, [R6+URZ+0x31838], R16 ;  /* 0x03183810060095a7 */ /* 0x000ea4000802007f */
[----:B--2---:R-:W-:Y:S05]  /*c3c0*/  @!P1 BRA `(.L_x_674) ;  /* 0xfffffffc00f09947 */ /* 0x004fea000383ffff */
[----:B------:R-:W-:Y:S05]  /*c3d0*/  BRA `(.L_x_685) ;  /* 0xfffffff400f07947 */ /* 0x000fea000383ffff */
.L_x_677:
[----:B----4-:R4:W1:Y:S02]  /*c3e0*/  SYNCS.PHASECHK.TRANS64.TRYWAIT P0, [R5+URZ], R0 ;  /* 0x00000000050075a7 */ /* 0x010864000800017f */
[----:B-1----:R-:W-:Y:S05]  /*c3f0*/  @!P0 NANOSLEEP.SYNCS 0x989680 ;  /* 0x009896800000895d */ /* 0x002fea0003900000 */
[----:B------:R-:W1:Y:S02]  /*c400*/  @!P0 SYNCS.PHASECHK.TRANS64 P0, [R5+URZ], R0 ;  /* 0x00000000050085a7 */ /* 0x000e64000800007f */
[----:B-1----:R-:W-:Y:S05]  /*c410*/  @!P0 BRA `(.L_x_677) ;  /* 0xfffffffc00f08947 */ /* 0x002fea000383ffff */
[----:B------:R-:W-:Y:S05]  /*c420*/  BRA `(.L_x_686) ;  /* 0xfffffffc00147947 */ /* 0x000fea000383ffff */
.L_x_678:
[----:B----4-:R4:W1:Y:S02]  /*c430*/  SYNCS.PHASECHK.TRANS64.TRYWAIT P0, [R3+URZ], R0 ;  /* 0x00000000030075a7 */ /* 0x010864000800017f */
[----:B-1----:R-:W-:Y:S05]  /*c440*/  @!P0 NANOSLEEP.SYNCS 0x989680 ;  /* 0x009896800000895d */ /* 0x002fea0003900000 */
[----:B------:R-:W1:Y:S02]  /*c450*/  @!P0 SYNCS.PHASECHK.TRANS64 P0, [R3+URZ], R0 ;  /* 0x00000000030085a7 */ /* 0x000e64000800007f */
[----:B-1----:R-:W-:Y:S05]  /*c460*/  @!P0 BRA `(.L_x_678) ;  /* 0xfffffffc00f08947 */ /* 0x002fea000383ffff */
[----:B------:R-:W-:Y:S05]  /*c470*/  BRA `(.L_x_687) ;  /* 0xfffffffc00247947 */ /* 0x000fea000383ffff */
.L_x_688:
        /* <DEDUP_REMOVED lines=16> */
.L_x_1152:


//--------------------- .text._ZN7cutlass13device_kernelIN5flash11enable_sm90INS1_16FlashAttnBwdSm90INS1_25CollectiveMainloopBwdSm90ILi2ELi1ELi1EN4cute5tupleIJNS5_1CILi1EEES8_S8_EEENS6_IJNS7_ILi64EEENS7_ILi80EEENS7_ILi256EEEEEENS_6half_tEfNS_4arch4Sm90ELb1ELb0ELb1ELb0ELb0ELb0ELb1ELb1ELi2ELi1ELi1ELi1ELb0EEENS1_21CollectiveEpilogueBwdISD_SE_SG_Li256ELb0ELb1ELi2EEENS1_25SingleTileBwdLPTSchedulerILb0ELi80ELb0EEEEEEEEEvNT_6ParamsE --------------------------
	.section	.text._ZN7cutlass13device_kernelIN5flash11enable_sm90INS1_16FlashAttnBwdSm90INS1_25CollectiveMainloopBwdSm90ILi2ELi1ELi1EN4cute5tupleIJNS5_1CILi1EEES8_S8_EEENS6_IJNS7_ILi64EEENS7_ILi80EEENS7_ILi256EEEEEENS_6half_tEfNS_4arch4Sm90ELb1ELb0ELb1ELb0ELb0ELb0ELb1ELb1ELi2ELi1ELi1ELi1ELb0EEENS1_21CollectiveEpilogueBwdISD_SE_SG_Li256ELb0ELb1ELi2EEENS1_25SingleTileBwdLPTSchedulerILb0ELi80ELb0EEEEEEEEEvNT_6ParamsE,"ax",@progbits
	.align	128
.text._ZN7cutlass13device_kernelIN5flash11enable_sm90INS1_16FlashAttnBwdSm90INS1_25CollectiveMainloopBwdSm90ILi2ELi1ELi1EN4cute5tupleIJNS5_1CILi1EEES8_S8_EEENS6_IJNS7_ILi64EEENS7_ILi80EEENS7_ILi256EEEEEENS_6half_tEfNS_4arch4Sm90ELb1ELb0ELb1ELb0ELb0ELb0ELb1ELb1ELi2ELi1ELi1ELi1ELb0EEENS1_21CollectiveEpilogueBwdISD_SE_SG_Li256ELb0ELb1ELi2EEENS1_25SingleTileBwdLPTSchedulerILb0ELi80ELb0EEEEEEEEEvNT_6ParamsE:
        .type           _ZN7cutlass13device_kernelIN5flash11enable_sm90INS1_16FlashAttnBwdSm90INS1_25CollectiveMainloopBwdSm90ILi2ELi1ELi1EN4cute5tupleIJNS5_1CILi1EEES8_S8_EEENS6_IJNS7_ILi64EEENS7_ILi80EEENS7_ILi256EEEEEENS_6half_tEfNS_4arch4Sm90ELb1ELb0ELb1ELb0ELb0ELb0ELb1ELb1ELi2ELi1ELi1ELi1ELb0EEENS1_21CollectiveEpilogueBwdISD_SE_SG_Li256ELb0ELb1ELi2EEENS1_25SingleTileBwdLPTSchedulerILb0ELi80ELb0EEEEEEEEEvNT_6ParamsE,@function
        .size           _ZN7cutlass13device_kernelIN5flash11enable_sm90INS1_16FlashAttnBwdSm90INS1_25CollectiveMainloopBwdSm90ILi2ELi1ELi1EN4cute5tupleIJNS5_1CILi1EEES8_S8_EEENS6_IJNS7_ILi64EEENS7_ILi80EEENS7_ILi256EEEEEENS_6half_tEfNS_4arch4Sm90ELb1ELb0ELb1ELb0ELb0ELb0ELb1ELb1ELi2ELi1ELi1ELi1ELb0EEENS1_21CollectiveEpilogueBwdISD_SE_SG_Li256ELb0ELb1ELi2EEENS1_25SingleTileBwdLPTSchedulerILb0ELi80ELb0EEEEEEEEEvNT_6ParamsE,(.L_x_1153 - _ZN7cutlass13device_kernelIN5flash11enable_sm90INS1_16FlashAttnBwdSm90INS1_25CollectiveMainloopBwdSm90ILi2ELi1ELi1EN4cute5tupleIJNS5_1CILi1EEES8_S8_EEENS6_IJNS7_ILi64EEENS7_ILi80EEENS7_ILi256EEEEEENS_6half_tEfNS_4arch4Sm90ELb1ELb0ELb1ELb0ELb0ELb0ELb1ELb1ELi2ELi1ELi1ELi1ELb0EEENS1_21CollectiveEpilogueBwdISD_SE_SG_Li256ELb0ELb1ELi2EEENS1_25SingleTileBwdLPTSchedulerILb0ELi80ELb0EEEEEEEEEvNT_6ParamsE)
        .other          _ZN7cutlass13device_kernelIN5flash11enable_sm90INS1_16FlashAttnBwdSm90INS1_25CollectiveMainloopBwdSm90ILi2ELi1ELi1EN4cute5tupleIJNS5_1CILi1EEES8_S8_EEENS6_IJNS7_ILi64EEENS7_ILi80EEENS7_ILi256EEEEEENS_6half_tEfNS_4arch4Sm90ELb1ELb0ELb1ELb0ELb0ELb0ELb1ELb1ELi2ELi1ELi1ELi1ELb0EEENS1_21CollectiveEpilogueBwdISD_SE_SG_Li256ELb0ELb1ELi2EEENS1_25SingleTileBwdLPTSchedulerILb0ELi80ELb0EEEEEEEEEvNT_6ParamsE,@"STO_CUDA_ENTRY STV_DEFAULT"
_ZN7cutlass13device_kernelIN5flash11enable_sm90INS1_16FlashAttnBwdSm90INS1_25CollectiveMainloopBwdSm90ILi2ELi1ELi1EN4cute5tupleIJNS5_1CILi1EEES8_S8_EEENS6_IJNS7_ILi64EEENS7_ILi80EEENS7_ILi256EEEEEENS_6half_tEfNS_4arch4Sm90ELb1ELb0ELb1ELb0ELb0ELb0ELb1ELb1ELi2ELi1ELi1ELi1ELb0EEENS1_21CollectiveEpilogueBwdISD_SE_SG_Li256ELb0ELb1ELi2EEENS1_25SingleTileBwdLPTSchedulerILb0ELi80ELb0EEEEEEEEEvNT_6ParamsE:
        /* <DEDUP_REMOVED lines=29> */
.L_x_690:
[----:B------:R-:W-:Y:S05]  /*01d0*/  BSYNC B0 ;  /* 0x0000000000007941 */ /* 0x000fea0003800000 */
.L_x_689:
        /* <DEDUP_REMOVED lines=34> */
.L_x_691:
        /* <DEDUP_REMOVED lines=20> */
.L_x_692:
[----:B-1----:R-:W-:Y:S01]  /*0540*/  ISETP.NE.AND P0, PT, R0, RZ, PT ;  /* 0x000000ff0000720c */ /* 0x002fe20003f05270 */
[----:B------:R-:W-:Y:S01]  /*0550*/  IMAD.MOV.U32 R0, RZ, RZ, 0x1 ;  /* 0x00000001ff007424 */ /* 0x000fe200078e00ff */
[----:B------:R-:W-:Y:S01]  /*0560*/  NOP ;  /* 0x0000000000007918 */ /* 0x000fe20000000000 */
[----:B------:R-:W-:-:S03]  /*0570*/  LOP3.LUT R21, R4, 0x7f, RZ, 0xc0, !PT ;  /* 0x0000007f04157812 */ /* 0x000fc600078ec0ff */
[----:B------:R-:W-:Y:S01]  /*0580*/  SEL R0, R0, 0x2, !P0 ;  /* 0x0000000200007807 */ /* 0x000fe20004000000 */
[----:B--23--:R-:W-:Y:S06]  /*0590*/  BAR.SYNC.DEFER_BLOCKING 0x0 ;  /* 0x0000000000007b1d */ /* 0x00cfec0000010000 */
[----:B------:R-:W-:Y:S05]  /*05a0*/  @!P0 BRA `(.L_x_693) ;  /* 0x000000d000488947 */ /* 0x000fea0003800000 */
.L_x_694:
[----:B------:R-:W-:-:S08]  /*05b0*/  NOP ;  /* 0x0000000000007918 */ /* 0x000fd00000000000 */
[----:B------:R-:W1:Y:S02]  /*05c0*/  USETMAXREG.TRY_ALLOC.CTAPOOL UP0, 0xf0 ;  /* 0x000000f0000079c8 */ /* 0x000e640008000600 */
[----:B-1----:R-:W-:-:S13]  /*05d0*/  PLOP3.LUT P0, PT, PT, PT, UP0, 0x80, 0x0 ;  /* 0x000000000000781c */ /* 0x002fda0003f0f008 */
[----:B------:R-:W-:Y:S05]  /*05e0*/  @!P0 BRA `(.L_x_694) ;  /* 0xfffffffc00f08947 */ /* 0x000fea000383ffff */
[----:B------:R-:W1:Y:S01]  /*05f0*/  S2UR UR7, SR_CTAID.X ;  /* 0x00000000000779c3 */ /* 0x000e620000002500 */
[----:B------:R-:W-:Y:S02]  /*0600*/  ULDC UR8, c[0x0][0xb50] ;  /* 0x0002d40000087ab9 */ /* 0x000fe40000000800 */
[----:B------:R-:W-:-:S05]  /*0610*/  UISETP.NE.AND UP0, UPT, UR8, 0x1, UPT ;  /* 0x000000010800788c */ /* 0x000fca000bf05270 */
[----:B------:R-:W2:Y:S06]  /*0620*/  LDC R2, c[0x0][0xb68] ;  /* 0x0002da00ff027b82 */ /* 0x000eac0000000800 */
[----:B------:R-:W-:Y:S01]  /*0630*/  @UP0 ULDC UR4, c[0x0][0xb54] ;  /* 0x0002d50000040ab9 */ /* 0x000fe20000000800 */
[----:B------:R-:W-:Y:S01]  /*0640*/  @UP0 ULDC UR9, c[0x0][0xb58] ;  /* 0x0002d60000090ab9 */ /* 0x000fe20000000800 */
[----:B-1----:R-:W-:Y:S02]  /*0650*/  UIMAD.WIDE.U32 UR4, UR7, UR4, URZ ;  /* 0x00000004070472a5 */ /* 0x002fe4000f8e003f */
[----:B------:R-:W-:-:S02]  /*0660*/  UMOV UR6, UR7 ;  /* 0x0000000700067c82 */ /* 0x000fc40008000000 */
[----:B------:R-:W-:-:S04]  /*0670*/  @UP0 USHF.R.U32.HI UR6, URZ, UR9, UR5 ;  /* 0x000000093f060299 */ /* 0x000fc80008011605 */
[----:B------:R-:W-:Y:S02]  /*0680*/  UIADD3 UR4, -UR6, URZ, URZ ;  /* 0x0000003f06047290 */ /* 0x000fe4000fffe13f */
[----:B--2---:R-:W-:Y:S02]  /*0690*/  ISETP.LE.AND P0, PT, R2, UR6, PT ;  /* 0x0000000602007c0c */ /* 0x004fe4000bf03270 */
[----:B------:R-:W-:-:S11]  /*06a0*/  UIMAD UR10, UR8, UR4, UR7 ;  /* 0x00000004080a72a4 */ /* 0x000fd6000f8e0207 */
[----:B------:R-:W-:Y:S05]  /*06b0*/  @!P0 BRA `(.L_x_695) ;  /* 0x0000000000208947 */ /* 0x000fea0003800000 */
[----:B------:R-:W-:Y:S01]  /*06c0*/  ULDC UR7, c[0x0][0xb5c] ;  /* 0x0002d70000077ab9 */ /* 0x000fe20000000800 */
[----:B------:R-:W-:Y:S01]  /*06d0*/  UMOV UR45, UR10 ;  /* 0x0000000a002d7c82 */ /* 0x000fe20008000000 */
[----:B------:R-:W-:-:S11]  /*06e0*/  UISETP.NE.AND UP0, UPT, UR7, 0x1, UPT ;  /* 0x000000010700788c */ /* 0x000fd6000bf05270 */
[----:B------:R-:W-:Y:S02]  /*06f0*/  @UP0 ULDC.64 UR8, c[0x0][0xb60] ;  /* 0x0002d80000080ab9 */ /* 0x000fe40000000a00 */
[----:B------:R-:W-:-:S04]  /*0700*/  UIMAD.WIDE.U32 UR4, UR10, UR8, URZ ;  /* 0x000000080a0472a5 */ /* 0x000fc8000f8e003f */
[----:B------:R-:W-:-:S04]  /*0710*/  @UP0 USHF.R.U32.HI UR45, URZ, UR9, UR5 ;  /* 0x000000093f2d0299 */ /* 0x000fc80008011605 */
[----:B------:R-:W-:Y:S01]  /*0720*/  UIMAD UR4, UR45, UR7, URZ ;  /* 0x000000072d0472a4 */ /* 0x000fe2000f8e023f */
[----:B------:R-:W-:Y:S11]  /*0730*/  BRA `(.L_x_696) ;  /* 0x00000000001c7947 */ /* 0x000ff60003800000 */
.L_x_695:
[----:B------:R-:W-:Y:S01]  /*0740*/  ULDC UR7, c[0x0][0xb44] ;  /* 0x0002d10000077ab9 */ /* 0x000fe20000000800 */
[----:B------:R-:W-:Y:S01]  /*0750*/  UMOV UR45, UR10 ;  /* 0x0000000a002d7c82 */ /* 0x000fe20008000000 */
[----:B------:R-:W-:-:S11]  /*0760*/  UISETP.NE.AND UP0, UPT, UR7, 0x1, UPT ;  /* 0x000000010700788c */ /* 0x000fd6000bf05270 */
[----:B------:R-:W-:Y:S02]  /*0770*/  @UP0 ULDC.64 UR8, c[0x0][0xb48] ;  /* 0x0002d20000080ab9 */ /* 0x000fe40000000a00 */
[----:B------:R-:W-:-:S04]  /*0780*/  UIMAD.WIDE.U32 UR4, UR10, UR8, URZ ;  /* 0x000000080a0472a5 */ /* 0x000fc8000f8e003f */
[----:B------:R-:W-:-:S04]  /*0790*/  @UP0 USHF.R.U32.HI UR45, URZ, UR9, UR5 ;  /* 0x000000093f2d0299 */ /* 0x000fc80008011605 */
[----:B------:R-:W-:-:S12]  /*07a0*/  UIMAD UR4, UR45, UR7, URZ ;  /* 0x000000072d0472a4 */ /* 0x000fd8000f8e023f */
.L_x_696:
[----:B------:R-:W-:Y:S01]  /*07b0*/  ULDC UR43, c[0x0][0xb38] ;  /* 0x0002ce00002b7ab9 */ /* 0x000fe20000000800 */
[----:B------:R-:W-:Y:S02]  /*07c0*/  UIADD3 UR4, UR10, -UR4, URZ ;  /* 0x800000040a047290 */ /* 0x000fe4000fffe03f */
[----:B------:R-:W-:Y:S01]  /*07d0*/  UISETP.NE.AND UP0, UPT, UR43, 0x1, UPT ;  /* 0x000000012b00788c */ /* 0x000fe2000bf05270 */
[----:B------:R-:W-:Y:S02]  /*07e0*/  ULDC UR5, c[0x0][0xb44] ;  /* 0x0002d10000057ab9 */ /* 0x000fe40000000800 */
[----:B------:R-:W-:-:S08]  /*07f0*/  UIMAD UR6, UR6, UR5, UR4 ;  /* 0x00000005060672a4 */ /* 0x000fd0000f8e0204 */
[----:B------:R-:W-:Y:S01]  /*0800*/  @UP0 ULDC UR4, c[0x0][0xb3c] ;  /* 0x0002cf0000040ab9 */ /* 0x000fe20000000800 */
[----:B------:R-:W-:Y:S01]  /*0810*/  @UP0 ULDC UR7, c[0x0][0xb40] ;  /* 0x0002d00000070ab9 */ /* 0x000fe20000000800 */
[----:B------:R-:W-:Y:S02]  /*0820*/  UIMAD.WIDE.U32 UR4, UR6, UR4, URZ ;  /* 0x00000004060472a5 */ /* 0x000fe4000f8e003f */
[----:B------:R-:W-:Y:S02]  /*0830*/  UMOV UR44, UR6 ;  /* 0x00000006002c7c82 */ /* 0x000fe40008000000 */
[----:B------:R-:W-:-:S04]  /*0840*/  @UP0 USHF.R.U32.HI UR44, URZ, UR7, UR5 ;  /* 0x000000073f2c0299 */ /* 0x000fc80008011605 */
[----:B------:R-:W-:Y:S02]  /*0850*/  UIADD3 UR4, -UR44, URZ, URZ ;  /* 0x0000003f2c047290 */ /* 0x000fe4000fffe13f */
[----:B------:R-:W-:Y:S02]  /*0860*/  ISETP.LE.AND P0, PT, RZ, UR44, PT ;  /* 0x0000002cff007c0c */ /* 0x000fe4000bf03270 */
[----:B------:R-:W-:-:S11]  /*0870*/  UIMAD UR43, UR43, UR4, UR6 ;  /* 0x000000042b2b72a4 */ /* 0x000fd6000f8e0206 */
[----:B------:R-:W-:Y:S05]  /*0880*/  @!P0 EXIT ;  /* 0x000000000000894d */ /* 0x000fea0003800000 */
[----:B------:R-:W-:Y:S01]  /*0890*/  ULDC UR8, c[0x0][0x280] ;  /* 0x0000a00000087ab9 */ /* 0x000fe20000000800 */
[----:B------:R-:W-:Y:S01]  /*08a0*/  ULDC UR9, c[0x0][0x290] ;  /* 0x0000a40000097ab9 */ /* 0x000fe20000000800 */
[----:B------:R-:W-:Y:S01]  /*08b0*/  UIMAD UR4, UR45, 0x50, UR8 ;  /* 0x000000502d0478a4 */ /* 0x000fe2000f8e0208 */
[----:B------:R-:W-:Y:S01]  /*08c0*/  PLOP3.LUT P0, PT, PT, PT, PT, 0x80, 0x0 ;  /* 0x000000000000781c */ /* 0x000fe20003f0f070 */
[----:B------:R-:W-:Y:S01]  /*08d0*/  ULDC UR6, c[0x0][0x74c] ;  /* 0x0001d30000067ab9 */ /* 0x000fe20000000800 */
[----:B------:R-:W-:Y:S01]  /*08e0*/  ULDC.64 UR46, c[0x0][0x208] ;  /* 0x00008200002e7ab9 */ /* 0x000fe20000000a00 */
[----:B------:R-:W-:Y:S01]  /*08f0*/  UIADD3 UR6, -UR6, UR4, -UR9 ;  /* 0x0000000406067290 */ /* 0x000fe2000fffe909 */
[----:B------:R-:W-:Y:S01]  /*0900*/  CS2R R134, SRZ ;  /* 0x0000000000867805 */ /* 0x000fe2000001ff00 */
[----:B------:R-:W-:Y:S01]  /*0910*/  UIADD3 UR4, UR8, 0x3f, URZ ;  /* 0x0000003f08047890 */ /* 0x000fe2000fffe03f */
[----:B------:R-:W-:Y:S01]  /*0920*/  CS2R R132, SRZ ;  /* 0x0000000000847805 */ /* 0x000fe2000001ff00 */
[----:B------:R-:W-:Y:S01]  /*0930*/  USHF.R.S32.HI UR7, URZ, 0x1f, UR6 ;  /* 0x0000001f3f077899 */ /* 0x000fe20008011406 */
[----:B------:R-:W-:Y:S01]  /*0940*/  CS2R R130, SRZ ;  /* 0x0000000000827805 */ /* 0x000fe2000001ff00 */
[----:B------:R-:W-:Y:S01]  /*0950*/  USHF.R.S32.HI UR5, URZ, 0x1f, UR4 ;  /* 0x0000001f3f057899 */ /* 0x000fe20008011404 */
[----:B------:R-:W-:Y:S01]  /*0960*/  CS2R R128, SRZ ;  /* 0x0000000000807805 */ /* 0x000fe2000001ff00 */
[----:B------:R-:W-:Y:S01]  /*0970*/  ULEA.HI UR7, UR7, UR6, URZ, 0x6 ;  /* 0x0000000607077291 */ /* 0x000fe2000f8f303f */
[----:B------:R-:W-:Y:S01]  /*0980*/  CS2R R94, SRZ ;  /* 0x00000000005e7805 */ /* 0x000fe2000001ff00 */
[----:B------:R-:W-:Y:S01]  /*0990*/  ULEA.HI UR5, UR5, UR4, URZ, 0x6 ;  /* 0x0000000405057291 */ /* 0x000fe2000f8f303f */
[----:B------:R-:W-:Y:S01]  /*09a0*/  CS2R R92, SRZ ;  /* 0x00000000005c7805 */ /* 0x000fe2000001ff00 */
[----:B------:R-:W-:Y:S01]  /*09b0*/  USHF.R.S32.HI UR7, URZ, 0x6, UR7 ;  /* 0x000000063f077899 */ /* 0x000fe20008011407 */
[----:B------:R-:W-:Y:S01]  /*09c0*/  CS2R R90, SRZ ;  /* 0x00000000005a7805 */ /* 0x000fe2000001ff00 */
[----:B------:R-:W-:Y:S01]  /*09d0*/  USHF.R.S32.HI UR40, URZ, 0x6, UR5 ;  /* 0x000000063f287899 */ /* 0x000fe20008011405 */
[----:B------:R-:W-:-:S02]  /*09e0*/  CS2R R88, SRZ ;  /* 0x0000000000587805 */ /* 0x000fc4000001ff00 */
[----:B------:R-:W-:Y:S02]  /*09f0*/  CS2R R126, SRZ ;  /* 0x00000000007e7805 */ /* 0x000fe4000001ff00 */
[----:B------:R-:W-:Y:S02]  /*0a00*/  CS2R R124, SRZ ;  /* 0x00000000007c7805 */ /* 0x000fe4000001ff00 */
[----:B------:R-:W-:Y:S02]  /*0a10*/  VIMNMX R4, RZ, UR7, !PT ;  /* 0x00000007ff047c48 */ /* 0x000fe4000ffe0100 */
[----:B------:R-:W-:Y:S02]  /*0a20*/  CS2R R122, SRZ ;  /* 0x00000000007a7805 */ /* 0x000fe4000001ff00 */
[----:B------:R-:W-:Y:S02]  /*0a30*/  CS2R R120, SRZ ;  /* 0x0000000000787805 */ /* 0x000fe4000001ff00 */
[----:B------:R-:W-:-:S02]  /*0a40*/  CS2R R86, SRZ ;  /* 0x0000000000567805 */ /* 0x000fc4000001ff00 */
[----:B------:R-:W-:Y:S02]  /*0a50*/  ISETP.LT.AND P1, PT, R4, UR40, PT ;  /* 0x0000002804007c0c */ /* 0x000fe4000bf21270 */
        /* <DEDUP_REMOVED lines=67> */
[----:B------:R-:W-:Y:S06]  /*0e90*/  @!P1 BRA `(.L_x_697) ;  /* 0x0000009c00bc9947 */ /* 0x000fec0003800000 */
[----:B------:R-:W1:Y:S01]  /*0ea0*/  S2R R2, SR_CgaCtaId ;  /* 0x0000000000027919 */ /* 0x000e620000008800 */
[----:B------:R-:W-:Y:S01]  /*0eb0*/  MOV R17, 0x400 ;  /* 0x0000040000117802 */ /* 0x000fe20000000f00 */
[----:B------:R-:W2:Y:S01]  /*0ec0*/  LDC.64 R20, c[0x0][0x2d8] ;  /* 0x0000b600ff147b82 */ /* 0x000ea20000000a00 */
[----:B------:R-:W-:Y:S01]  /*0ed0*/  SHF.L.U32 R10, RZ, 0x1f, RZ ;  /* 0x0000001fff0a7819 */ /* 0x000fe200000006ff */
[----:B------:R-:W3:Y:S01]  /*0ee0*/  S2R R3, SR_TID.X ;  /* 0x0000000000037919 */ /* 0x000ee20000002100 */
[----:B-1----:R-:W-:-:S04]  /*0ef0*/  LEA R17, R2, R17, 0x18 ;  /* 0x0000001102117211 */ /* 0x002fc800078ec0ff */
[----:B------:R-:W1:Y:S01]  /*0f00*/  SYNCS.PHASECHK.TRANS64.TRYWAIT P0, [R17+URZ+0x31800], R10 ;  /* 0x0318000a110075a7 */ /* 0x000e62000800017f */
[----:B---3--:R-:W-:-:S05]  /*0f10*/  VIADD R2, R3, 0xffffff80 ;  /* 0xffffff8003027836 */ /* 0x008fca0000000000 */
[----:B------:R-:W-:-:S04]  /*0f20*/  SHF.R.S32.HI R3, RZ, 0x1f, R2 ;  /* 0x0000001fff037819 */ /* 0x000fc80000011402 */
[CC--:B------:R-:W-:Y:S02]  /*0f30*/  LEA.HI R5, R3.reuse, R2.reuse, RZ, 0x7 ;  /* 0x0000000203057211 */ /* 0x0c0fe400078f38ff */
[-C--:B------:R-:W-:Y:S02]  /*0f40*/  LEA.HI R7, R3, R2.reuse, RZ, 0x4 ;  /* 0x0000000203077211 */ /* 0x080fe400078f20ff */
[----:B------:R-:W-:Y:S02]  /*0f50*/  SHF.R.S32.HI R6, RZ, 0x7, R5 ;  /* 0x00000007ff067819 */ /* 0x000fe40000011405 */
[----:B------:R-:W-:Y:S02]  /*0f60*/  LOP3.LUT R5, R5, 0xffffff80, RZ, 0xc0, !PT ;  /* 0xffffff8005057812 */ /* 0x000fe400078ec0ff */
[----:B------:R-:W-:Y:S01]  /*0f70*/  LOP3.LUT R7, R7, 0xffffff0, RZ, 0xc0, !PT ;  /* 0x0ffffff007077812 */ /* 0x000fe200078ec0ff */
[----:B------:R3:W4:Y:S01]  /*0f80*/  SHFL.IDX PT, R13, R6, RZ, 0x1f ;  /* 0x00001fff060d7589 */ /* 0x00072200000e0000 */
[----:B------:R-:W-:Y:S01]  /*0f90*/  LEA.HI R3, R3, R2, RZ, 0x5 ;  /* 0x0000000203037211 */ /* 0x000fe200078f28ff */
[----:B------:R-:W-:Y:S01]  /*0fa0*/  IMAD.IADD R5, R2, 0x1, -R5 ;  /* 0x0000000102057824 */ /* 0x000fe200078e0a05 */
[----:B------:R-:W-:Y:S01]  /*0fb0*/  LEA.HI R8, R6, R6, RZ, 0x1 ;  /* 0x0000000606087211 */ /* 0x000fe200078f08ff */
[----:B------:R-:W-:Y:S01]  /*0fc0*/  IMAD.IADD R7, R2, 0x1, -R7 ;  /* 0x0000000102077824 */ /* 0x000fe200078e0a07 */
[----:B------:R-:W-:-:S02]  /*0fd0*/  SHF.R.S32.HI R11, RZ, 0x5, R3 ;  /* 0x00000005ff0b7819 */ /* 0x000fc40000011403 */
[----:B------:R-:W-:Y:S01]  /*0fe0*/  SHF.R.S32.HI R2, RZ, 0x1f, R3 ;  /* 0x0000001fff027819 */ /* 0x000fe20000011403 */
[----:B-123--:R-:W-:Y:S06]  /*0ff0*/  @P0 BRA `(.L_x_698) ;  /* 0x0000000000080947 */ /* 0x00efec0003800000 */
[----:B------:R-:W1:Y:S02]  /*1000*/  SYNCS.PHASECHK.TRANS64.TRYWAIT P0, [R17+URZ+0x31800], R10 ;  /* 0x0318000a110075a7 */ /* 0x000e64000800017f */
[----:B-1----:R-:W-:Y:S05]  /*1010*/  @!P0 BRA `(.L_x_699) ;  /* 0x000000e000e08947 */ /* 0x002fea0003800000 */
.L_x_698:
[----:B------:R-:W-:Y:S01]  /*1020*/  LOP3.LUT R9, R8, 0x1ffffffe, RZ, 0xc0, !PT ;  /* 0x1ffffffe08097812 */ /* 0x000fe200078ec0ff */
[----:B------:R-:W2:Y:S01]  /*1030*/  LDC.64 R22, c[0x0][0x2e0] ;  /* 0x0000b800ff167b82 */ /* 0x000ea20000000a00 */
[----:B------:R-:W-:Y:S01]  /*1040*/  SHF.R.S32.HI R8, RZ, 0x1f, R5 ;  /* 0x0000001fff087819 */ /* 0x000fe20000011405 */
[----:B------:R-:W-:Y:S01]  /*1050*/  IMAD R19, R6, 0x40, R7 ;  /* 0x0000004006137824 */ /* 0x000fe200078e0207 */
[----:B------:R-:W-:Y:S01]  /*1060*/  LEA.HI R3, R2, R11, RZ, 0x2 ;  /* 0x0000000b02037211 */ /* 0x000fe200078f10ff */
[C---:B------:R-:W-:Y:S01]  /*1070*/  IMAD.IADD R15, R6.reuse, 0x1, -R9 ;  /* 0x00000001060f7824 */ /* 0x040fe200078e0a09 */
[----:B----4-:R-:W-:Y:S01]  /*1080*/  LEA.HI R2, R13, R13, RZ, 0x1 ;  /* 0x0000000d0d027211 */ /* 0x010fe200078f08ff */
[----:B------:R-:W-:Y:S01]  /*1090*/  IMAD R9, R6, 0x800, R5 ;  /* 0x0000080006097824 */ /* 0x000fe200078e0205 */
[----:B------:R-:W-:Y:S01]  /*10a0*/  LEA.HI R7, R8, R5, RZ, 0x2 ;  /* 0x0000000508077211 */ /* 0x000fe200078f10ff */
[----:B------:R-:W-:Y:S01]  /*10b0*/  USHF.R.S32.HI UR4, URZ, 0x1f, UR43 ;  /* 0x0000001f3f047899 */ /* 0x000fe2000801142b */
[----:B------:R-:W-:Y:S01]  /*10c0*/  LOP3.LUT R6, R2, 0xfffffffe, RZ, 0xc0, !PT ;  /* 0xfffffffe02067812 */ /* 0x000fe200078ec0ff */
[----:B------:R-:W-:Y:S01]  /*10d0*/  IMAD.SHL.U32 R2, R9, 0x4, RZ ;  /* 0x0000000409027824 */ /* 0x000fe200078e00ff */
[--C-:B------:R-:W-:Y:S01]  /*10e0*/  SHF.R.S32.HI R9, RZ, 0x2, R7.reuse ;  /* 0x00000002ff097819 */ /* 0x100fe20000011407 */
[----:B------:R-:W-:Y:S01]  /*10f0*/  IMAD.MOV.U32 R232, RZ, RZ, RZ ;  /* 0x000000ffffe87224 */ /* 0x000fe200078e00ff */
[----:B-1----:R-:W-:Y:S01]  /*1100*/  SHF.R.S32.HI R10, RZ, 0x1f, R7 ;  /* 0x0000001fff0a7819 */ /* 0x002fe20000011407 */
[----:B------:R-:W-:Y:S01]  /*1110*/  IMAD.IADD R13, R13, 0x1, -R6 ;  /* 0x000000010d0d7824 */ /* 0x000fe200078e0a06 */
[----:B------:R-:W-:Y:S01]  /*1120*/  LOP3.LUT R12, R3, 0xfffffc, RZ, 0xc0, !PT ;  /* 0x00fffffc030c7812 */ /* 0x000fe200078ec0ff */
[----:B------:R-:W-:Y:S01]  /*1130*/  IMAD R6, R20, UR4, RZ ;  /* 0x0000000414067c24 */ /* 0x000fe2000f8e02ff */
[----:B------:R-:W-:Y:S01]  /*1140*/  LEA.HI R10, R10, R9, RZ, 0x3 ;  /* 0x000000090a0a7211 */ /* 0x000fe200078f18ff */
[----:B------:R-:W-:Y:S01]  /*1150*/  USHF.R.S32.HI UR4, URZ, 0x1f, UR44 ;  /* 0x0000001f3f047899 */ /* 0x000fe2000801142c */
[----:B------:R-:W-:Y:S01]  /*1160*/  SHF.R.S32.HI R3, RZ, 0x1f, R2 ;  /* 0x0000001fff037819 */ /* 0x000fe20000011402 */
[----:B------:R-:W-:Y:S01]  /*1170*/  IMAD.IADD R12, R11, 0x1, -R12 ;  /* 0x000000010b0c7824 */ /* 0x000fe200078e0a0c */
[----:B------:R-:W-:Y:S01]  /*1180*/  LOP3.LUT R10, R10, 0xfffffff8, RZ, 0xc0, !PT ;  /* 0xfffffff80a0a7812 */ /* 0x000fe200078ec0ff */
[----:B------:R-:W-:Y:S01]  /*1190*/  IMAD R11, R21, UR43, R6 ;  /* 0x0000002b150b7c24 */ /* 0x000fe2000f8e0206 */
[----:B------:R-:W-:Y:S01]  /*11a0*/  LOP3.LUT R6, R7, 0x7ffffffc, RZ, 0xc0, !PT ;  /* 0x7ffffffc07067812 */ /* 0x000fe200078ec0ff */
[----:B------:R-:W-:Y:S01]  /*11b0*/  IMAD.WIDE.U32 R2, R20, UR43, R2 ;  /* 0x0000002b14027c25 */ /* 0x000fe2000f8e0002 */
[----:B------:R-:W-:-:S02]  /*11c0*/  LEA.HI R8, R8, R5, RZ, 0x5 ;  /* 0x0000000508087211 */ /* 0x000fc400078f28ff */
[----:B------:R-:W-:Y:S02]  /*11d0*/  CS2R R134, SRZ ;  /* 0x0000000000867805 */ /* 0x000fe4000001ff00 */
[----:B------:R-:W-:Y:S01]  /*11e0*/  LOP3.LUT R235, R0, 0x1, RZ, 0xfc, !PT ;  /* 0x0000000100eb7812 */ /* 0x000fe200078efcff */
[----:B------:R-:W-:Y:S01]  /*11f0*/  IMAD.IADD R231, R9, 0x1, -R10 ;  /* 0x0000000109e77824 */ /* 0x000fe200078e0a0a */
[----:B------:R-:W-:Y:S01]  /*1200*/  SHF.R.S32.HI R8, RZ, 0x5, R8 ;  /* 0x00000005ff087819 */ /* 0x000fe20000011408 */
[----:B------:R-:W-:Y:S01]  /*1210*/  IMAD.IADD R3, R3, 0x1, R11 ;  /* 0x0000000103037824 */ /* 0x000fe200078e020b */
[----:B------:R-:W-:Y:S01]  /*1220*/  CS2R R132, SRZ ;  /* 0x0000000000847805 */ /* 0x000fe2000001ff00 */
[C---:B--2---:R-:W-:Y:S01]  /*1230*/  IMAD R10, R22.reuse, UR4, RZ ;  /* 0x00000004160a7c24 */ /* 0x044fe2000f8e02ff */
[----:B------:R-:W-:Y:S01]  /*1240*/  UIMAD UR4, UR45, -0x50, UR9 ;  /* 0xffffffb02d0478a4 */ /* 0x000fe2000f8e0209 */
[----:B------:R-:W-:Y:S01]  /*1250*/  IMAD.WIDE.U32 R24, R22, UR44, R2 ;  /* 0x0000002c16187c25 */ /* 0x000fe2000f8e0002 */
[----:B------:R-:W-:-:S02]  /*1260*/  CS2R R130, SRZ ;  /* 0x0000000000827805 */ /* 0x000fc4000001ff00 */
[----:B------:R-:W-:Y:S01]  /*1270*/  CS2R R128, SRZ ;  /* 0x0000000000807805 */ /* 0x000fe2000001ff00 */
[----:B------:R-:W-:Y:S01]  /*1280*/  UIADD3 UR5, UR4, 0x1, -UR8 ;  /* 0x0000000104057890 */ /* 0x000fe2000fffe808 */
[----:B------:R-:W-:Y:S01]  /*1290*/  IMAD R10, R23, UR44, R10 ;  /* 0x0000002c170a7c24 */ /* 0x000fe2000f8e020a */
[----:B------:R1:W-:Y:S01]  /*12a0*/  STL.64 [R1], R24 ;  /* 0x0000001801007387 */ /* 0x0003e20000100a00 */
[----:B------:R-:W-:Y:S01]  /*12b0*/  IMAD.MOV.U32 R3, RZ, RZ, R4 ;  /* 0x000000ffff037224 */ /* 0x000fe200078e0004 */
[----:B------:R-:W-:Y:S01]  /*12c0*/  CS2R R126, SRZ ;  /* 0x00000000007e7805 */ /* 0x000fe2000001ff00 */
[----:B------:R-:W-:Y:S01]  /*12d0*/  IMAD.IADD R4, R25, 0x1, R10 ;  /* 0x0000000119047824 */ /* 0x000fe200078e020a */
[----:B------:R-:W-:Y:S01]  /*12e0*/  CS2R R124, SRZ ;  /* 0x00000000007c7805 */ /* 0x000fe2000001ff00 */
[----:B------:R-:W-:Y:S01]  /*12f0*/  IMAD.IADD R6, R5, 0x1, -R6 ;  /* 0x0000000105067824 */ /* 0x000fe200078e0a06 */
[----:B------:R-:W-:Y:S01]  /*1300*/  CS2R R122, SRZ ;  /* 0x00000000007a7805 */ /* 0x000fe2000001ff00 */
[----:B------:R-:W-:Y:S01]  /*1310*/  IMAD R12, R12, 0x10, R19 ;  /* 0x000000100c0c7824 */ /* 0x000fe200078e0213 */
[----:B------:R1:W-:Y:S01]  /*1320*/  STL [R1+0x8], R4 ;  /* 0x0000080401007387 */ /* 0x0003e20000100800 */
[----:B------:R-:W-:Y:S01]  /*1330*/  IMAD R6, R15, 0x4, R6 ;  /* 0x000000040f067824 */ /* 0x000fe200078e0206 */
[----:B------:R-:W-:Y:S01]  /*1340*/  CS2R R120, SRZ ;  /* 0x0000000000787805 */ /* 0x000fe2000001ff00 */
[----:B------:R-:W-:Y:S01]  /*1350*/  IMAD.SHL.U32 R0, R12, 0x8, RZ ;  /* 0x000000080c007824 */ /* 0x000fe200078e00ff */
[----:B------:R-:W-:Y:S01]  /*1360*/  CS2R R118, SRZ ;  /* 0x0000000000767805 */ /* 0x000fe2000001ff00 */
[----:B------:R-:W-:Y:S01]  /*1370*/  IMAD.SHL.U32 R233, R6, 0x2, RZ ;  /* 0x0000000206e97824 */ /* 0x000fe200078e00ff */
[----:B------:R-:W-:Y:S01]  /*1380*/  CS2R R116, SRZ ;  /* 0x0000000000747805 */ /* 0x000fe2000001ff00 */
[----:B------:R-:W-:Y:S01]  /*1390*/  IMAD R231, R8, 0x10, R231 ;  /* 0x0000001008e77824 */ /* 0x000fe200078e02e7 */
[----:B------:R-:W-:Y:S01]  /*13a0*/  CS2R R114, SRZ ;  /* 0x0000000000727805 */ /* 0x000fe2000001ff00 */
[----:B------:R-:W-:Y:S01]  /*13b0*/  IMAD.MOV.U32 R2, RZ, RZ, RZ ;  /* 0x000000ffff027224 */ /* 0x000fe200078e00ff */
[----:B------:R-:W-:Y:S01]  /*13c0*/  IADD3 R234, -R233, UR4, RZ ;  /* 0x00000004e9ea7c10 */ /* 0x000fe2000fffe1ff */
        /* <DEDUP_REMOVED lines=70> */
[----:B------:R-:W-:Y:S01]  /*1830*/  IMAD R0, R0, 0x2, R17 ;  /* 0x0000000200007824 */ /* 0x000fe200078e0211 */
[----:B-1----:R-:W-:-:S07]  /*1840*/  IADD3 R233, -R233, UR5, RZ ;  /* 0x00000005e9e97c10 */ /* 0x002fce000fffe1ff */
.L_x_710:
[----:B------:R-:W-:-:S13]  /*1850*/  ISETP.NE.AND P0, PT, R235, 0x3, PT ;  /* 0x00000003eb00780c */ /* 0x000fda0003f05270 */
[----:B-1----:R-:W-:Y:S05]  /*1860*/  @!P0 BRA `(.L_x_700) ;  /* 0x0000000000048947 */ /* 0x002fea0003800000 */
[----:B------:R-:W-:Y:S01]  /*1870*/  BPT.TRAP 0x1 ;  /* 0x000000040000795c */ /* 0x000fe20000300000 */
.L_x_700:
[----:B------:R-:W-:Y:S01]  /*1880*/  IMAD R16, R2, 0x8, R17 ;  /* 0x0000000802107824 */ /* 0x000fe200078e0211 */
[----:B------:R-:W-:-:S04]  /*1890*/  SHF.L.U32 R7, R232, 0x1f, RZ ;  /* 0x0000001fe8077819 */ /* 0x000fc800000006ff */
[----:B------:R1:W2:Y:S01]  /*18a0*/  SYNCS.PHASECHK.TRANS64.TRYWAIT P1, [R16+URZ+0x31810], R7 ;  /* 0x03181007100075a7 */ /* 0x0002a2000802017f */
[----:B------:R-:W-:Y:S05]  /*18b0*/  @!P0 BRA `(.L_x_701) ;  /* 0x0000000000048947 */ /* 0x000fea0003800000 */
[----:B------:R-:W-:Y:S01]  /*18c0*/  BPT.TRAP 0x1 ;  /* 0x000000040000795c */ /* 0x000fe20000300000 */
.L_x_701:
        /* <DEDUP_REMOVED lines=12> */
.L_x_702:
        /* <DEDUP_REMOVED lines=566> */
[----:B------:R-:W-:-:S04]  /*3cf0*/  IMAD R4, R2, 0x40, R231 ;  /* 0x0000004002047824 */ /* 0x000fc800078e02e7 */
[----:B------:R-:W-:Y:S01]  /*3d00*/  IMAD R6, R4, 0x4, R17 ;  /* 0x0000000404067824 */ /* 0x000fe200078e0211 */
        /* <DEDUP_REMOVED lines=28> */
.L_x_704:
[----:B-1----:R-:W-:-:S04]  /*3ed0*/  SHF.L.U32 R6, R230, 0x1f, RZ ;  /* 0x0000001fe6067819 */ /* 0x002fc800000006ff */
[----:B------:R1:W4:Y:S01]  /*3ee0*/  SYNCS.PHASECHK.TRANS64.TRYWAIT P1, [R17+URZ+0x31830], R6 ;  /* 0x03183006110075a7 */ /* 0x000322000802017f */
[----:B------:R-:W-:Y:S05]  /*3ef0*/  @!P0 BRA `(.L_x_705) ;  /* 0x0000000000048947 */ /* 0x000fea0003800000 */
[----:B------:R-:W-:Y:S01]  /*3f00*/  BPT.TRAP 0x1 ;  /* 0x000000040000795c */ /* 0x000fe20000300000 */
.L_x_705:
[----:B----4-:R-:W-:Y:S05]  /*3f10*/  @P1 BRA `(.L_x_706) ;  /* 0x0000000000081947 */ /* 0x010fea0003800000 */
[----:B------:R-:W4:Y:S02]  /*3f20*/  SYNCS.PHASECHK.TRANS64.TRYWAIT P1, [R17+URZ+0x31830], R6 ;  /* 0x03183006110075a7 */ /* 0x000f24000802017f */
[----:B----4-:R-:W-:Y:S05]  /*3f30*/  @!P1 BRA `(.L_x_707) ;  /* 0x000000b400409947 */ /* 0x010fea0003800000 */
.L_x_706:
[----:B------:R-:W-:Y:S01]  /*3f40*/  VIADD R12, R12, 0xa000 ;  /* 0x0000a0000c0c7836 */ /* 0x000fe20000000000 */
[----:B------:R-:W-:Y:S01]  /*3f50*/  WARPGROUP.ARRIVE ;  /* 0x00000000000079c5 */ /* 0x000fe20000000000 */
[----:B------:R-:W-:Y:S01]  /*3f60*/  VIADD R14, R17, 0x24100 ;  /* 0x00024100110e7836 */ /* 0x000fe20000000000 */
[----:B------:R-:W-:Y:S01]  /*3f70*/  UMOV UR9, 0x40000040 ;  /* 0x4000004000097882 */ /* 0x000fe20000000000 */
[----:B------:R-:W-:Y:S01]  /*3f80*/  UMOV UR11, 0x40000000 ;  /* 0x40000000000b7882 */ /* 0x000fe20000000000 */
[----:B------:R-:W-:Y:S01]  /*3f90*/  SHF.R.U32.HI R12, RZ, 0x4, R12 ;  /* 0x00000004ff0c7819 */ /* 0x000fe2000001160c */
[----:B------:R-:W-:Y:S01]  /*3fa0*/  ULDC UR5, c[0x0][0x75c] ;  /* 0x0001d70000057ab9 */ /* 0x000fe20000000800 */
[----:B------:R-:W-:Y:S01]  /*3fb0*/  SHF.R.U32.HI R14, RZ, 0x4, R14 ;  /* 0x00000004ff0e7819 */ /* 0x000fe2000001160e */
[----:B------:R-:W-:Y:S01]  /*3fc0*/  FMUL.FTZ R10, R24, UR5 ;  /* 0x00000005180a7c20 */ /* 0x000fe20008410000 */
[----:B------:R-:W-:Y:S01]  /*3fd0*/  LOP3.LUT R15, R12, 0x3fff, RZ, 0xc0, !PT ;  /* 0x00003fff0c0f7812 */ /* 0x000fe200078ec0ff */
[----:B------:R-:W-:Y:S01]  /*3fe0*/  FMUL.FTZ R236, R25, UR5 ;  /* 0x0000000519ec7c20 */ /* 0x000fe20008410000 */
[----:B------:R-:W-:Y:S01]  /*3ff0*/  LOP3.LUT R22, R14, 0x3fff, RZ, 0xc0, !PT ;  /* 0x00003fff0e167812 */ /* 0x000fe200078ec0ff */
[----:B------:R-:W-:Y:S01]  /*4000*/  FMUL.FTZ R11, R28, UR5 ;  /* 0x000000051c0b7c20 */ /* 0x000fe20008410000 */
[----:B------:R-:W-:Y:S01]  /*4010*/  LOP3.LUT R15, R15, 0x10000, RZ, 0xfc, !PT ;  /* 0x000100000f0f7812 */ /* 0x000fe200078efcff */
[----:B------:R-:W-:Y:S01]  /*4020*/  FMUL.FTZ R237, R29, UR5 ;  /* 0x000000051ded7c20 */ /* 0x000fe20008410000 */
[----:B------:R-:W-:Y:S01]  /*4030*/  LOP3.LUT R22, R22, 0x10000, RZ, 0xfc, !PT ;  /* 0x0001000016167812 */ /* 0x000fe200078efcff */
[----:B------:R-:W1:Y:S01]  /*4040*/  MUFU.TANH R10, R10 ;  /* 0x0000000a000a7308 */ /* 0x000e620000002400 */
[----:B------:R-:W-:Y:S01]  /*4050*/  R2UR UR10, R15 ;  /* 0x000000000f0a72ca */ /* 0x000fe200000e0000 */
[----:B------:R-:W-:Y:S01]  /*4060*/  IMAD R28, R3, 0x40, R231 ;  /* 0x00000040031c7824 */ /* 0x000fe200078e02e7 */
[----:B------:R-:W-:Y:S01]  /*4070*/  R2UR UR8, R22 ;  /* 0x00000000160872ca */ /* 0x000fe200000e0000 */
[C---:B------:R-:W-:Y:S01]  /*4080*/  VIADD R24, R15.reuse, 0x100 ;  /* 0x000001000f187836 */ /* 0x040fe20000000000 */
[----:B------:R-:W-:Y:S01]  /*4090*/  UMOV UR19, 0x40000000 ;  /* 0x4000000000137882 */ /* 0x000fe20000000000 */
[C---:B------:R-:W-:Y:S01]  /*40a0*/  VIADD R25, R15.reuse, 0x180 ;  /* 0x000001800f197836 */ /* 0x040fe20000000000 */
[----:B------:R-:W-:Y:S01]  /*40b0*/  VIADDMNMX R23, R28, R233, R234, PT ;  /* 0x000000e91c177246 */ /* 0x000fe200038001ea */
[----:B------:R-:W4:Y:S01]  /*40c0*/  MUFU.TANH R236, R236 ;  /* 0x000000ec00ec7308 */ /* 0x000f220000002400 */
[----:B------:R-:W-:Y:S01]  /*40d0*/  R2UR UR13, R24 ;  /* 0x00000000180d72ca */ /* 0x000fe200000e0000 */
[----:B------:R-:W-:Y:S01]  /*40e0*/  VIADD R24, R15, 0x2 ;  /* 0x000000020f187836 */ /* 0x000fe20000000000 */
[C---:B------:R-:W-:Y:S01]  /*40f0*/  ISETP.GT.AND P6, PT, R23.reuse, RZ, PT ;  /* 0x000000ff1700720c */ /* 0x040fe20003fc4270 */
[----:B------:R-:W-:Y:S01]  /*4100*/  UMOV UR17, 0x40000040 ;  /* 0x4000004000117882 */ /* 0x000fe20000000000 */
[----:B------:R-:W-:Y:S01]  /*4110*/  ISETP.GT.AND P1, PT, R23, 0x1, PT ;  /* 0x000000011700780c */ /* 0x000fe20003f24270 */
[----:B------:R-:W-:Y:S01]  /*4120*/  VIADD R29, R15, 0x82 ;  /* 0x000000820f1d7836 */ /* 0x000fe20000000000 */
[C---:B------:R-:W-:Y:S01]  /*4130*/  ISETP.GT.AND P2, PT, R23.reuse, 0x10, PT ;  /* 0x000000101700780c */ /* 0x040fe20003f44270 */
[----:B------:R-:W-:Y:S01]  /*4140*/  HGMMA.64x8x16.F32 R44, gdesc[UR8], RZ, !UPT, gsb0 ;  /* 0x00000000082c79f0 */ /* 0x000fe2000c0008ff */
[----:B------:R-:W2:Y:S01]  /*4150*/  MUFU.TANH R11, R11 ;  /* 0x0000000b000b7308 */ /* 0x000ea20000002400 */
[C---:B------:R-:W-:Y:S01]  /*4160*/  ISETP.GT.AND P3, PT, R23.reuse, 0x11, PT ;  /* 0x000000111700780c */ /* 0x040fe20003f64270 */
[----:B------:R-:W-:Y:S01]  /*4170*/  UMOV UR11, 0x40000000 ;  /* 0x40000000000b7882 */ /* 0x000fe20000000000 */
[----:B-1----:R-:W-:Y:S01]  /*4180*/  FSEL R14, R10, -INF , P6 ;  /* 0xff8000000a0e7808 */ /* 0x002fe20003000000 */
[----:B------:R-:W-:Y:S01]  /*4190*/  FMUL.FTZ R26, R26, UR5 ;  /* 0x000000051a1a7c20 */ /* 0x000fe20008410000 */
[C---:B------:R-:W-:Y:S01]  /*41a0*/  ISETP.GT.AND P4, PT, R23.reuse, 0x20, PT ;  /* 0x000000201700780c */ /* 0x040fe20003f84270 */
[----:B------:R-:W-:Y:S01]  /*41b0*/  STL [R1+0x14], R97 ;  /* 0x0000146101007387 */ /* 0x000fe20000100800 */
[C---:B------:R-:W-:Y:S01]  /*41c0*/  ISETP.GT.AND P5, PT, R23.reuse, 0x21, PT ;  /* 0x000000211700780c */ /* 0x040fe20003fa4270 */
[----:B------:R-:W1:Y:S01]  /*41d0*/  MUFU.TANH R237, R237 ;  /* 0x000000ed00ed7308 */ /* 0x000e620000002400 */
[----:B----4-:R-:W-:Y:S01]  /*41e0*/  FSEL R12, R236, -INF , P1 ;  /* 0xff800000ec0c7808 */ /* 0x010fe20000800000 */
[----:B------:R-:W-:Y:S01]  /*41f0*/  STL [R1+0x10], R96 ;  /* 0x0000106001007387 */ /* 0x000fe20000100800 */
[C---:B------:R-:W-:Y:S01]  /*4200*/  ISETP.GT.AND P6, PT, R23.reuse, 0x30, PT ;  /* 0x000000301700780c */ /* 0x040fe20003fc4270 */
[----:B------:R-:W-:Y:S01]  /*4210*/  FMUL.FTZ R32, R32, UR5 ;  /* 0x0000000520207c20 */ /* 0x000fe20008410000 */
[----:B------:R-:W-:Y:S01]  /*4220*/  ISETP.GT.AND P1, PT, R23, 0x31, PT ;  /* 0x000000311700780c */ /* 0x000fe20003f24270 */
[----:B------:R4:W-:Y:S01]  /*4230*/  STL [R1+0xc], R16 ;  /* 0x00000c1001007387 */ /* 0x0009e20000100800 */
[----:B------:R-:W-:Y:S01]  /*4240*/  R2UR UR14, R25 ;  /* 0x00000000190e72ca */ /* 0x000fe200000e0000 */
[----:B------:R-:W-:Y:S01]  /*4250*/  VIADD R25, R22, 0x2 ;  /* 0x0000000216197836 */ /* 0x000fe20000000000 */
[----:B--2---:R-:W-:Y:S01]  /*4260*/  FSEL R19, R11, -INF , P2 ;  /* 0xff8000000b137808 */ /* 0x004fe20001000000 */
[----:B------:R-:W-:Y:S01]  /*4270*/  FMUL.FTZ R33, R33, UR5 ;  /* 0x0000000521217c20 */ /* 0x000fe20008410000 */
[----:B------:R-:W-:Y:S01]  /*4280*/  ISETP.GT.AND P2, PT, R23, 0x40, PT ;  /* 0x000000401700780c */ /* 0x000fe20003f44270 */
[----:B------:R-:W-:Y:S01]  /*4290*/  FMUL.FTZ R36, R36, UR5 ;  /* 0x0000000524247c20 */ /* 0x000fe20008410000 */
[----:B------:R-:W-:Y:S01]  /*42a0*/  R2UR UR18, R24 ;  /* 0x00000000181272ca */ /* 0x000fe200000e0000 */
[----:B------:R-:W-:Y:S01]  /*42b0*/  VIADD R24, R15, 0x182 ;  /* 0x000001820f187836 */ /* 0x000fe20000000000 */
[----:B------:R-:W-:Y:S01]  /*42c0*/  R2UR UR16, R25 ;  /* 0x00000000191072ca */ /* 0x000fe200000e0000 */
[----:B------:R-:W-:Y:S01]  /*42d0*/  VIADD R25, R15, 0x202 ;  /* 0x000002020f197836 */ /* 0x000fe20000000000 */
[----:B-1----:R-:W-:Y:S01]  /*42e0*/  FSEL R18, R237, -INF , P3 ;  /* 0xff800000ed127808 */ /* 0x002fe20001800000 */
[----:B----4-:R1:W-:Y:S01]  /*42f0*/  MUFU.TANH R16, R26 ;  /* 0x0000001a00107308 */ /* 0x0103e20000002400 */
[----:B------:R-:W-:Y:S01]  /*4300*/  ISETP.GT.AND P3, PT, R23, 0x41, PT ;  /* 0x000000411700780c */ /* 0x000fe20003f64270 */
[----:B------:R-:W-:Y:S01]  /*4310*/  VIADD R23, R15, 0x80 ;  /* 0x000000800f177836 */ /* 0x000fe20000000000 */
[----:B------:R-:W-:Y:S01]  /*4320*/  R2UR UR30, R29 ;  /* 0x000000001d1e72ca */ /* 0x000fe200000e0000 */
[C---:B------:R-:W-:Y:S01]  /*4330*/  VIADD R29, R15.reuse, 0x4 ;  /* 0x000000040f1d7836 */ /* 0x040fe20000000000 */
[----:B------:R-:W-:Y:S01]  /*4340*/  R2UR UR7, R24 ;  /* 0x00000000180772ca */ /* 0x000fe200000e0000 */
[----:B------:R-:W-:Y:S01]  /*4350*/  VIADD R24, R15, 0x84 ;  /* 0x000000840f187836 */ /* 0x000fe20000000000 */
[----:B------:R-:W-:Y:S01]  /*4360*/  R2UR UR4, R23 ;  /* 0x00000000170472ca */ /* 0x000fe200000e0000 */
[----:B------:R-:W-:Y:S01]  /*4370*/  VIADD R23, R15, 0x200 ;  /* 0x000002000f177836 */ /* 0x000fe20000000000 */
[----:B------:R-:W-:Y:S01]  /*4380*/  R2UR UR6, R25 ;  /* 0x00000000190672ca */ /* 0x000fe200000e0000 */
[----:B------:R-:W-:Y:S01]  /*4390*/  VIADD R25, R15, 0x104 ;  /* 0x000001040f197836 */ /* 0x000fe20000000000 */
[----:B------:R-:W-:Y:S01]  /*43a0*/  R2UR UR29, R29 ;  /* 0x000000001d1d72ca */ /* 0x000fe200000e0000 */
        /* <DEDUP_REMOVED lines=8> */
[----:B------:R-:W-:Y:S01]  /*4430*/  UMOV UR10, UR4 ;  /* 0x00000004000a7c82 */ /* 0x000fe20008000000 */
[----:B------:R-:W-:-:S02]  /*4440*/  WARPGROUP.DEPBAR.LE gsb0, 0x0 ;  /* 0x00008000000079c5 */ /* 0x000fc40000010000 */
[----:B------:R-:W-:Y:S01]  /*4450*/  WARPGROUP.ARRIVE ;  /* 0x00000000000079c5 */ /* 0x000fe20000000000 */
[----:B------:R-:W-:Y:S01]  /*4460*/  VIADD R23, R22, 0x4 ;  /* 0x0000000416177836 */ /* 0x000fe20000000000 */
[----:B------:R-:W-:Y:S01]  /*4470*/  R2UR UR24, R29 ;  /* 0x000000001d1872ca */ /* 0x000fe200000e0000 */
[----:B------:R-:W-:Y:S01]  /*4480*/  VIADD R29, R15, 0x86 ;  /* 0x000000860f1d7836 */ /* 0x000fe20000000000 */
[----:B------:R-:W-:Y:S01]  /*4490*/  R2UR UR23, R24 ;  /* 0x00000000181772ca */ /* 0x000fe200000e0000 */
[C---:B------:R-:W-:Y:S01]  /*44a0*/  VIADD R24, R22.reuse, 0x406 ;  /* 0x0000040616187836 */ /* 0x040fe20000000000 */
[----:B------:R-:W-:Y:S01]  /*44b0*/  HGMMA.64x8x16.F32 R48, gdesc[UR8], RZ, !UPT, gsb0 ;  /* 0x00000000083079f0 */ /* 0x000fe2000c0008ff */
[----:B------:R-:W-:Y:S01]  /*44c0*/  UMOV UR10, UR13 ;  /* 0x0000000d000a7c82 */ /* 0x000fe20008000000 */
[----:B------:R-:W-:Y:S01]  /*44d0*/  UMOV UR11, 0x40000000 ;  /* 0x40000000000b7882 */ /* 0x000fe20000000000 */
[----:B------:R-:W-:Y:S01]  /*44e0*/  R2UR UR12, R23 ;  /* 0x00000000170c72ca */ /* 0x000fe200000e0000 */
[----:B------:R-:W-:Y:S01]  /*44f0*/  VIADD R23, R15, 0x204 ;  /* 0x000002040f177836 */ /* 0x000fe20000000000 */
[----:B------:R-:W-:Y:S01]  /*4500*/  R2UR UR22, R25 ;  /* 0x00000000191672ca */ /* 0x000fe200000e0000 */
[----:B-1----:R-:W-:Y:S01]  /*4510*/  VIADD R26, R22, 0x602 ;  /* 0x00000602161a7836 */ /* 0x002fe20000000000 */
[----:B------:R-:W-:Y:S01]  /*4520*/  R2UR UR27, R29 ;  /* 0x000000001d1b72ca */ /* 0x000fe200000e0000 */
[----:B------:R-:W-:Y:S01]  /*4530*/  FMUL.FTZ R25, R40, UR5 ;  /* 0x0000000528197c20 */ /* 0x000fe20008410000 */
[----:B------:R-:W-:Y:S01]  /*4540*/  R2UR UR21, R23 ;  /* 0x00000000171572ca */ /* 0x000fe200000e0000 */
[----:B------:R-:W-:Y:S01]  /*4550*/  VIADD R23, R15, 0x106 ;  /* 0x000001060f177836 */ /* 0x000fe20000000000 */
[----:B------:R-:W-:Y:S01]  /*4560*/  IADD3 R225, R233, 0x8, R28 ;  /* 0x00000008e9e17810 */ /* 0x000fe20007ffe01c */
[----:B------:R-:W-:Y:S01]  /*4570*/  FMUL.FTZ R28, R31, UR5 ;  /* 0x000000051f1c7c20 */ /* 0x000fe20008410000 */
[----:B------:R1:W2:Y:S01]  /*4580*/  MUFU.TANH R97, R32 ;  /* 0x0000002000617308 */ /* 0x0002a20000002400 */
[----:B------:R-:W-:Y:S01]  /*4590*/  FMUL.FTZ R41, R41, UR5 ;  /* 0x0000000529297c20 */ /* 0x000fe20008410000 */
[----:B------:R-:W-:Y:S01]  /*45a0*/  R2UR UR26, R23 ;  /* 0x00000000171a72ca */ /* 0x000fe200000e0000 */
[----:B------:R-:W-:Y:S01]  /*45b0*/  VIADD R23, R15, 0x186 ;  /* 0x000001860f177836 */ /* 0x000fe20000000000 */
[----:B------:R-:W-:Y:S01]  /*45c0*/  VIMNMX R225, R234, R225, PT ;  /* 0x000000e1eae17248 */ /* 0x000fe20003fe0100 */
[----:B------:R-:W-:-:S02]  /*45d0*/  VIADD R226, R22, 0x606 ;  /* 0x0000060616e27836 */ /* 0x000fc40000000000 */
[----:B------:R-:W-:Y:S01]  /*45e0*/  FMUL.FTZ R39, R39, UR5 ;  /* 0x0000000527277c20 */ /* 0x000fe20008410000 */
[----:B------:R-:W-:Y:S01]  /*45f0*/  FMUL.FTZ R34, R34, UR5 ;  /* 0x0000000522227c20 */ /* 0x000fe20008410000 */
[----:B------:R-:W-:Y:S01]  /*4600*/  R2UR UR20, R23 ;  /* 0x00000000171472ca */ /* 0x000fe200000e0000 */
[----:B------:R-:W-:Y:S01]  /*4610*/  VIADD R23, R15, 0x206 ;  /* 0x000002060f177836 */ /* 0x000fe20000000000 */
[----:B------:R2:W4:Y:S01]  /*4620*/  MUFU.TANH R96, R36 ;  /* 0x0000002400607308 */ /* 0x0005220000002400 */
[----:B-1----:R-:W-:Y:S01]  /*4630*/  FMUL.FTZ R32, R27, UR5 ;  /* 0x000000051b207c20 */ /* 0x002fe20008410000 */
[----:B------:R-:W-:Y:S01]  /*4640*/  FMUL.FTZ R35, R35, UR5 ;  /* 0x0000000523237c20 */ /* 0x000fe20008410000 */
[----:B------:R-:W-:Y:S01]  /*4650*/  FMUL.FTZ R38, R38, UR5 ;  /* 0x0000000526267c20 */ /* 0x000fe20008410000 */
[----:B------:R-:W-:Y:S01]  /*4660*/  FMUL.FTZ R43, R43, UR5 ;  /* 0x000000052b2b7c20 */ /* 0x000fe20008410000 */
[----:B------:R-:W-:Y:S02]  /*4670*/  IMAD R228, R231, 0x4, R17 ;  /* 0x00000004e7e47824 */ /* 0x000fe400078e0211 */
[----:B------:R-:W-:Y:S01]  /*4680*/  FFMA.FTZ R11, -R11, R11, 1 ;  /* 0x3f8000000b0b7423 */ /* 0x000fe2000001010b */
[----:B------:R-:W-:Y:S01]  /*4690*/  FFMA.FTZ R10, -R10, R10, 1 ;  /* 0x3f8000000a0a7423 */ /* 0x000fe2000001010a */
[----:B------:R-:W-:Y:S01]  /*46a0*/  MUFU.TANH R25, R25 ;  /* 0x0000001900197308 */ /* 0x000fe20000002400 */
[----:B--2---:R-:W-:Y:S01]  /*46b0*/  FSEL R36, R97, -INF , P4 ;  /* 0xff80000061247808 */ /* 0x004fe20002000000 */
[----:B------:R-:W-:Y:S01]  /*46c0*/  FFMA.FTZ R236, -R236, R236, 1 ;  /* 0x3f800000ecec7423 */ /* 0x000fe200000101ec */
[----:B------:R-:W-:Y:S01]  /*46d0*/  ISETP.GT.AND P4, PT, R225, RZ, PT ;  /* 0x000000ffe100720c */ /* 0x000fe20003f84270 */
[----:B------:R-:W-:Y:S01]  /*46e0*/  FFMA.FTZ R237, -R237, R237, 1 ;  /* 0x3f800000eded7423 */ /* 0x000fe200000101ed */
[----:B------:R-:W-:-:S02]  /*46f0*/  MOV R7, UR45 ;  /* 0x0000002d00077c02 */ /* 0x000fc40008000f00 */
[----:B------:R-:W-:Y:S01]  /*4700*/  MOV R6, UR44 ;  /* 0x0000002c00067c02 */ /* 0x000fe20008000f00 */
[----:B------:R-:W1:Y:S01]  /*4710*/  MUFU.TANH R27, R41 ;  /* 0x00000029001b7308 */ /* 0x000e620000002400 */
[----:B----4-:R-:W-:Y:S02]  /*4720*/  FSEL R29, R96, -INF , P6 ;  /* 0xff800000601d7808 */ /* 0x010fe40003000000 */
[----:B------:R-:W-:Y:S02]  /*4730*/  ISETP.GT.AND P6, PT, R225, 0x10, PT ;  /* 0x00000010e100780c */ /* 0x000fe40003fc4270 */
[----:B------:R-:W-:Y:S02]  /*4740*/  MOV R21, UR43 ;  /* 0x0000002b00157c02 */ /* 0x000fe40008000f00 */
[----:B------:R-:W-:Y:S01]  /*4750*/  MOV R20, UR40 ;  /* 0x0000002800147c02 */ /* 0x000fe20008000f00 */
[----:B------:R-:W-:Y:S01]  /*4760*/  MUFU.TANH R28, R28 ;  /* 0x0000001c001c7308 */ /* 0x000fe20000002400 */
[----:B------:R-:W-:-:S02]  /*4770*/  WARPGROUP.DEPBAR.LE gsb0, 0x0 ;  /* 0x00008000000079c5 */ /* 0x000fc40000010000 */
[----:B------:R-:W-:Y:S01]  /*4780*/  WARPGROUP.ARRIVE ;  /* 0x00000000000079c5 */ /* 0x000fe20000000000 */
[----:B------:R-:W-:Y:S02]  /*4790*/  MOV R8, UR46 ;  /* 0x0000002e00087c02 */ /* 0x000fe40008000f00 */
[----:B------:R-:W-:Y:S02]  /*47a0*/  MOV R9, UR47 ;  /* 0x0000002f00097c02 */ /* 0x000fe40008000f00 */
[----:B------:R-:W-:Y:S01]  /*47b0*/  MUFU.TANH R34, R34 ;  /* 0x0000002200227308 */ /* 0x000fe20000002400 */
[----:B------:R-:W-:Y:S01]  /*47c0*/  HGMMA.64x8x16.F32 R52, gdesc[UR8], RZ, !UPT, gsb0 ;  /* 0x00000000083479f0 */ /* 0x000fe2000c0008ff */
[----:B------:R-:W-:Y:S01]  /*47d0*/  UMOV UR10, UR14 ;  /* 0x0000000e000a7c82 */ /* 0x000fe20008000000 */
[----:B------:R-:W-:Y:S01]  /*47e0*/  UMOV UR11, 0x40000000 ;  /* 0x40000000000b7882 */ /* 0x000fe20000000000 */
[----:B-1----:R-:W-:Y:S02]  /*47f0*/  FSEL R41, R27, -INF , P3 ;  /* 0xff8000001b297808 */ /* 0x002fe40001800000 */
[----:B------:R-:W-:-:S02]  /*4800*/  ISETP.GT.AND P3, PT, R225, 0x21, PT ;  /* 0x00000021e100780c */ /* 0x000fc40003f64270 */
[----:B------:R-:W-:Y:S08]  /*4810*/  MUFU.TANH R35, R35 ;  /* 0x0000002300237308 */ /* 0x000ff00000002400 */
[----:B------:R-:W-:Y:S08]  /*4820*/  MUFU.TANH R38, R38 ;  /* 0x0000002600267308 */ /* 0x000ff00000002400 */
[----:B------:R-:W-:Y:S01]  /*4830*/  MUFU.TANH R43, R43 ;  /* 0x0000002b002b7308 */ /* 0x000fe20000002400 */
[----:B------:R-:W-:-:S02]  /*4840*/  WARPGROUP.DEPBAR.LE gsb0, 0x0 ;  /* 0x00008000000079c5 */ /* 0x000fc40000010000 */
        /* <DEDUP_REMOVED lines=16> */
[----:B------:R-:W-:Y:S01]  /*4950*/  UMOV UR9, UR17 ;  /* 0x0000001100097c82 */ /* 0x000fe20008000000 */
        /* <DEDUP_REMOVED lines=11> */
[----:B------:R-:W-:Y:S01]  /*4a10*/  UMOV UR9, UR17 ;  /* 0x0000001100097c82 */ /* 0x000fe20008000000 */
        /* <DEDUP_REMOVED lines=9> */
[----:B------:R-:W-:Y:S01]  /*4ab0*/  UMOV UR9, UR17 ;  /* 0x0000001100097c82 */ /* 0x000fe20008000000 */
[----:B------:R-:W-:Y:S01]  /*4ac0*/  R2UR UR7, R23 ;  /* 0x00000000170772ca */ /* 0x000fe200000e0000 */
[----:B------:R-:W-:-:S05]  /*4ad0*/  VIADD R23, R15, 0x400 ;  /* 0x000004000f177836 */ /* 0x000fca0000000000 */
[----:B------:R-:W-:Y:S01]  /*4ae0*/  R2UR UR6, R23 ;  /* 0x00000000170672ca */ /* 0x000fe200000e0000 */
[----:B------:R-:W-:Y:S01]  /*4af0*/  VIADD R23, R15, 0x480 ;  /* 0x000004800f177836 */ /* 0x000fe20000000000 */
[----:B------:R-:W-:Y:S02]  /*4b00*/  WARPGROUP.DEPBAR.LE gsb0, 0x0 ;  /* 0x00008000000079c5 */ /* 0x000fe40000010000 */
[----:B------:R-:W-:-:S06]  /*4b10*/  WARPGROUP.ARRIVE ;  /* 0x00000000000079c5 */ /* 0x000fcc0000000000 */
[----:B------:R-:W-:Y:S03]  /*4b20*/  HGMMA.64x8x16.F32 R216, gdesc[UR8], R216, gsb0 ;  /* 0x0000000008d879f0 */ /* 0x000fe600080008d8 */
        /* <DEDUP_REMOVED lines=9> */
[----:B------:R-:W-:-:S04]  /*4bc0*/  UMOV UR29, 0x40000040 ;  /* 0x40000040001d7882 */ /* 0x000fc80000000000 */
        /* <DEDUP_REMOVED lines=42> */
[----:B------:R-:W-:Y:S01]  /*4e70*/  FMUL.FTZ R24, R37, UR5 ;  /* 0x0000000525187c20 */ /* 0x000fe20008410000 */
[----:B------:R-:W-:Y:S02]  /*4e80*/  FMUL.FTZ R37, R30, UR5 ;  /* 0x000000051e257c20 */ /* 0x000fe40008410000 */
[----:B------:R-:W-:-:S02]  /*4e90*/  R2UR UR25, R23 ;  /* 0x00000000171972ca */ /* 0x000fc400000e0000 */
[----:B------:R1:W2:Y:S08]  /*4ea0*/  MUFU.TANH R23, R33 ;  /* 0x0000002100177308 */ /* 0x0002b00000002400 */
[----:B------:R-:W4:Y:S01]  /*4eb0*/  MUFU.TANH R24, R24 ;  /* 0x0000001800187308 */ /* 0x000f220000002400 */
[----:B-1----:R-:W-:Y:S02]  /*4ec0*/  FSEL R33, R25, -INF , P2 ;  /* 0xff80000019217808 */ /* 0x002fe40001000000 */
[----:B------:R-:W-:-:S05]  /*4ed0*/  ISETP.GT.AND P2, PT, R225, 0x20, PT ;  /* 0x00000020e100780c */ /* 0x000fca0003f44270 */
[----:B------:R-:W1:Y:S01]  /*4ee0*/  MUFU.TANH R37, R37 ;  /* 0x0000002500257308 */ /* 0x000e620000002400 */
[----:B--2---:R-:W-:Y:S02]  /*4ef0*/  FSEL R31, R23, -INF , P5 ;  /* 0xff800000171f7808 */ /* 0x004fe40002800000 */
[C---:B------:R-:W-:Y:S02]  /*4f00*/  ISETP.GT.AND P5, PT, R225.reuse, 0x1, PT ;  /* 0x00000001e100780c */ /* 0x040fe40003fa4270 */
[----:B----4-:R-:W-:Y:S02]  /*4f10*/  FSEL R30, R24, -INF , P1 ;  /* 0xff800000181e7808 */ /* 0x010fe40000800000 */
[----:B------:R-:W-:Y:S02]  /*4f20*/  ISETP.GT.AND P1, PT, R225, 0x11, PT ;  /* 0x00000011e100780c */ /* 0x000fe40003f24270 */
[----:B-1----:R-:W-:Y:S01]  /*4f30*/  FSEL R224, R37, -INF , P6 ;  /* 0xff80000025e07808 */ /* 0x002fe20003000000 */
[----:B------:R-:W-:-:S02]  /*4f40*/  WARPGROUP.DEPBAR.LE gsb0, 0x0 ;  /* 0x00008000000079c5 */ /* 0x000fc40000010000 */
[----:B------:R-:W-:Y:S01]  /*4f50*/  WARPGROUP.ARRIVE ;  /* 0x00000000000079c5 */ /* 0x000fe20000000000 */
[----:B------:R-:W-:-:S05]  /*4f60*/  ISETP.GT.AND P6, PT, R225, 0x40, PT ;  /* 0x00000040e100780c */ /* 0x000fca0003fc4270 */
        /* <DEDUP_REMOVED lines=21> */
[----:B------:R-:W-:Y:S02]  /*50c0*/  FSEL R22, R28, -INF , P1 ;  /* 0xff8000001c167808 */ /* 0x000fe40000800000 */
[----:B------:R-:W-:-:S04]  /*50d0*/  ISETP.GT.AND P1, PT, R225, 0x41, PT ;  /* 0x00000041e100780c */ /* 0x000fc80003f24270 */
[----:B------:R-:W-:Y:S01]  /*50e0*/  FSEL R229, R43, -INF , P1 ;  /* 0xff8000002be57808 */ /* 0x000fe20000800000 */
        /* <DEDUP_REMOVED lines=8> */
[----:B------:R1:W2:Y:S02]  /*5170*/  MUFU.TANH R26, R32 ;  /* 0x00000020001a7308 */ /* 0x0002a40000002400 */
[----:B-1----:R-:W-:Y:S02]  /*5180*/  FSEL R32, R16, -INF , P4 ;  /* 0xff80000010207808 */ /* 0x002fe40002000000 */
[----:B------:R-:W-:-:S02]  /*5190*/  ISETP.GT.AND P4, PT, R225, 0x30, PT ;  /* 0x00000030e100780c */ /* 0x000fc40003f84270 */
[----:B--2---:R-:W-:Y:S02]  /*51a0*/  FSEL R40, R26, -INF , P5 ;  /* 0xff8000001a287808 */ /* 0x004fe40002800000 */
[----:B------:R-:W-:Y:S01]  /*51b0*/  ISETP.GT.AND P5, PT, R225, 0x31, PT ;  /* 0x00000031e100780c */ /* 0x000fe20003fa4270 */
[----:B------:R-:W-:Y:S01]  /*51c0*/  VIADD R225, R15, 0x302 ;  /* 0x000003020fe17836 */ /* 0x000fe20000000000 */
[----:B------:R-:W-:Y:S02]  /*51d0*/  WARPGROUP.DEPBAR.LE gsb0, 0x0 ;  /* 0x00008000000079c5 */ /* 0x000fe40000010000 */
[----:B------:R-:W-:-:S06]  /*51e0*/  WARPGROUP.ARRIVE ;  /* 0x00000000000079c5 */ /* 0x000fcc0000000000 */
[----:B------:R-:W-:Y:S01]  /*51f0*/  HGMMA.64x8x16.F32 R44, gdesc[UR16], R44, gsb0 ;  /* 0x00000000102c79f0 */ /* 0x000fe2000800082c */
[----:B------:R-:W-:Y:S01]  /*5200*/  UMOV UR18, UR4 ;  /* 0x0000000400127c82 */ /* 0x000fe20008000000 */
[----:B------:R-:W-:Y:S01]  /*5210*/  UMOV UR19, 0x40000000 ;  /* 0x4000000000137882 */ /* 0x000fe20000000000 */
[----:B------:R-:W-:Y:S02]  /*5220*/  R2UR UR4, R226 ;  /* 0x00000000e20472ca */ /* 0x000fe400000e0000 */
[----:B------:R-:W-:-:S11]  /*5230*/  FSEL R226, R34, -INF , P2 ;  /* 0xff80000022e27808 */ /* 0x000fd60001000000 */
        /* <DEDUP_REMOVED lines=98> */
[----:B------:R-:W-:Y:S01]  /*5860*/  R2UR UR12, R225 ;  /* 0x00000000e10c72ca */ /* 0x000fe200000e0000 */
[----:B------:R-:W-:Y:S01]  /*5870*/  VIADD R225, R15, 0x500 ;  /* 0x000005000fe17836 */ /* 0x000fe20000000000 */
[----:B------:R-:W-:Y:S02]  /*5880*/  WARPGROUP.DEPBAR.LE gsb0, 0x0 ;  /* 0x00008000000079c5 */ /* 0x000fe40000010000 */
[----:B------:R-:W-:-:S06]  /*5890*/  WARPGROUP.ARRIVE ;  /* 0x00000000000079c5 */ /* 0x000fcc0000000000 */
[----:B------:R-:W-:Y:S01]  /*58a0*/  HGMMA.64x8x16.F32 R220, gdesc[UR16], R220, gsb0 ;  /* 0x0000000010dc79f0 */ /* 0x000fe200080008dc */
        /* <DEDUP_REMOVED lines=215> */
[----:B------:R-:W-:Y:S01]  /*6620*/  R2UR UR16, R225 ;  /* 0x00000000e11072ca */ /* 0x000fe200000e0000 */
[----:B------:R-:W-:Y:S01]  /*6630*/  VIADD R225, R15, 0x984 ;  /* 0x000009840fe17836 */ /* 0x000fe20000000000 */
[----:B------:R-:W-:Y:S02]  /*6640*/  ULDC UR19, c[0x0][0x744] ;  /* 0x0001d10000137ab9 */ /* 0x000fe40000000800 */
[--C-:B------:R-:W-:Y:S01]  /*6650*/  FFMA.FTZ R14, R14, UR19, -R5.reuse ;  /* 0x000000130e0e7c23 */ /* 0x100fe20008010805 */
[--C-:B------:R-:W-:Y:S01]  /*6660*/  FFMA.FTZ R12, R12, UR19, -R5.reuse ;  /* 0x000000130c0c7c23 */ /* 0x100fe20008010805 */
[----:B------:R-:W-:Y:S01]  /*6670*/  R2UR UR17, R225 ;  /* 0x00000000e11172ca */ /* 0x000fe200000e0000 */
[----:B------:R-:W-:Y:S02]  /*6680*/  VIADD R225, R15, 0x786 ;  /* 0x000007860fe17836 */ /* 0x000fe40000000000 */
[--C-:B------:R-:W-:Y:S01]  /*6690*/  FFMA.FTZ R19, R19, UR19, -R5.reuse ;  /* 0x0000001313137c23 */ /* 0x100fe20008010805 */
[--C-:B------:R-:W-:Y:S01]  /*66a0*/  FFMA.FTZ R18, R18, UR19, -R5.reuse ;  /* 0x0000001312127c23 */ /* 0x100fe20008010805 */
[--C-:B------:R-:W-:Y:S01]  /*66b0*/  FFMA.FTZ R36, R36, UR19, -R5.reuse ;  /* 0x0000001324247c23 */ /* 0x100fe20008010805 */
[----:B------:R-:W-:Y:S01]  /*66c0*/  FFMA.FTZ R31, R31, UR19, -R5 ;  /* 0x000000131f1f7c23 */ /* 0x000fe20008010805 */
[----:B------:R-:W-:Y:S01]  /*66d0*/  R2UR UR30, R225 ;  /* 0x00000000e11e72ca */ /* 0x000fe200000e0000 */
[----:B------:R-:W-:-:S02]  /*66e0*/  VIADD R225, R15, 0x806 ;  /* 0x000008060fe17836 */ /* 0x000fc40000000000 */
[--C-:B------:R-:W-:Y:S01]  /*66f0*/  FFMA.FTZ R29, R29, UR19, -R5.reuse ;  /* 0x000000131d1d7c23 */ /* 0x100fe20008010805 */
[--C-:B------:R-:W-:Y:S01]  /*6700*/  FFMA.FTZ R30, R30, UR19, -R5.reuse ;  /* 0x000000131e1e7c23 */ /* 0x100fe20008010805 */
[--C-:B------:R-:W-:Y:S01]  /*6710*/  FFMA.FTZ R33, R33, UR19, -R5.reuse ;  /* 0x0000001321217c23 */ /* 0x100fe20008010805 */
[----:B------:R-:W-:Y:S01]  /*6720*/  FFMA.FTZ R41, R41, UR19, -R5 ;  /* 0x0000001329297c23 */ /* 0x000fe20008010805 */
[----:B------:R-:W-:Y:S01]  /*6730*/  R2UR UR26, R225 ;  /* 0x00000000e11a72ca */ /* 0x000fe200000e0000 */
[----:B------:R-:W-:Y:S02]  /*6740*/  VIADD R225, R15, 0x886 ;  /* 0x000008860fe17836 */ /* 0x000fe40000000000 */
[--C-:B---3--:R-:W-:Y:S01]  /*6750*/  FFMA.FTZ R227, R22, UR19, -R4.reuse ;  /* 0x0000001316e37c23 */ /* 0x108fe20008010804 */
[----:B------:R-:W-:Y:S01]  /*6760*/  FSEL R22, R35, -INF , P3 ;  /* 0xff80000023167808 */ /* 0x000fe20001800000 */
[--C-:B------:R-:W-:Y:S01]  /*6770*/  FFMA.FTZ R32, R32, UR19, -R4.reuse ;  /* 0x0000001320207c23 */ /* 0x100fe20008010804 */
[----:B------:R-:W-:Y:S01]  /*6780*/  FSEL R5, R38, -INF , P4 ;  /* 0xff80000026057808 */ /* 0x000fe20002000000 */
[----:B------:R-:W-:Y:S01]  /*6790*/  FFMA.FTZ R40, R40, UR19, -R4 ;  /* 0x0000001328287c23 */ /* 0x000fe20008010804 */
[----:B------:R-:W-:Y:S01]  /*67a0*/  R2UR UR24, R225 ;  /* 0x00000000e11872ca */ /* 0x000fe200000e0000 */
[----:B------:R-:W-:-:S02]  /*67b0*/  VIADD R225, R15, 0x906 ;  /* 0x000009060fe17836 */ /* 0x000fc40000000000 */
[--C-:B------:R-:W-:Y:S01]  /*67c0*/  FFMA.FTZ R224, R224, UR19, -R4.reuse ;  /* 0x00000013e0e07c23 */ /* 0x100fe20008010804 */
[----:B------:R-:W-:Y:S02]  /*67d0*/  VIADD R15, R15, 0x986 ;  /* 0x000009860f0f7836 */ /* 0x000fe40000000000 */
[--C-:B------:R-:W-:Y:S01]  /*67e0*/  FFMA.FTZ R226, R226, UR19, -R4.reuse ;  /* 0x00000013e2e27c23 */ /* 0x100fe20008010804 */
[--C-:B------:R-:W-:Y:S01]  /*67f0*/  FFMA.FTZ R22, R22, UR19, -R4.reuse ;  /* 0x0000001316167c23 */ /* 0x100fe20008010804 */
[----:B------:R-:W-:Y:S01]  /*6800*/  R2UR UR18, R225 ;  /* 0x00000000e11272ca */ /* 0x000fe200000e0000 */
[--C-:B------:R-:W-:Y:S01]  /*6810*/  FFMA.FTZ R5, R5, UR19, -R4.reuse ;  /* 0x0000001305057c23 */ /* 0x100fe20008010804 */
[----:B------:R-:W-:Y:S01]  /*6820*/  FFMA.FTZ R229, R229, UR19, -R4 ;  /* 0x00000013e5e57c23 */ /* 0x000fe20008010804 */
[----:B------:R-:W-:Y:S08]  /*6830*/  MUFU.EX2 R31, R31 ;  /* 0x0000001f001f7308 */ /* 0x000ff00000000800 */
[----:B------:R-:W-:Y:S01]  /*6840*/  MUFU.EX2 R30, R30 ;  /* 0x0000001e001e7308 */ /* 0x000fe20000000800 */
[----:B------:R-:W-:-:S02]  /*6850*/  WARPGROUP.DEPBAR.LE gsb0, 0x0 ;  /* 0x00008000000079c5 */ /* 0x000fc40000010000 */
[----:B------:R-:W-:-:S05]  /*6860*/  WARPGROUP.ARRIVE ;  /* 0x00000000000079c5 */ /* 0x000fca0000000000 */
[----:B------:R-:W-:Y:S01]  /*6870*/  MUFU.EX2 R41, R41 ;  /* 0x0000002900297308 */ /* 0x000fe20000000800 */
[----:B------:R-:W-:Y:S01]  /*6880*/  HGMMA.64x8x16.F32 R216, gdesc[UR8], R216, gsb0 ;  /* 0x0000000008d879f0 */ /* 0x000fe200080008d8 */
[----:B------:R-:W-:Y:S01]  /*6890*/  UMOV UR10, UR21 ;  /* 0x00000015000a7c82 */ /* 0x000fe20008000000 */
[----:B------:R-:W-:Y:S01]  /*68a0*/  UMOV UR11, 0x40000000 ;  /* 0x40000000000b7882 */ /* 0x000fe20000000000 */
[----:B------:R-:W-:Y:S01]  /*68b0*/  FFMA.FTZ R23, -R23, R23, 1 ;  /* 0x3f80000017177423 */ /* 0x000fe20000010117 */
[----:B------:R-:W-:Y:S01]  /*68c0*/  FFMA.FTZ R24, -R24, R24, 1 ;  /* 0x3f80000018187423 */ /* 0x000fe20000010118 */
[----:B------:R-:W-:Y:S02]  /*68d0*/  FFMA.FTZ R27, -R27, R27, 1 ;  /* 0x3f8000001b1b7423 */ /* 0x000fe4000001011b */
[----:B------:R-:W-:Y:S01]  /*68e0*/  MUFU.EX2 R14, R14 ;  /* 0x0000000e000e7308 */ /* 0x000fe20000000800 */
[----:B------:R-:W-:-:S07]  /*68f0*/  FFMA.FTZ R28, -R28, R28, 1 ;  /* 0x3f8000001c1c7423 */ /* 0x000fce000001011c */
[----:B------:R-:W-:Y:S01]  /*6900*/  MUFU.EX2 R12, R12 ;  /* 0x0000000c000c7308 */ /* 0x000fe20000000800 */
[----:B------:R-:W-:-:S07]  /*6910*/  FFMA.FTZ R34, -R34, R34, 1 ;  /* 0x3f80000022227423 */ /* 0x000fce0000010122 */
[----:B------:R-:W-:Y:S08]  /*6920*/  MUFU.EX2 R18, R18 ;  /* 0x0000001200127308 */ /* 0x000ff00000000800 */
[----:B------:R-:W-:Y:S01]  /*6930*/  MUFU.EX2 R19, R19 ;  /* 0x0000001300137308 */ /* 0x000fe20000000800 */
[----:B------:R-:W-:-:S07]  /*6940*/  FFMA.FTZ R26, -R26, R26, 1 ;  /* 0x3f8000001a1a7423 */ /* 0x000fce000001011a */
[----:B------:R-:W-:Y:S08]  /*6950*/  MUFU.EX2 R36, R36 ;  /* 0x0000002400247308 */ /* 0x000ff00000000800 */
[----:B------:R-:W-:Y:S01]  /*6960*/  MUFU.EX2 R29, R29 ;  /* 0x0000001d001d7308 */ /* 0x000fe20000000800 */
[----:B------:R-:W-:Y:S02]  /*6970*/  WARPGROUP.DEPBAR.LE gsb0, 0x0 ;  /* 0x00008000000079c5 */ /* 0x000fe40000010000 */
[----:B------:R-:W-:-:S05]  /*6980*/  WARPGROUP.ARRIVE ;  /* 0x00000000000079c5 */ /* 0x000fca0000000000 */
[----:B------:R-:W-:Y:S01]  /*6990*/  MUFU.EX2 R33, R33 ;  /* 0x0000002100217308 */ /* 0x000fe20000000800 */
[----:B------:R-:W-:Y:S01]  /*69a0*/  HGMMA.64x8x16.F32 R220, gdesc[UR8], R220, gsb0 ;  /* 0x0000000008dc79f0 */ /* 0x000fe200080008dc */
[----:B------:R-:W-:Y:S01]  /*69b0*/  UMOV UR10, UR7 ;  /* 0x00000007000a7c82 */ /* 0x000fe20008000000 */
[----:B------:R-:W-:Y:S01]  /*69c0*/  UMOV UR11, 0x40000000 ;  /* 0x40000000000b7882 */ /* 0x000fe20000000000 */
[----:B------:R-:W-:Y:S01]  /*69d0*/  UMOV UR8, UR15 ;  /* 0x0000000f00087c82 */ /* 0x000fe20008000000 */
[----:B------:R-:W-:Y:S01]  /*69e0*/  UMOV UR9, 0x40000040 ;  /* 0x4000004000097882 */ /* 0x000fe20000000000 */
        /* <DEDUP_REMOVED lines=9> */
[----:B------:R-:W-:Y:S02]  /*6a80*/  WARPGROUP.DEPBAR.LE gsb0, 0x0 ;  /* 0x00008000000079c5 */ /* 0x000fe40000010000 */
[----:B------:R-:W-:-:S06]  /*6a90*/  WARPGROUP.ARRIVE ;  /* 0x00000000000079c5 */ /* 0x000fcc0000000000 */
[----:B------:R-:W-:Y:S01]  /*6aa0*/  HGMMA.64x8x16.F32 R48, gdesc[UR8], R48, gsb0 ;  /* 0x00000000083079f0 */ /* 0x000fe20008000830 */
[----:B------:R-:W-:Y:S01]  /*6ab0*/  UMOV UR10, UR25 ;  /* 0x00000019000a7c82 */ /* 0x000fe20008000000 */
[----:B------:R-:W-:Y:S01]  /*6ac0*/  UMOV UR11, 0x40000000 ;  /* 0x40000000000b7882 */ /* 0x000fe20000000000 */
[----:B------:R-:W-:Y:S02]  /*6ad0*/  R2UR UR25, R15 ;  /* 0x000000000f1972ca */ /* 0x000fe400000e0000 */
[----:B------:R1:W2:Y:S02]  /*6ae0*/  MUFU.TANH R15, R39 ;  /* 0x00000027000f7308 */ /* 0x0002a40000002400 */
[----:B-1----:R-:W-:-:S06]  /*6af0*/  FMUL.FTZ R39, R42, UR5 ;  /* 0x000000052a277c20 */ /* 0x002fcc0008410000 */
[----:B------:R-:W1:Y:S01]  /*6b00*/  MUFU.TANH R39, R39 ;  /* 0x0000002700277308 */ /* 0x000e620000002400 */
[----:B--2---:R-:W-:-:S05]  /*6b10*/  FSEL R42, R15, -INF , P5 ;  /* 0xff8000000f2a7808 */ /* 0x004fca0002800000 */
[----:B------:R-:W-:Y:S01]  /*6b20*/  FFMA.FTZ R42, R42, UR19, -R4 ;  /* 0x000000132a2a7c23 */ /* 0x000fe20008010804 */
[----:B-1----:R-:W-:-:S05]  /*6b30*/  FSEL R225, R39, -INF , P6 ;  /* 0xff80000027e17808 */ /* 0x002fca0003000000 */
[----:B------:R-:W-:Y:S01]  /*6b40*/  FFMA.FTZ R225, R225, UR19, -R4 ;  /* 0x00000013e1e17c23 */ /* 0x000fe20008010804 */
        /* <DEDUP_REMOVED lines=24> */
[----:B------:R-:W-:Y:S01]  /*6cd0*/  UMOV UR21, UR9 ;  /* 0x0000000900157c82 */ /* 0x000fe20008000000 */
[----:B------:R-:W-:-:S02]  /*6ce0*/  WARPGROUP.DEPBAR.LE gsb0, 0x0 ;  /* 0x00008000000079c5 */ /* 0x000fc40000010000 */
[----:B------:R-:W-:-:S06]  /*6cf0*/  WARPGROUP.ARRIVE ;  /* 0x00000000000079c5 */ /* 0x000fcc0000000000 */
[----:B------:R-:W-:Y:S01]  /*6d00*/  HGMMA.64x8x16.F32 R44, gdesc[UR8], R44, gsb0 ;  /* 0x00000000082c79f0 */ /* 0x000fe2000800082c */
[----:B------:R-:W-:Y:S01]  /*6d10*/  UMOV UR10, UR12 ;  /* 0x0000000c000a7c82 */ /* 0x000fe20008000000 */
[----:B------:R-:W-:Y:S01]  /*6d20*/  UMOV UR11, 0x40000000 ;  /* 0x40000000000b7882 */ /* 0x000fe20000000000 */
[----:B------:R-:W-:Y:S01]  /*6d30*/  UMOV UR12, UR8 ;  /* 0x00000008000c7c82 */ /* 0x000fe20008000000 */
[----:B------:R-:W-:Y:S02]  /*6d40*/  WARPGROUP.DEPBAR.LE gsb0, 0x0 ;  /* 0x00008000000079c5 */ /* 0x000fe40000010000 */
[----:B------:R-:W-:-:S06]  /*6d50*/  WARPGROUP.ARRIVE ;  /* 0x00000000000079c5 */ /* 0x000fcc0000000000 */
[----:B------:R-:W-:Y:S03]  /*6d60*/  HGMMA.64x8x16.F32 R48, gdesc[UR8], R48, gsb0 ;  /* 0x00000000083079f0 */ /* 0x000fe60008000830 */
        /* <DEDUP_REMOVED lines=20> */
[----:B------:R-:W-:Y:S08]  /*6eb0*/  MUFU.EX2 R32, R32 ;  /* 0x0000002000207308 */ /* 0x000ff00000000800 */
[----:B------:R-:W-:Y:S08]  /*6ec0*/  MUFU.EX2 R224, R224 ;  /* 0x000000e000e07308 */ /* 0x000ff00000000800 */
[----:B------:R-:W2:Y:S01]  /*6ed0*/  MUFU.EX2 R227, R227 ;  /* 0x000000e300e37308 */ /* 0x000ea20000000800 */
[--C-:B-1----:R-:W-:Y:S01]  /*6ee0*/  FADD.FTZ R44, R44, -R4.reuse ;  /* 0x800000042c2c7221 */ /* 0x102fe20000010000 */
[----:B------:R-:W-:-:S06]  /*6ef0*/  FADD.FTZ R45, R45, -R4 ;  /* 0x800000042d2d7221 */ /* 0x000fcc0000010000 */
[----:B------:R-:W1:Y:S01]  /*6f00*/  MUFU.EX2 R22, R22 ;  /* 0x0000001600167308 */ /* 0x000e620000000800 */
[----:B------:R-:W-:Y:S01]  /*6f10*/  FFMA.FTZ R35, -R35, R35, 1 ;  /* 0x3f80000023237423 */ /* 0x000fe20000010123 */
[----:B------:R-:W-:Y:S01]  /*6f20*/  FMUL.FTZ R44, R14, R44 ;  /* 0x0000002c0e2c7220 */ /* 0x000fe20000410000 */
[----:B------:R-:W-:-:S05]  /*6f30*/  FMUL.FTZ R45, R12, R45 ;  /* 0x0000002d0c2d7220 */ /* 0x000fca0000410000 */
[----:B------:R-:W3:Y:S01]  /*6f40*/  MUFU.EX2 R40, R40 ;  /* 0x0000002800287308 */ /* 0x000ee20000000800 */
[----:B------:R-:W-:Y:S01]  /*6f50*/  FFMA.FTZ R43, -R43, R43, 1 ;  /* 0x3f8000002b2b7423 */ /* 0x000fe2000001012b */
[----:B------:R-:W-:Y:S01]  /*6f60*/  FMUL.FTZ R10, R10, R44 ;  /* 0x0000002c0a0a7220 */ /* 0x000fe20000410000 */
[----:B------:R-:W-:-:S05]  /*6f70*/  FFMA.FTZ R44, -R97, R97, 1 ;  /* 0x3f800000612c7423 */ /* 0x000fca0000010161 */
[----:B------:R-:W4:Y:S01]  /*6f80*/  MUFU.EX2 R226, R226 ;  /* 0x000000e200e27308 */ /* 0x000f220000000800 */
[----:B------:R-:W-:Y:S02]  /*6f90*/  WARPGROUP.DEPBAR.LE gsb0, 0x0 ;  /* 0x00008000000079c5 */ /* 0x000fe40000010000 */
[----:B------:R-:W-:Y:S01]  /*6fa0*/  WARPGROUP.ARRIVE ;  /* 0x00000000000079c5 */ /* 0x000fe20000000000 */
[--C-:B------:R-:W-:Y:S01]  /*6fb0*/  FADD.FTZ R48, R48, -R4.reuse ;  /* 0x8000000430307221 */ /* 0x100fe20000010000 */
[----:B------:R-:W-:Y:S01]  /*6fc0*/  FADD.FTZ R49, R49, -R4 ;  /* 0x8000000431317221 */ /* 0x000fe20000010000 */
[----:B------:R-:W-:Y:S01]  /*6fd0*/  FFMA.FTZ R15, -R15, R15, 1 ;  /* 0x3f8000000f0f7423 */ /* 0x000fe2000001010f */
[----:B------:R-:W-:Y:S01]  /*6fe0*/  FMUL.FTZ R236, R236, R45 ;  /* 0x0000002decec7220 */ /* 0x000fe20000410000 */
[----:B------:R-:W4:Y:S01]  /*6ff0*/  MUFU.EX2 R225, R225 ;  /* 0x000000e100e17308 */ /* 0x000f220000000800 */
[----:B------:R-:W-:Y:S01]  /*7000*/  HGMMA.64x8x16.F32 R52, gdesc[UR28], R52, gsb0 ;  /* 0x000000001c3479f0 */ /* 0x000fe20008000834 */
[----:B------:R-:W-:Y:S01]  /*7010*/  UMOV UR30, UR25 ;  /* 0x00000019001e7c82 */ /* 0x000fe20008000000 */
[----:B------:R-:W-:Y:S01]  /*7020*/  UMOV UR31, 0x40000000 ;  /* 0x40000000001f7882 */ /* 0x000fe20000000000 */
[----:B------:R-:W-:Y:S01]  /*7030*/  FMUL.FTZ R49, R18, R49 ;  /* 0x0000003112317220 */ /* 0x000fe20000410000 */
[----:B------:R-:W-:Y:S01]  /*7040*/  FMUL.FTZ R48, R19, R48 ;  /* 0x0000003013307220 */ /* 0x000fe20000410000 */
[----:B------:R-:W-:Y:S01]  /*7050*/  FFMA.FTZ R25, -R25, R25, 1 ;  /* 0x3f80000019197423 */ /* 0x000fe20000010119 */
[----:B------:R-:W-:Y:S01]  /*7060*/  FFMA.FTZ R38, -R38, R38, 1 ;  /* 0x3f80000026267423 */ /* 0x000fe20000010126 */
[----:B------:R-:W-:Y:S01]  /*7070*/  UMOV UR57, 0x40000040 ;  /* 0x4000004000397882 */ /* 0x000fe20000000000 */
        /* <DEDUP_REMOVED lines=11> */
[----:B------:R1:W5:Y:S01]  /*7130*/  LDL.LU R97, [R1+0x14] ;  /* 0x0000140001617983 */ /* 0x0003620000300800 */
[----:B------:R-:W-:-:S02]  /*7140*/  WARPGROUP.DEPBAR.LE gsb0, 0x0 ;  /* 0x00008000000079c5 */ /* 0x000fc40000010000 */
[----:B------:R-:W-:Y:S01]  /*7150*/  WARPGROUP.ARRIVE ;  /* 0x00000000000079c5 */ /* 0x000fe20000000000 */
[----:B------:R-:W-:Y:S01]  /*7160*/  F2FP.F16.F32.PACK_AB R18, R18, R19 ;  /* 0x000000131212723e */ /* 0x000fe200000000ff */
[----:B------:R-:W-:Y:S01]  /*7170*/  FMUL.FTZ R11, R11, R48 ;  /* 0x000000300b0b7220 */ /* 0x000fe20000410000 */
[----:B------:R-:W-:Y:S01]  /*7180*/  FFMA.FTZ R45, -R96, R96, 1 ;  /* 0x3f800000602d7423 */ /* 0x000fe20000010160 */
[----:B------:R-:W-:Y:S02]  /*7190*/  FMUL.FTZ R49, R237, R49 ;  /* 0x00000031ed317220 */ /* 0x000fe40000410000 */
[----:B------:R-:W-:Y:S01]  /*71a0*/  HGMMA.64x8x16.F32 R216, gdesc[UR16], R216, gsb0 ;  /* 0x0000000010d879f0 */ /* 0x000fe200080008d8 */
[--C-:B------:R-:W-:Y:S01]  /*71b0*/  FADD.FTZ R53, R53, -R4.reuse ;  /* 0x8000000435357221 */ /* 0x100fe20000010000 */
[----:B------:R-:W-:Y:S01]  /*71c0*/  FADD.FTZ R52, R52, -R4 ;  /* 0x8000000434347221 */ /* 0x000fe20000010000 */
[----:B--2---:R-:W-:Y:S01]  /*71d0*/  F2FP.F16.F32.PACK_AB R19, R227, R224 ;  /* 0x000000e0e313723e */ /* 0x004fe200000000ff */
[----:B------:R-:W-:Y:S01]  /*71e0*/  VIADD R48, R17, 0x24100 ;  /* 0x0002410011307836 */ /* 0x000fe20000000000 */
[----:B------:R-:W-:Y:S01]  /*71f0*/  F2FP.F16.F32.PACK_AB R10, R236, R10 ;  /* 0x0000000aec0a723e */ /* 0x000fe200000000ff */
[----:B------:R-:W-:Y:S01]  /*7200*/  UMOV UR33, UR57 ;  /* 0x0000003900217c82 */ /* 0x000fe20008000000 */
[----:B------:R-:W-:Y:S01]  /*7210*/  UMOV UR9, UR57 ;  /* 0x0000003900097c82 */ /* 0x000fe20008000000 */
[----:B------:R-:W-:Y:S01]  /*7220*/  UMOV UR13, UR57 ;  /* 0x00000039000d7c82 */ /* 0x000fe20008000000 */
[----:B------:R-:W-:Y:S01]  /*7230*/  UMOV UR47, UR35 ;  /* 0x00000023002f7c82 */ /* 0x000fe20008000000 */
[----:B------:R2:W5:Y:S01]  /*7240*/  LDL.LU R96, [R1+0x10] ;  /* 0x0000100001607983 */ /* 0x0005620000300800 */
[----:B------:R-:W-:-:S02]  /*7250*/  WARPGROUP.DEPBAR.LE gsb0, 0x0 ;  /* 0x00008000000079c5 */ /* 0x000fc40000010000 */
[----:B------:R-:W-:-:S06]  /*7260*/  WARPGROUP.ARRIVE ;  /* 0x00000000000079c5 */ /* 0x000fcc0000000000 */
[----:B------:R-:W-:Y:S01]  /*7270*/  HGMMA.64x8x16.F32 R220, gdesc[UR28], R220, gsb0 ;  /* 0x000000001cdc79f0 */ /* 0x000fe200080008dc */
[----:B------:R-:W-:Y:S01]  /*7280*/  FMUL.FTZ R53, R31, R53 ;  /* 0x000000351f357220 */ /* 0x000fe20000410000 */
[--C-:B------:R-:W-:Y:S01]  /*7290*/  FADD.FTZ R217, R217, -R4.reuse ;  /* 0x80000004d9d97221 */ /* 0x100fe20000010000 */
[--C-:B------:R-:W-:Y:S02]  /*72a0*/  FADD.FTZ R216, R216, -R4.reuse ;  /* 0x80000004d8d87221 */ /* 0x100fe40000010000 */
[----:B------:R-:W-:Y:S01]  /*72b0*/  FMUL.FTZ R23, R23, R53 ;  /* 0x0000003517177220 */ /* 0x000fe20000410000 */
[----:B------:R-:W-:Y:S01]  /*72c0*/  FMUL.FTZ R217, R30, R217 ;  /* 0x000000d91ed97220 */ /* 0x000fe20000410000 */
[----:B------:R-:W-:Y:S02]  /*72d0*/  WARPGROUP.DEPBAR.LE gsb0, 0x0 ;  /* 0x00008000000079c5 */ /* 0x000fe40000010000 */
[----:B------:R-:W3:Y:S01]  /*72e0*/  LDS R228, [R228+0x2c320] ;  /* 0x02c32000e4e47984 */ /* 0x000ee20000000800 */
[--C-:B------:R-:W-:Y:S01]  /*72f0*/  FADD.FTZ R220, R220, -R4.reuse ;  /* 0x80000004dcdc7221 */ /* 0x100fe20000010000 */
[----:B------:R-:W-:Y:S01]  /*7300*/  FADD.FTZ R4, R221, -R4 ;  /* 0x80000004dd047221 */ /* 0x000fe20000010000 */
[----:B------:R-:W-:-:S03]  /*7310*/  FMUL.FTZ R24, R24, R217 ;  /* 0x000000d918187220 */ /* 0x000fc60000410000 */
[----:B------:R-:W-:-:S04]  /*7320*/  FMUL.FTZ R4, R41, R4 ;  /* 0x0000000429047220 */ /* 0x000fc80000410000 */
[----:B------:R-:W-:Y:S01]  /*7330*/  FMUL.FTZ R27, R27, R4 ;  /* 0x000000041b1b7220 */ /* 0x000fe20000410000 */
[--C-:B---3--:R-:W-:Y:S01]  /*7340*/  FADD.FTZ R53, R46, -R228.reuse ;  /* 0x800000e42e357221 */ /* 0x108fe20000010000 */
[----:B------:R-:W-:Y:S01]  /*7350*/  FFMA.FTZ R46, -R16, R16, 1 ;  /* 0x3f800000102e7423 */ /* 0x000fe20000010110 */
[--C-:B------:R-:W-:Y:S01]  /*7360*/  FADD.FTZ R217, R50, -R228.reuse ;  /* 0x800000e432d97221 */ /* 0x100fe20000010000 */
[--C-:B------:R-:W-:Y:S01]  /*7370*/  FADD.FTZ R55, R55, -R228.reuse ;  /* 0x800000e437377221 */ /* 0x100fe20000010000 */
[----:B------:R-:W-:Y:S01]  /*7380*/  FMUL.FTZ R53, R32, R53 ;  /* 0x0000003520357220 */ /* 0x000fe20000410000 */
[--C-:B------:R-:W-:Y:S01]  /*7390*/  FADD.FTZ R222, R222, -R228.reuse ;  /* 0x800000e4dede7221 */ /* 0x100fe20000010000 */
[----:B------:R-:W-:Y:S01]  /*73a0*/  FMUL.FTZ R4, R224, R217 ;  /* 0x000000d9e0047220 */ /* 0x000fe20000410000 */
[----:B------:R-:W-:Y:S01]  /*73b0*/  FMUL.FTZ R52, R36, R52 ;  /* 0x0000003424347220 */ /* 0x000fe20000410000 */
[----:B------:R-:W-:Y:S01]  /*73c0*/  FMUL.FTZ R46, R46, R53 ;  /* 0x000000352e2e7220 */ /* 0x000fe20000410000 */
[--C-:B------:R-:W-:Y:S01]  /*73d0*/  FADD.FTZ R53, R47, -R228.reuse ;  /* 0x800000e42f357221 */ /* 0x100fe20000010000 */
[----:B------:R-:W-:Y:S01]  /*73e0*/  FFMA.FTZ R47, -R37, R37, 1 ;  /* 0x3f800000252f7423 */ /* 0x000fe20000010125 */
[----:B------:R-:W-:Y:S01]  /*73f0*/  F2FP.F16.F32.PACK_AB R30, R30, R29 ;  /* 0x0000001d1e1e723e */ /* 0x000fe200000000ff */
[--C-:B------:R-:W-:Y:S01]  /*7400*/  FADD.FTZ R223, R223, -R228.reuse ;  /* 0x800000e4dfdf7221 */ /* 0x100fe20000010000 */
[----:B------:R-:W-:Y:S01]  /*7410*/  FMUL.FTZ R216, R29, R216 ;  /* 0x000000d81dd87220 */ /* 0x000fe20000410000 */
[----:B------:R-:W-:Y:S01]  /*7420*/  FMUL.FTZ R47, R47, R4 ;  /* 0x000000042f2f7220 */ /* 0x000fe20000410000 */
[----:B------:R-:W-:Y:S01]  /*7430*/  FADD.FTZ R4, R51, -R228 ;  /* 0x800000e433047221 */ /* 0x000fe20000010000 */
[----:B------:R-:W-:Y:S01]  /*7440*/  FMUL.FTZ R220, R33, R220 ;  /* 0x000000dc21dc7220 */ /* 0x000fe20000410000 */
[----:B------:R-:W-:Y:S01]  /*7450*/  UMOV UR29, 0x40000040 ;  /* 0x40000040001d7882 */ /* 0x000fe20000000000 */
[----:B------:R-:W-:Y:S01]  /*7460*/  UMOV UR31, 0x40 ;  /* 0x00000040001f7882 */ /* 0x000fe20000000000 */
[----:B------:R-:W-:Y:S01]  /*7470*/  FMUL.FTZ R37, R227, R4 ;  /* 0x00000004e3257220 */ /* 0x000fe20000410000 */
[----:B------:R-:W-:Y:S01]  /*7480*/  UMOV UR17, UR21 ;  /* 0x0000001500117c82 */ /* 0x000fe20008000000 */
[----:B------:R-:W-:Y:S01]  /*7490*/  UMOV UR19, 0x40 ;  /* 0x0000004000137882 */ /* 0x000fe20000000000 */
[----:B------:R2:W5:Y:S01]  /*74a0*/  LDL.LU R16, [R1+0xc] ;  /* 0x00000c0001107983 */ /* 0x0005620000300800 */
[----:B------:R-:W-:Y:S01]  /*74b0*/  FMUL.FTZ R28, R28, R37 ;  /* 0x000000251c1c7220 */ /* 0x000fe20000410000 */
[----:B------:R-:W-:-:S02]  /*74c0*/  VIADD R37, R17, 0x2c500 ;  /* 0x0002c50011257836 */ /* 0x000fc40000000000 */
[----:B-1----:R-:W-:-:S03]  /*74d0*/  FMUL.FTZ R4, R22, R55 ;  /* 0x0000003716047220 */ /* 0x002fc60000410000 */
[----:B------:R-:W-:Y:S01]  /*74e0*/  SHF.R.U32.HI R37, RZ, 0x4, R37 ;  /* 0x00000004ff257819 */ /* 0x000fe20000011625 */
[----:B------:R-:W-:-:S03]  /*74f0*/  FMUL.FTZ R35, R35, R4 ;  /* 0x0000000423237220 */ /* 0x000fc60000410000 */
[----:B------:R-:W-:Y:S02]  /*7500*/  LOP3.LUT R37, R37, 0x3fff, RZ, 0xc0, !PT ;  /* 0x00003fff25257812 */ /* 0x000fe400078ec0ff */
[----:B------:R-:W-:Y:S02]  /*7510*/  F2FP.F16.F32.PACK_AB R4, R12, R14 ;  /* 0x0000000e0c04723e */ /* 0x000fe400000000ff */
[----:B------:R-:W-:Y:S01]  /*7520*/  LOP3.LUT R12, R37, 0x80000, RZ, 0xfc, !PT ;  /* 0x00080000250c7812 */ /* 0x000fe200078efcff */
[----:B------:R1:W3:Y:S01]  /*7530*/  MUFU.EX2 R14, R5 ;  /* 0x00000005000e7308 */ /* 0x0002e20000000800 */
[----:B------:R-:W-:Y:S01]  /*7540*/  FADD.FTZ R51, R54, -R228 ;  /* 0x800000e436337221 */ /* 0x000fe20000010000 */
[----:B-1----:R-:W-:Y:S02]  /*7550*/  F2FP.F16.F32.PACK_AB R5, R40, R32 ;  /* 0x000000202805723e */ /* 0x002fe400000000ff */
[----:B------:R-:W-:Y:S01]  /*7560*/  VIADD R32, R12, 0x80 ;  /* 0x000000800c207836 */ /* 0x000fe20000000000 */
[----:B------:R-:W-:Y:S04]  /*7570*/  BAR.SYNC.DEFER_BLOCKING 0x9, 0x100 ;  /* 0x0244000000007b1d */ /* 0x000fe80000010000 */
[----:B------:R-:W-:Y:S01]  /*7580*/  R2UR UR4, R32 ;  /* 0x00000000200472ca */ /* 0x000fe200000e0000 */
[----:B------:R-:W-:-:S02]  /*7590*/  VIADD R32, R12, 0x100 ;  /* 0x000001000c207836 */ /* 0x000fc40000000000 */
[----:B----4-:R-:W-:-:S03]  /*75a0*/  FMUL.FTZ R51, R226, R51 ;  /* 0x00000033e2337220 */ /* 0x010fc60000410000 */
[----:B------:R-:W-:Y:S01]  /*75b0*/  R2UR UR5, R32 ;  /* 0x00000000200572ca */ /* 0x000fe200000e0000 */
[----:B------:R-:W-:Y:S02]  /*75c0*/  VIADD R32, R12, 0x200 ;  /* 0x000002000c207836 */ /* 0x000fe40000000000 */
[----:B------:R-:W-:Y:S01]  /*75d0*/  FMUL.FTZ R34, R34, R51 ;  /* 0x0000003322227220 */ /* 0x000fe20000410000 */
[----:B------:R-:W-:Y:S01]  /*75e0*/  VIADD R37, R12, 0x180 ;  /* 0x000001800c257836 */ /* 0x000fe20000000000 */
[----:B------:R-:W1:Y:S01]  /*75f0*/  MUFU.EX2 R51, R42 ;  /* 0x0000002a00337308 */ /* 0x000e620000000800 */
[----:B------:R-:W-:Y:S01]  /*7600*/  R2UR UR7, R32 ;  /* 0x00000000200772ca */ /* 0x000fe200000e0000 */
[----:B------:R-:W-:Y:S02]  /*7610*/  FMUL.FTZ R53, R40, R53 ;  /* 0x0000003528357220 */ /* 0x000fe40000410000 */
[----:B------:R-:W-:-:S04]  /*7620*/  R2UR UR6, R37 ;  /* 0x00000000250672ca */ /* 0x000fc800000e0000 */
[----:B------:R-:W4:Y:S01]  /*7630*/  MUFU.EX2 R32, R229 ;  /* 0x000000e500207308 */ /* 0x000f220000000800 */
[----:B------:R-:W-:Y:S01]  /*7640*/  FADD.FTZ R37, R218, -R228 ;  /* 0x800000e4da257221 */ /* 0x000fe20000010000 */
[----:B------:R-:W-:Y:S01]  /*7650*/  FMUL.FTZ R26, R26, R53 ;  /* 0x000000351a1a7220 */ /* 0x000fe20000410000 */
[----:B------:R-:W-:Y:S02]  /*7660*/  FMUL.FTZ R222, R225, R222 ;  /* 0x000000dee1de7220 */ /* 0x000fe40000410000 */
[----:B---3--:R-:W-:Y:S01]  /*7670*/  FMUL.FTZ R53, R14, R37 ;  /* 0x000000250e357220 */ /* 0x008fe20000410000 */
[----:B------:R-:W-:Y:S01]  /*7680*/  FFMA.FTZ R37, -R39, R39, 1 ;  /* 0x3f80000027257423 */ /* 0x000fe20000010127 */
[----:B------:R-:W-:Y:S01]  /*7690*/  F2FP.F16.F32.PACK_AB R36, R31, R36 ;  /* 0x000000241f24723e */ /* 0x000fe200000000ff */
[----:B------:R3:W-:Y:S02]  /*76a0*/  STSM.16.M88.2 [R0+0x2c500], R4 ;  /* 0x02c5000400007844 */ /* 0x0007e40000000100 */
[----:B------:R-:W-:Y:S01]  /*76b0*/  FMUL.FTZ R222, R37, R222 ;  /* 0x000000de25de7220 */ /* 0x000fe20000410000 */
[----:B------:R-:W-:-:S02]  /*76c0*/  F2FP.F16.F32.PACK_AB R37, R22, R226 ;  /* 0x000000e21625723e */ /* 0x000fc400000000ff */
[----:B-1----:R-:W-:Y:S01]  /*76d0*/  F2FP.F16.F32.PACK_AB R31, R51, R14 ;  /* 0x0000000e331f723e */ /* 0x002fe200000000ff */
[----:B------:R-:W-:Y:S01]  /*76e0*/  STSM.16.M88.2 [R0+0x2cd00], R18 ;  /* 0x02cd001200007844 */ /* 0x000fe20000000100 */
[----:B---3--:R-:W-:Y:S02]  /*76f0*/  F2FP.F16.F32.PACK_AB R4, R41, R33 ;  /* 0x000000212904723e */ /* 0x008fe400000000ff */
[C---:B----4-:R-:W-:Y:S01]  /*7700*/  F2FP.F16.F32.PACK_AB R5, R32.reuse, R225 ;  /* 0x000000e12005723e */ /* 0x050fe200000000ff */
[----:B------:R-:W-:Y:S04]  /*7710*/  STSM.16.M88.2 [R0+0x2d500], R36 ;  /* 0x02d5002400007844 */ /* 0x000fe80000000100 */
[----:B------:R-:W-:Y:S04]  /*7720*/  STSM.16.M88.2 [R0+0x2dd00], R30 ;  /* 0x02dd001e00007844 */ /* 0x000fe80000000100 */
[----:B------:R1:W-:Y:S01]  /*7730*/  STSM.16.M88.2 [R0+0x2e500], R4 ;  /* 0x02e5000400007844 */ /* 0x0003e20000000100 */
[----:B------:R-:W-:Y:S01]  /*7740*/  @!PT LDS RZ, [RZ] ;  /* 0x00000000fffff984 */ /* 0x000fe20000000800 */
[----:B------:R-:W-:Y:S01]  /*7750*/  @!PT LDS RZ, [RZ] ;  /* 0x00000000fffff984 */ /* 0x000fe20000000800 */
[----:B------:R-:W-:Y:S01]  /*7760*/  @!PT LDS RZ, [RZ] ;  /* 0x00000000fffff984 */ /* 0x000fe20000000800 */
[----:B------:R-:W-:Y:S01]  /*7770*/  @!PT LDS RZ, [RZ] ;  /* 0x00000000fffff984 */ /* 0x000fe20000000800 */
[----:B------:R3:W-:Y:S06]  /*7780*/  MEMBAR.ALL.CTA ;  /* 0x0000000000007992 */ /* 0x0007ec0000008000 */
[----:B---3--:R-:W3:Y:S01]  /*7790*/  FENCE.VIEW.ASYNC.S ;  /* 0x00000000000073c6 */ /* 0x008ee20000000000 */
[----:B------:R-:W-:Y:S01]  /*77a0*/  FMUL.FTZ R22, R32, R223 ;  /* 0x000000df20167220 */ /* 0x000fe20000410000 */
[----:B------:R-:W-:Y:S01]  /*77b0*/  FADD.FTZ R40, R219, -R228 ;  /* 0x800000e4db287221 */ /* 0x000fe20000010000 */
[----:B------:R-:W-:Y:S01]  /*77c0*/  FMUL.FTZ R44, R44, R52 ;  /* 0x000000342c2c7220 */ /* 0x000fe20000410000 */
[----:B------:R-:W-:Y:S01]  /*77d0*/  FMUL.FTZ R45, R45, R216 ;  /* 0x000000d82d2d7220 */ /* 0x000fe20000410000 */
[----:B------:R-:W-:Y:S01]  /*77e0*/  FMUL.FTZ R43, R43, R22 ;  /* 0x000000162b2b7220 */ /* 0x000fe20000410000 */
[----:B------:R-:W-:Y:S01]  /*77f0*/  FMUL.FTZ R40, R51, R40 ;  /* 0x0000002833287220 */ /* 0x000fe20000410000 */
[----:B------:R-:W-:-:S02]  /*7800*/  IMAD R22, R13, 0x2000, R48 ;  /* 0x000020000d167824 */ /* 0x000fc400078e0230 */
[----:B------:R-:W-:Y:S01]  /*7810*/  FMUL.FTZ R25, R25, R220 ;  /* 0x000000dc19197220 */ /* 0x000fe20000410000 */
[----:B------:R-:W-:Y:S01]  /*7820*/  FMUL.FTZ R38, R38, R53 ;  /* 0x0000003526267220 */ /* 0x000fe20000410000 */
[----:B------:R-:W-:Y:S01]  /*7830*/  FMUL.FTZ R39, R15, R40 ;  /* 0x000000280f277220 */ /* 0x000fe20000410000 */
[----:B------:R-:W-:Y:S02]  /*7840*/  F2FP.F16.F32.PACK_AB R14, R49, R11 ;  /* 0x0000000b310e723e */ /* 0x000fe400000000ff */
[C---:B------:R-:W-:Y:S01]  /*7850*/  R2UR UR58, R12.reuse ;  /* 0x000000000c3a72ca */ /* 0x040fe200000e0000 */
[----:B------:R-:W-:Y:S01]  /*7860*/  UMOV UR34, UR4 ;  /* 0x0000000400227c82 */ /* 0x000fe20008000000 */
[----:B------:R-:W-:Y:S01]  /*7870*/  SHF.R.U32.HI R15, RZ, 0x4, R22 ;  /* 0x00000004ff0f7819 */ /* 0x000fe20000011616 */
[----:B------:R-:W-:Y:S01]  /*7880*/  UMOV UR10, UR5 ;  /* 0x00000005000a7c82 */ /* 0x000fe20008000000 */
[----:B------:R-:W-:Y:S01]  /*7890*/  F2FP.F16.F32.PACK_AB R44, R23, R44 ;  /* 0x0000002c172c723e */ /* 0x000fe200000000ff */
[----:B------:R-:W-:Y:S01]  /*78a0*/  UMOV UR14, UR6 ;  /* 0x00000006000e7c82 */ /* 0x000fe20008000000 */
[----:B------:R-:W-:Y:S01]  /*78b0*/  LOP3.LUT R23, R15, 0x3fff, RZ, 0xc0, !PT ;  /* 0x00003fff0f177812 */ /* 0x000fe200078ec0ff */
[----:B-1----:R-:W-:Y:S01]  /*78c0*/  VIADD R5, R12, 0x10 ;  /* 0x000000100c057836 */ /* 0x002fe20000000000 */
[----:B------:R-:W-:Y:S01]  /*78d0*/  F2FP.F16.F32.PACK_AB R11, R26, R46 ;  /* 0x0000002e1a0b723e */ /* 0x000fe200000000ff */
[----:B------:R-:W-:Y:S01]  /*78e0*/  UMOV UR49, UR29 ;  /* 0x0000001d00317c82 */ /* 0x000fe20008000000 */
[----:B------:R-:W-:Y:S01]  /*78f0*/  UMOV UR37, UR29 ;  /* 0x0000001d00257c82 */ /* 0x000fe20008000000 */
[----:B---3--:R-:W-:Y:S01]  /*7900*/  BAR.SYNC.DEFER_BLOCKING 0x9, 0x100 ;  /* 0x0244000000007b1d */ /* 0x008fe20000010000 */
[----:B------:R-:W-:-:S02]  /*7910*/  F2FP.F16.F32.PACK_AB R24, R24, R45 ;  /* 0x0000002d1818723e */ /* 0x000fc400000000ff */
[----:B------:R-:W-:Y:S02]  /*7920*/  F2FP.F16.F32.PACK_AB R15, R28, R47 ;  /* 0x0000002f1c0f723e */ /* 0x000fe400000000ff */
[----:B------:R-:W-:Y:S02]  /*7930*/  F2FP.F16.F32.PACK_AB R42, R27, R25 ;  /* 0x000000191b2a723e */ /* 0x000fe400000000ff */
[----:B------:R-:W-:Y:S01]  /*7940*/  F2FP.F16.F32.PACK_AB R45, R35, R34 ;  /* 0x00000022232d723e */ /* 0x000fe200000000ff */
[----:B------:R-:W-:Y:S01]  /*7950*/  UMOV UR25, UR29 ;  /* 0x0000001d00197c82 */ /* 0x000fe20008000000 */
[----:B------:R-:W-:Y:S01]  /*7960*/  R2UR UR56, R23 ;  /* 0x00000000173872ca */ /* 0x000fe200000e0000 */
[----:B------:R-:W3:Y:S01]  /*7970*/  LDL.64 R224, [R1] ;  /* 0x0000000001e07983 */ /* 0x000ee20000100a00 */
[----:B------:R-:W-:Y:S02]  /*7980*/  F2FP.F16.F32.PACK_AB R25, R39, R38 ;  /* 0x000000262719723e */ /* 0x000fe400000000ff */
[----:B------:R-:W-:Y:S01]  /*7990*/  F2FP.F16.F32.PACK_AB R43, R43, R222 ;  /* 0x000000de2b2b723e */ /* 0x000fe200000000ff */
[----:B------:R-:W4:Y:S04]  /*79a0*/  LDL R223, [R1+0x8] ;  /* 0x0000080001df7983 */ /* 0x000f280000100800 */
[----:B------:R-:W-:Y:S04]  /*79b0*/  STSM.16.M88.2 [R0+0x2ed00], R10 ;  /* 0x02ed000a00007844 */ /* 0x000fe80000000100 */
[----:B------:R1:W-:Y:S04]  /*79c0*/  STSM.16.M88.2 [R0+0x2f500], R14 ;  /* 0x02f5000e00007844 */ /* 0x0003e80000000100 */
[----:B------:R-:W-:Y:S04]  /*79d0*/  STSM.16.M88.2 [R0+0x2fd00], R44 ;  /* 0x02fd002c00007844 */ /* 0x000fe80000000100 */
[----:B------:R-:W-:Y:S04]  /*79e0*/  STSM.16.M88.2 [R0+0x30500], R24 ;  /* 0x0305001800007844 */ /* 0x000fe80000000100 */
[----:B------:R2:W-:Y:S01]  /*79f0*/  STSM.16.M88.2 [R0+0x30d00], R42 ;  /* 0x030d002a00007844 */ /* 0x0005e20000000100 */
[----:B------:R-:W-:-:S06]  /*7a00*/  WARPGROUP.ARRIVE ;  /* 0x00000000000079c5 */ /* 0x000fcc0000000000 */
[----:B------:R-:W-:Y:S01]  /*7a10*/  HGMMA.64x16x16.F32 R136, gdesc[UR56].tnspA.tnspB, R136, gsb0 ;  /* 0x60200000388879f0 */ /* 0x000fe20008000888 */
[----:B------:R-:W-:Y:S02]  /*7a20*/  UMOV UR32, UR56 ;  /* 0x0000003800207c82 */ /* 0x000fe40008000000 */
[----:B------:R-:W-:Y:S02]  /*7a30*/  WARPGROUP.DEPBAR.LE gsb0, 0x0 ;  /* 0x00008000000079c5 */ /* 0x000fe40000010000 */
        /* <DEDUP_REMOVED lines=15> */
[----:B------:R-:W-:Y:S01]  /*7b30*/  UMOV UR15, 0x40 ;  /* 0x00000040000f7882 */ /* 0x000fe20000000000 */
[----:B------:R-:W-:Y:S02]  /*7b40*/  WARPGROUP.DEPBAR.LE gsb0, 0x0 ;  /* 0x00008000000079c5 */ /* 0x000fe40000010000 */
[----:B------:R-:W-:-:S06]  /*7b50*/  WARPGROUP.ARRIVE ;  /* 0x00000000000079c5 */ /* 0x000fcc0000000000 */
[----:B------:R-:W-:Y:S01]  /*7b60*/  HGMMA.64x16x16.F32 R200, gdesc[UR12].tnspA.tnspB, R200, gsb0 ;  /* 0x602000000cc879f0 */ /* 0x000fe200080008c8 */
[----:B------:R-:W-:Y:S01]  /*7b70*/  VIADD R4, R23, 0x80 ;  /* 0x0000008017047836 */ /* 0x000fe20000000000 */
[----:B------:R-:W-:-:S04]  /*7b80*/  R2UR UR54, R5 ;  /* 0x00000000053672ca */ /* 0x000fc800000e0000 */
[----:B------:R-:W-:Y:S01]  /*7b90*/  R2UR UR52, R4 ;  /* 0x00000000043472ca */ /* 0x000fe200000e0000 */
[----:B------:R-:W-:Y:S02]  /*7ba0*/  WARPGROUP.DEPBAR.LE gsb0, 0x0 ;  /* 0x00008000000079c5 */ /* 0x000fe40000010000 */
[----:B------:R-:W-:-:S10]  /*7bb0*/  WARPGROUP.ARRIVE ;  /* 0x00000000000079c5 */ /* 0x000fd40000000000 */
[----:B------:R-:W-:Y:S01]  /*7bc0*/  HGMMA.64x16x16.F32 R136, gdesc[UR52].tnspA.tnspB, R136, gsb0 ;  /* 0x60200000348879f0 */ /* 0x000fe20008000888 */
[----:B------:R-:W-:-:S05]  /*7bd0*/  VIADD R4, R12, 0x90 ;  /* 0x000000900c047836 */ /* 0x000fca0000000000 */
[----:B------:R-:W-:Y:S01]  /*7be0*/  R2UR UR4, R4 ;  /* 0x00000000040472ca */ /* 0x000fe200000e0000 */
[----:B------:R-:W-:Y:S01]  /*7bf0*/  UMOV UR44, UR14 ;  /* 0x0000000e002c7c82 */ /* 0x000fe20008000000 */
[----:B------:R-:W-:Y:S01]  /*7c00*/  UMOV UR45, UR15 ;  /* 0x0000000f002d7c82 */ /* 0x000fe20008000000 */
[----:B------:R-:W-:Y:S01]  /*7c10*/  UMOV UR12, UR52 ;  /* 0x00000034000c7c82 */ /* 0x000fe20008000000 */
        /* <DEDUP_REMOVED lines=39> */
[----:B------:R-:W-:Y:S02]  /*7e90*/  VIADD R4, R23, 0x100 ;  /* 0x0000010017047836 */ /* 0x000fe40000000000 */
[----:B------:R-:W-:-:S03]  /*7ea0*/  VIADD R5, R12, 0x20 ;  /* 0x000000200c057836 */ /* 0x000fc60000000000 */
[----:B------:R-:W-:Y:S02]  /*7eb0*/  R2UR UR28, R4 ;  /* 0x00000000041c72ca */ /* 0x000fe400000e0000 */
[----:B------:R-:W-:Y:S01]  /*7ec0*/  R2UR UR30, R5 ;  /* 0x00000000051e72ca */ /* 0x000fe200000e0000 */
[----:B------:R-:W-:Y:S02]  /*7ed0*/  WARPGROUP.DEPBAR.LE gsb0, 0x0 ;  /* 0x00008000000079c5 */ /* 0x000fe40000010000 */
[----:B------:R-:W-:-:S10]  /*7ee0*/  WARPGROUP.ARRIVE ;  /* 0x00000000000079c5 */ /* 0x000fd40000000000 */
[----:B------:R-:W-:Y:S01]  /*7ef0*/  HGMMA.64x16x16.F32 R136, gdesc[UR28].tnspA.tnspB, R136, gsb0 ;  /* 0x602000001c8879f0 */ /* 0x000fe20008000888 */
[----:B------:R-:W-:-:S05]  /*7f00*/  VIADD R4, R12, 0xa0 ;  /* 0x000000a00c047836 */ /* 0x000fca0000000000 */
[----:B------:R-:W-:Y:S01]  /*7f10*/  R2UR UR50, R4 ;  /* 0x00000000043272ca */ /* 0x000fe200000e0000 */
[----:B------:R-:W-:Y:S01]  /*7f20*/  UMOV UR48, UR28 ;  /* 0x0000001c00307c82 */ /* 0x000fe20008000000 */
[----:B------:R-:W-:Y:S02]  /*7f30*/  WARPGROUP.DEPBAR.LE gsb0, 0x0 ;  /* 0x00008000000079c5 */ /* 0x000fe40000010000 */
[----:B------:R-:W-:-:S09]  /*7f40*/  WARPGROUP.ARRIVE ;  /* 0x00000000000079c5 */ /* 0x000fd20000000000 */
[----:B------:R-:W-:Y:S01]  /*7f50*/  HGMMA.64x16x16.F32 R152, gdesc[UR48].tnspA.tnspB, R152, gsb0 ;  /* 0x60200000309879f0 */ /* 0x000fe20008000898 */
[----:B------:R-:W-:-:S05]  /*7f60*/  VIADD R5, R12, 0x120 ;  /* 0x000001200c057836 */ /* 0x000fca0000000000 */
[----:B------:R-:W-:Y:S01]  /*7f70*/  R2UR UR38, R5 ;  /* 0x00000000052672ca */ /* 0x000fe200000e0000 */
[----:B------:R-:W-:Y:S01]  /*7f80*/  UMOV UR36, UR28 ;  /* 0x0000001c00247c82 */ /* 0x000fe20008000000 */
[----:B------:R-:W-:Y:S02]  /*7f90*/  WARPGROUP.DEPBAR.LE gsb0, 0x0 ;  /* 0x00008000000079c5 */ /* 0x000fe40000010000 */
[----:B------:R-:W-:-:S09]  /*7fa0*/  WARPGROUP.ARRIVE ;  /* 0x00000000000079c5 */ /* 0x000fd20000000000 */
[----:B------:R-:W-:Y:S01]  /*7fb0*/  HGMMA.64x16x16.F32 R168, gdesc[UR36].tnspA.tnspB, R168, gsb0 ;  /* 0x6020000024a879f0 */ /* 0x000fe200080008a8 */
[----:B------:R-:W-:Y:S01]  /*7fc0*/  VIADD R4, R12, 0x1a0 ;  /* 0x000001a00c047836 */ /* 0x000fe20000000000 */
[----:B------:R-:W-:-:S04]  /*7fd0*/  UMOV UR46, UR34 ;  /* 0x00000022002e7c82 */ /* 0x000fc80008000000 */
        /* <DEDUP_REMOVED lines=10> */
[----:B------:R-:W-:Y:S02]  /*8080*/  WARPGROUP.DEPBAR.LE gsb0, 0x0 ;  /* 0x00008000000079c5 */ /* 0x000fe40000010000 */
[----:B------:R-:W-:-:S09]  /*8090*/  WARPGROUP.ARRIVE ;  /* 0x00000000000079c5 */ /* 0x000fd20000000000 */
        /* <DEDUP_REMOVED lines=8> */
[----:B-1----:R-:W-:Y:S01]  /*8120*/  VIADD R14, R12, 0xb0 ;  /* 0x000000b00c0e7836 */ /* 0x002fe20000000000 */
[----:B------:R-:W-:Y:S01]  /*8130*/  MOV R219, UR44 ;  /* 0x0000002c00db7c02 */ /* 0x000fe20008000f00 */
[----:B------:R-:W-:-:S03]  /*8140*/  UMOV UR44, UR10 ;  /* 0x0000000a002c7c82 */ /* 0x000fc60008000000 */
[----:B------:R-:W-:Y:S01]  /*8150*/  R2UR UR10, R14 ;  /* 0x000000000e0a72ca */ /* 0x000fe200000e0000 */
[----:B------:R-:W-:Y:S01]  /*8160*/  UMOV UR52, UR8 ;  /* 0x0000000800347c82 */ /* 0x000fe20008000000 */
[----:B------:R-:W-:Y:S01]  /*8170*/  MOV R218, UR45 ;  /* 0x0000002d00da7c02 */ /* 0x000fe20008000f00 */
        /* <DEDUP_REMOVED lines=16> */
[----:B------:R-:W-:Y:S01]  /*8280*/  VIADD R14, R12, 0x1b0 ;  /* 0x000001b00c0e7836 */ /* 0x000fe20000000000 */
[----:B------:R-:W-:-:S04]  /*8290*/  UMOV UR60, UR14 ;  /* 0x0000000e003c7c82 */ /* 0x000fc80008000000 */
[----:B------:R-:W-:Y:S01]  /*82a0*/  R2UR UR14, R14 ;  /* 0x000000000e0e72ca */ /* 0x000fe200000e0000 */
[----:B------:R-:W-:Y:S01]  /*82b0*/  UMOV UR61, UR15 ;  /* 0x0000000f003d7c82 */ /* 0x000fe20008000000 */
[----:B------:R-:W-:Y:S01]  /*82c0*/  UMOV UR12, UR20 ;  /* 0x00000014000c7c82 */ /* 0x000fe20008000000 */
[----:B------:R-:W-:Y:S01]  /*82d0*/  UMOV UR13, UR21 ;  /* 0x00000015000d7c82 */ /* 0x000fe20008000000 */
[----:B------:R-:W-:Y:S01]  /*82e0*/  UMOV UR15, 0x40 ;  /* 0x00000040000f7882 */ /* 0x000fe20000000000 */
[----:B------:R-:W-:Y:S01]  /*82f0*/  IMAD R4, R13, 0x2800, R17 ;  /* 0x000028000d047824 */ /* 0x000fe200078e0211 */
[----:B------:R-:W-:Y:S02]  /*8300*/  WARPGROUP.DEPBAR.LE gsb0, 0x0 ;  /* 0x00008000000079c5 */ /* 0x000fe40000010000 */
[----:B------:R-:W-:-:S06]  /*8310*/  WARPGROUP.ARRIVE ;  /* 0x00000000000079c5 */ /* 0x000fcc0000000000 */
[----:B------:R-:W-:Y:S01]  /*8320*/  HGMMA.64x16x16.F32 R184, gdesc[UR12].tnspA.tnspB, R184, gsb0 ;  /* 0x602000000cb879f0 */ /* 0x000fe200080008b8 */
[----:B------:R-:W-:Y:S01]  /*8330*/  SHF.R.U32.HI R5, RZ, 0x4, R4 ;  /* 0x00000004ff057819 */ /* 0x000fe20000011604 */
[----:B------:R-:W-:-:S03]  /*8340*/  VIADD R4, R12, 0x230 ;  /* 0x000002300c047836 */ /* 0x000fc60000000000 */
[----:B------:R-:W-:-:S04]  /*8350*/  LOP3.LUT R12, R5, 0x3fff, RZ, 0xc0, !PT ;  /* 0x00003fff050c7812 */ /* 0x000fc800078ec0ff */
[----:B------:R-:W-:Y:S02]  /*8360*/  R2UR UR16, R12 ;  /* 0x000000000c1072ca */ /* 0x000fe400000e0000 */
[----:B------:R-:W-:Y:S02]  /*8370*/  R2UR UR18, R4 ;  /* 0x00000000041272ca */ /* 0x000fe400000e0000 */
[----:B------:R-:W-:-:S09]  /*8380*/  MOV R221, UR40 ;  /* 0x0000002800dd7c02 */ /* 0x000fd20008000f00 */
[----:B------:R-:W-:Y:S01]  /*8390*/  UMOV UR40, UR16 ;  /* 0x0000001000287c82 */ /* 0x000fe20008000000 */
[----:B------:R-:W-:Y:S01]  /*83a0*/  UMOV UR16, UR20 ;  /* 0x0000001400107c82 */ /* 0x000fe20008000000 */
[----:B------:R-:W-:Y:S02]  /*83b0*/  WARPGROUP.DEPBAR.LE gsb0, 0x0 ;  /* 0x00008000000079c5 */ /* 0x000fe40000010000 */
[----:B------:R-:W-:-:S06]  /*83c0*/  WARPGROUP.ARRIVE ;  /* 0x00000000000079c5 */ /* 0x000fcc0000000000 */
[----:B------:R-:W-:Y:S01]  /*83d0*/  HGMMA.64x16x16.F32 R200, gdesc[UR16].tnspA.tnspB, R200, gsb0 ;  /* 0x6020000010c879f0 */ /* 0x000fe200080008c8 */
[----:B------:R-:W-:-:S05]  /*83e0*/  VIADD R10, R17, 0x2ed00 ;  /* 0x0002ed00110a7836 */ /* 0x000fca0000000000 */
[----:B------:R-:W-:-:S04]  /*83f0*/  SHF.R.U32.HI R10, RZ, 0x4, R10 ;  /* 0x00000004ff0a7819 */ /* 0x000fc8000001160a */
[----:B------:R-:W-:-:S04]  /*8400*/  LOP3.LUT R216, R10, 0x3fff, RZ, 0xc0, !PT ;  /* 0x00003fff0ad87812 */ /* 0x000fc800078ec0ff */
[----:B------:R-:W-:Y:S01]  /*8410*/  LOP3.LUT R217, R216, 0x400000, RZ, 0xfc, !PT ;  /* 0x00400000d8d97812 */ /* 0x000fe200078efcff */
[----:B------:R-:W-:Y:S02]  /*8420*/  WARPGROUP.DEPBAR.LE gsb0, 0x0 ;  /* 0x00008000000079c5 */ /* 0x000fe40000010000 */
[----:B------:R-:W-:Y:S01]  /*8430*/  @!PT LDS RZ, [RZ] ;  /* 0x00000000fffff984 */ /* 0x000fe20000000800 */
[----:B------:R-:W-:Y:S01]  /*8440*/  @!PT LDS RZ, [RZ] ;  /* 0x00000000fffff984 */ /* 0x000fe20000000800 */
[----:B------:R-:W-:Y:S01]  /*8450*/  @!PT LDS RZ, [RZ] ;  /* 0x00000000fffff984 */ /* 0x000fe20000000800 */
[----:B------:R-:W-:Y:S01]  /*8460*/  @!PT LDS RZ, [RZ] ;  /* 0x00000000fffff984 */ /* 0x000fe20000000800 */
[----:B------:R1:W-:Y:S06]  /*8470*/  MEMBAR.ALL.CTA ;  /* 0x0000000000007992 */ /* 0x0003ec0000008000 */
[----:B-1----:R-:W1:Y:S01]  /*8480*/  FENCE.VIEW.ASYNC.S ;  /* 0x00000000000073c6 */ /* 0x002e620000000000 */
[----:B------:R-:W-:Y:S01]  /*8490*/  R2UR UR24, R217 ;  /* 0x00000000d91872ca */ /* 0x000fe200000e0000 */
[----:B-1----:R-:W-:Y:S01]  /*84a0*/  BAR.SYNC.DEFER_BLOCKING 0x9, 0x100 ;  /* 0x0244000000007b1d */ /* 0x002fe20000010000 */
[----:B------:R-:W-:-:S02]  /*84b0*/  MOV R11, UR43 ;  /* 0x0000002b000b7c02 */ /* 0x000fc40008000f00 */
[----:B------:R-:W-:Y:S02]  /*84c0*/  MOV R222, UR42 ;  /* 0x0000002a00de7c02 */ /* 0x000fe40008000f00 */
[----:B------:R-:W-:Y:S01]  /*84d0*/  MOV R220, UR41 ;  /* 0x0000002900dc7c02 */ /* 0x000fe20008000f00 */
[----:B------:R-:W-:-:S06]  /*84e0*/  UMOV UR41, 0x40000040 ;  /* 0x4000004000297882 */ /* 0x000fcc0000000000 */
[----:B------:R-:W-:Y:S01]  /*84f0*/  UMOV UR42, UR24 ;  /* 0x00000018002a7c82 */ /* 0x000fe20008000000 */
[----:B------:R-:W-:Y:S01]  /*8500*/  UMOV UR43, 0x8 ;  /* 0x00000008002b7882 */ /* 0x000fe20000000000 */
[----:B--2---:R-:W-:-:S06]  /*8510*/  WARPGROUP.ARRIVE ;  /* 0x00000000000079c5 */ /* 0x004fcc0000000000 */
[----:B------:R-:W-:Y:S01]  /*8520*/  HGMMA.64x64x16.F32 R24, gdesc[UR40].tnspA, RZ, !UPT, gsb0 ;  /* 0x20e00000281879f0 */ /* 0x000fe2000c0008ff */
[----:B------:R-:W-:Y:S02]  /*8530*/  VIADD R4, R12, 0x80 ;  /* 0x000000800c047836 */ /* 0x000fe40000000000 */
[----:B------:R-:W-:-:S03]  /*8540*/  VIADD R5, R217, 0x80 ;  /* 0x00000080d9057836 */ /* 0x000fc60000000000 */
[----:B------:R-:W-:Y:S02]  /*8550*/  R2UR UR4, R4 ;  /* 0x00000000040472ca */ /* 0x000fe400000e0000 */
[----:B------:R-:W-:Y:S01]  /*8560*/  R2UR UR5, R5 ;  /* 0x00000000050572ca */ /* 0x000fe200000e0000 */
[----:B------:R-:W-:Y:S01]  /*8570*/  IMAD.U32 R18, RZ, RZ, UR42 ;  /* 0x0000002aff127e24 */ /* 0x000fe2000f8e00ff */
[----:B------:R-:W-:Y:S01]  /*8580*/  UMOV UR41, 0x40000040 ;  /* 0x4000004000297882 */ /* 0x000fe20000000000 */
[----:B------:R-:W-:Y:S01]  /*8590*/  IMAD.U32 R19, RZ, RZ, UR43 ;  /* 0x0000002bff137e24 */ /* 0x000fe2000f8e00ff */
[----:B------:R-:W-:-:S07]  /*85a0*/  UMOV UR43, 0x8 ;  /* 0x00000008002b7882 */ /* 0x000fce0000000000 */
[----:B------:R-:W-:Y:S02]  /*85b0*/  UMOV UR40, UR4 ;  /* 0x0000000400287c82 */ /* 0x000fe40008000000 */
[----:B------:R-:W-:Y:S01]  /*85c0*/  UMOV UR42, UR5 ;  /* 0x00000005002a7c82 */ /* 0x000fe20008000000 */
[----:B------:R-:W-:Y:S02]  /*85d0*/  WARPGROUP.DEPBAR.LE gsb0, 0x0 ;  /* 0x00008000000079c5 */ /* 0x000fe40000010000 */
[----:B------:R-:W-:-:S06]  /*85e0*/  WARPGROUP.ARRIVE ;  /* 0x00000000000079c5 */ /* 0x000fcc0000000000 */
[----:B------:R-:W-:Y:S01]  /*85f0*/  HGMMA.64x64x16.F32 R24, gdesc[UR40].tnspA, R24, gsb0 ;  /* 0x20e00000281879f0 */ /* 0x000fe20008000818 */
[----:B------:R-:W-:Y:S02]  /*8600*/  VIADD R4, R12, 0x100 ;  /* 0x000001000c047836 */ /* 0x000fe40000000000 */
[----:B------:R-:W-:-:S03]  /*8610*/  VIADD R5, R217, 0x100 ;  /* 0x00000100d9057836 */ /* 0x000fc60000000000 */
[----:B------:R-:W-:Y:S02]  /*8620*/  R2UR UR4, R4 ;  /* 0x00000000040472ca */ /* 0x000fe400000e0000 */
[----:B------:R-:W-:Y:S01]  /*8630*/  R2UR UR5, R5 ;  /* 0x00000000050572ca */ /* 0x000fe200000e0000 */
[----:B------:R-:W-:Y:S01]  /*8640*/  UMOV UR8, UR44 ;  /* 0x0000002c00087c82 */ /* 0x000fe20008000000 */
[----:B------:R-:W-:Y:S01]  /*8650*/  UMOV UR9, UR45 ;  /* 0x0000002d00097c82 */ /* 0x000fe20008000000 */
[----:B------:R-:W-:Y:S01]  /*8660*/  UMOV UR12, UR46 ;  /* 0x0000002e000c7c82 */ /* 0x000fe20008000000 */
[----:B------:R-:W-:Y:S01]  /*8670*/  UMOV UR13, UR47 ;  /* 0x0000002f000d7c82 */ /* 0x000fe20008000000 */
[----:B------:R-:W-:Y:S01]  /*8680*/  UMOV UR45, 0x40000040 ;  /* 0x40000040002d7882 */ /* 0x000fe20000000000 */
[----:B------:R-:W-:-:S05]  /*8690*/  UMOV UR47, 0x8 ;  /* 0x00000008002f7882 */ /* 0x000fca0000000000 */
[----:B------:R-:W-:Y:S02]  /*86a0*/  UMOV UR44, UR4 ;  /* 0x00000004002c7c82 */ /* 0x000fe40008000000 */
[----:B------:R-:W-:Y:S01]  /*86b0*/  UMOV UR46, UR5 ;  /* 0x00000005002e7c82 */ /* 0x000fe20008000000 */
[----:B------:R-:W-:Y:S02]  /*86c0*/  WARPGROUP.DEPBAR.LE gsb0, 0x0 ;  /* 0x00008000000079c5 */ /* 0x000fe40000010000 */
[----:B------:R-:W-:-:S06]  /*86d0*/  WARPGROUP.ARRIVE ;  /* 0x00000000000079c5 */ /* 0x000fcc0000000000 */
[----:B------:R-:W-:Y:S01]  /*86e0*/  HGMMA.64x64x16.F32 R24, gdesc[UR44].tnspA, R24, gsb0 ;  /* 0x20e000002c1879f0 */ /* 0x000fe20008000818 */
[----:B------:R-:W-:Y:S02]  /*86f0*/  VIADD R4, R12, 0x180 ;  /* 0x000001800c047836 */ /* 0x000fe40000000000 */
[----:B------:R-:W-:Y:S01]  /*8700*/  VIADD R5, R217, 0x180 ;  /* 0x00000180d9057836 */ /* 0x000fe20000000000 */
[----:B------:R-:W-:Y:S02]  /*8710*/  R2UR UR45, R218 ;  /* 0x00000000da2d72ca */ /* 0x000fe400000e0000 */
[----:B------:R-:W-:Y:S02]  /*8720*/  R2UR UR44, R219 ;  /* 0x00000000db2c72ca */ /* 0x000fe400000e0000 */
[----:B------:R-:W-:Y:S02]  /*8730*/  R2UR UR4, R4 ;  /* 0x00000000040472ca */ /* 0x000fe400000e0000 */
[----:B------:R-:W-:Y:S01]  /*8740*/  R2UR UR5, R5 ;  /* 0x00000000050572ca */ /* 0x000fe200000e0000 */
[----:B------:R-:W-:Y:S01]  /*8750*/  IMAD.U32 R15, RZ, RZ, UR43 ;  /* 0x0000002bff0f7e24 */ /* 0x000fe2000f8e00ff */
[----:B------:R-:W-:Y:S01]  /*8760*/  R2UR UR43, R11 ;  /* 0x000000000b2b72ca */ /* 0x000fe200000e0000 */
[----:B------:R-:W-:Y:S01]  /*8770*/  UMOV UR28, UR52 ;  /* 0x00000034001c7c82 */ /* 0x000fe20008000000 */
[----:B------:R-:W-:Y:S01]  /*8780*/  UMOV UR29, UR53 ;  /* 0x00000035001d7c82 */ /* 0x000fe20008000000 */
[----:B------:R-:W-:-:S02]  /*8790*/  IMAD.U32 R10, RZ, RZ, UR46 ;  /* 0x0000002eff0a7e24 */ /* 0x000fc4000f8e00ff */
[----:B------:R-:W-:Y:S01]  /*87a0*/  IMAD.U32 R11, RZ, RZ, UR47 ;  /* 0x0000002fff0b7e24 */ /* 0x000fe2000f8e00ff */
[----:B------:R-:W-:Y:S01]  /*87b0*/  UMOV UR53, UR45 ;  /* 0x0000002d00357c82 */ /* 0x000fe20008000000 */
[----:B------:R-:W-:Y:S01]  /*87c0*/  UMOV UR52, UR44 ;  /* 0x0000002c00347c82 */ /* 0x000fe20008000000 */
[----:B------:R-:W-:Y:S01]  /*87d0*/  UMOV UR45, 0x40000040 ;  /* 0x40000040002d7882 */ /* 0x000fe20000000000 */
[----:B------:R-:W-:Y:S01]  /*87e0*/  UMOV UR44, UR4 ;  /* 0x00000004002c7c82 */ /* 0x000fe20008000000 */
[----:B------:R-:W-:Y:S01]  /*87f0*/  UMOV UR47, 0x8 ;  /* 0x00000008002f7882 */ /* 0x000fe20000000000 */
[----:B------:R-:W-:Y:S01]  /*8800*/  UMOV UR46, UR5 ;  /* 0x00000005002e7c82 */ /* 0x000fe20008000000 */
[----:B------:R-:W-:Y:S02]  /*8810*/  WARPGROUP.DEPBAR.LE gsb0, 0x0 ;  /* 0x00008000000079c5 */ /* 0x000fe40000010000 */
[----:B------:R-:W-:-:S06]  /*8820*/  WARPGROUP.ARRIVE ;  /* 0x00000000000079c5 */ /* 0x000fcc0000000000 */
[----:B------:R-:W-:Y:S01]  /*8830*/  HGMMA.64x64x16.F32 R24, gdesc[UR44].tnspA, R24, gsb0 ;  /* 0x20e000002c1879f0 */ /* 0x000fe20008000818 */
[----:B------:R-:W-:Y:S01]  /*8840*/  R2UR UR44, R6 ;  /* 0x00000000062c72ca */ /* 0x000fe200000e0000 */
[----:B------:R-:W-:Y:S02]  /*8850*/  VIADD R6, R12, 0x200 ;  /* 0x000002000c067836 */ /* 0x000fe40000000000 */
[----:B------:R-:W-:Y:S01]  /*8860*/  VIADD R217, R217, 0x200 ;  /* 0x00000200d9d97836 */ /* 0x000fe20000000000 */
[----:B------:R-:W-:Y:S01]  /*8870*/  R2UR UR41, R220 ;  /* 0x00000000dc2972ca */ /* 0x000fe200000e0000 */
[----:B------:R-:W-:Y:S01]  /*8880*/  IMAD.U32 R14, RZ, RZ, UR42 ;  /* 0x0000002aff0e7e24 */ /* 0x000fe2000f8e00ff */
[----:B------:R-:W-:Y:S02]  /*8890*/  R2UR UR42, R222 ;  /* 0x00000000de2a72ca */ /* 0x000fe400000e0000 */
[----:B------:R-:W-:Y:S02]  /*88a0*/  R2UR UR40, R221 ;  /* 0x00000000dd2872ca */ /* 0x000fe400000e0000 */
[----:B------:R-:W-:-:S02]  /*88b0*/  R2UR UR4, R6 ;  /* 0x00000000060472ca */ /* 0x000fc400000e0000 */
[----:B------:R-:W-:Y:S01]  /*88c0*/  R2UR UR5, R217 ;  /* 0x00000000d90572ca */ /* 0x000fe200000e0000 */
[----:B------:R-:W-:Y:S01]  /*88d0*/  UMOV UR33, UR43 ;  /* 0x0000002b00217c82 */ /* 0x000fe20008000000 */
[----:B------:R-:W-:-:S03]  /*88e0*/  UMOV UR43, 0x8 ;  /* 0x00000008002b7882 */ /* 0x000fc60000000000 */
[----:B------:R-:W-:Y:S01]  /*88f0*/  UMOV UR37, UR41 ;  /* 0x0000002900257c82 */ /* 0x000fe20008000000 */
[----:B------:R-:W-:Y:S01]  /*8900*/  UMOV UR41, 0x40000040 ;  /* 0x4000004000297882 */ /* 0x000fe20000000000 */
[----:B------:R-:W-:Y:S02]  /*8910*/  UMOV UR32, UR42 ;  /* 0x0000002a00207c82 */ /* 0x000fe40008000000 */
[----:B------:R-:W-:Y:S02]  /*8920*/  UMOV UR36, UR40 ;  /* 0x0000002800247c82 */ /* 0x000fe40008000000 */
[----:B------:R-:W-:Y:S02]  /*8930*/  UMOV UR40, UR4 ;  /* 0x0000000400287c82 */ /* 0x000fe40008000000 */
[----:B------:R-:W-:Y:S01]  /*8940*/  UMOV UR42, UR5 ;  /* 0x00000005002a7c82 */ /* 0x000fe20008000000 */
[----:B------:R-:W-:Y:S01]  /*8950*/  IMAD.U32 R4, RZ, RZ, UR46 ;  /* 0x0000002eff047e24 */ /* 0x000fe2000f8e00ff */
[----:B------:R-:W-:-:S02]  /*8960*/  WARPGROUP.DEPBAR.LE gsb0, 0x0 ;  /* 0x00008000000079c5 */ /* 0x000fc40000010000 */
[----:B------:R-:W-:Y:S01]  /*8970*/  WARPGROUP.ARRIVE ;  /* 0x00000000000079c5 */ /* 0x000fe20000000000 */
[----:B------:R-:W-:Y:S01]  /*8980*/  UMOV UR48, UR56 ;  /* 0x0000003800307c82 */ /* 0x000fe20008000000 */
[----:B------:R-:W-:Y:S01]  /*8990*/  UMOV UR49, UR57 ;  /* 0x0000003900317c82 */ /* 0x000fe20008000000 */
[----:B------:R-:W-:Y:S01]  /*89a0*/  UMOV UR21, 0x40000040 ;  /* 0x4000004000157882 */ /* 0x000fe20000000000 */
[----:B------:R-:W-:Y:S01]  /*89b0*/  IMAD.U32 R5, RZ, RZ, UR47 ;  /* 0x0000002fff057e24 */ /* 0x000fe2000f8e00ff */
[----:B------:R-:W-:Y:S01]  /*89c0*/  ULDC.64 UR4, c[0x0][0x2c0] ;  /* 0x0000b00000047ab9 */ /* 0x000fe20000000a00 */
[----:B------:R-:W-:Y:S01]  /*89d0*/  HGMMA.64x64x16.F32 R24, gdesc[UR40].tnspA, R24, gsb0 ;  /* 0x20e00000281879f0 */ /* 0x000fe20008000818 */
[----:B------:R-:W-:Y:S01]  /*89e0*/  R2UR UR46, R8 ;  /* 0x00000000082e72ca */ /* 0x000fe200000e0000 */
[----:B------:R-:W-:-:S05]  /*89f0*/  VIADD R8, R23, 0x400 ;  /* 0x0000040017087836 */ /* 0x000fca0000000000 */
[----:B------:R-:W-:Y:S01]  /*8a00*/  R2UR UR56, R8 ;  /* 0x00000000083872ca */ /* 0x000fe200000e0000 */
[----:B------:R-:W-:Y:S01]  /*8a10*/  UMOV UR57, 0x40000040 ;  /* 0x4000004000397882 */ /* 0x000fe20000000000 */
[----:B------:R-:W-:Y:S02]  /*8a20*/  WARPGROUP.DEPBAR.LE gsb0, 0x0 ;  /* 0x00008000000079c5 */ /* 0x000fe40000010000 */
[----:B------:R-:W-:-:S09]  /*8a30*/  WARPGROUP.ARRIVE ;  /* 0x00000000000079c5 */ /* 0x000fd20000000000 */
        /* <DEDUP_REMOVED lines=18> */
[----:B------:R-:W-:Y:S01]  /*8b60*/  VIADD R8, R23, 0x480 ;  /* 0x0000048017087836 */ /* 0x000fe20000000000 */
[----:B------:R-:W-:Y:S02]  /*8b70*/  WARPGROUP.DEPBAR.LE gsb0, 0x0 ;  /* 0x00008000000079c5 */ /* 0x000fe40000010000 */
[----:B------:R-:W-:-:S06]  /*8b80*/  WARPGROUP.ARRIVE ;  /* 0x00000000000079c5 */ /* 0x000fcc0000000000 */
[----:B------:R-:W-:Y:S01]  /*8b90*/  HGMMA.64x16x16.F32 R208, gdesc[UR56].tnspA.tnspB, R208, gsb0 ;  /* 0x6020000038d079f0 */ /* 0x000fe200080008d0 */
        /* <DEDUP_REMOVED lines=53> */
[----:B------:R-:W-:Y:S02]  /*8ef0*/  R2UR UR20, R23 ;  /* 0x00000000171472ca */ /* 0x000fe400000e0000 */
[----:B------:R-:W-:Y:S02]  /*8f00*/  WARPGROUP.DEPBAR.LE gsb0, 0x0 ;  /* 0x00008000000079c5 */ /* 0x000fe40000010000 */
[----:B------:R-:W-:-:S09]  /*8f10*/  WARPGROUP.ARRIVE ;  /* 0x00000000000079c5 */ /* 0x000fd20000000000 */
[----:B------:R-:W-:Y:S01]  /*8f20*/  HGMMA.64x16x16.F32 R144, gdesc[UR20].tnspA.tnspB, R144, gsb0 ;  /* 0x60200000149079f0 */ /* 0x000fe20008000890 */
[----:B------:R-:W-:Y:S01]  /*8f30*/  UMOV UR8, UR20 ;  /* 0x0000001400087c82 */ /* 0x000fe20008000000 */
[----:B------:R-:W-:Y:S01]  /*8f40*/  UMOV UR9, UR21 ;  /* 0x0000001500097c82 */ /* 0x000fe20008000000 */
[----:B------:R-:W-:Y:S01]  /*8f50*/  IMAD.SHL.U32 R8, R3, 0x4000, RZ ;  /* 0x0000400003087824 */ /* 0x000fe200078e00ff */
[----:B------:R-:W-:Y:S02]  /*8f60*/  WARPGROUP.DEPBAR.LE gsb0, 0x0 ;  /* 0x00008000000079c5 */ /* 0x000fe40000010000 */
[----:B------:R-:W-:-:S06]  /*8f70*/  WARPGROUP.ARRIVE ;  /* 0x00000000000079c5 */ /* 0x000fcc0000000000 */
[----:B------:R-:W-:Y:S01]  /*8f80*/  HGMMA.64x16x16.F32 R160, gdesc[UR8].tnspA.tnspB, R160, gsb0 ;  /* 0x6020000008a079f0 */ /* 0x000fe200080008a0 */
[----:B------:R-:W-:Y:S02]  /*8f90*/  R2UR UR47, R9 ;  /* 0x00000000092f72ca */ /* 0x000fe400000e0000 */
[----:B---3--:R-:W-:-:S04]  /*8fa0*/  IADD3 R9, P1, R8, R224, RZ ;  /* 0x000000e008097210 */ /* 0x008fc80007f3e0ff */
[----:B----4-:R-:W-:Y:S02]  /*8fb0*/  LEA.HI.X.SX32 R20, R8, R223, 0x1, P1 ;  /* 0x000000df08147211 */ /* 0x010fe400008f0eff */
[----:B------:R-:W-:Y:S01]  /*8fc0*/  LEA R8, P1, R9, UR4, 0x2 ;  /* 0x0000000409087c11 */ /* 0x000fe2000f8210ff */
[----:B------:R-:W-:-:S03]  /*8fd0*/  UMOV UR4, UR20 ;  /* 0x0000001400047c82 */ /* 0x000fc60008000000 */
[----:B------:R-:W-:Y:S01]  /*8fe0*/  LEA.HI.X R9, R9, UR5, R20, 0x2, P1 ;  /* 0x0000000509097c11 */ /* 0x000fe200088f1414 */
[----:B------:R-:W-:Y:S01]  /*8ff0*/  UMOV UR5, UR21 ;  /* 0x0000001500057c82 */ /* 0x000fe20008000000 */
[----:B------:R-:W-:Y:S01]  /*9000*/  UMOV UR12, UR20 ;  /* 0x00000014000c7c82 */ /* 0x000fe20008000000 */
[----:B------:R-:W-:Y:S01]  /*9010*/  UMOV UR13, UR21 ;  /* 0x00000015000d7c82 */ /* 0x000fe20008000000 */
[----:B------:R-:W-:Y:S01]  /*9020*/  UMOV UR16, UR20 ;  /* 0x0000001400107c82 */ /* 0x000fe20008000000 */
[----:B------:R-:W-:Y:S01]  /*9030*/  UMOV UR17, UR21 ;  /* 0x0000001500117c82 */ /* 0x000fe20008000000 */
[----:B------:R-:W-:Y:S01]  /*9040*/  VIADD R22, R22, 0xffff0000 ;  /* 0xffff000016167836 */ /* 0x000fe20000000000 */
[----:B------:R-:W-:Y:S01]  /*9050*/  R2UR UR45, R7 ;  /* 0x00000000072d72ca */ /* 0x000fe200000e0000 */
[----:B------:R-:W-:Y:S02]  /*9060*/  WARPGROUP.DEPBAR.LE gsb0, 0x0 ;  /* 0x00008000000079c5 */ /* 0x000fe40000010000 */
[----:B------:R-:W-:Y:S01]  /*9070*/  WARPGROUP.ARRIVE ;  /* 0x00000000000079c5 */ /* 0x000fe20000000000 */
[----:B------:R1:W-:Y:S01]  /*9080*/  REDG.E.ADD.F32x4.FTZ.RN.STRONG.GPU desc[UR46][R8.64], R24 ;  /* 0x00000018080079a6 */ /* 0x0003e2000c10f7ae */
[----:B------:R-:W-:Y:S01]  /*9090*/  SHF.R.U32.HI R22, RZ, 0x4, R22 ;  /* 0x00000004ff167819 */ /* 0x000fe20000011616 */
[----:B------:R-:W-:-:S03]  /*90a0*/  IMAD.U32 R7, RZ, RZ, UR43 ;  /* 0x0000002bff077e24 */ /* 0x000fc6000f8e00ff */
[----:B------:R-:W-:Y:S01]  /*90b0*/  HGMMA.64x16x16.F32 R176, gdesc[UR4].tnspA.tnspB, R176, gsb0 ;  /* 0x6020000004b079f0 */ /* 0x000fe200080008b0 */
        /* <DEDUP_REMOVED lines=12> */
[----:B-1----:R-:W-:Y:S01]  /*9180*/  LOP3.LUT R24, R216, 0x80000, RZ, 0xfc, !PT ;  /* 0x00080000d8187812 */ /* 0x002fe200078efcff */
[----:B------:R1:W-:Y:S01]  /*9190*/  REDG.E.ADD.F32x4.FTZ.RN.STRONG.GPU desc[UR46][R8.64+0x800], R28 ;  /* 0x0008001c080079a6 */ /* 0x0003e2000c10f7ae */
[----:B------:R-:W-:-:S02]  /*91a0*/  WARPGROUP.DEPBAR.LE gsb0, 0x0 ;  /* 0x00008000000079c5 */ /* 0x000fc40000010000 */
[----:B------:R-:W-:Y:S01]  /*91b0*/  WARPGROUP.ARRIVE ;  /* 0x00000000000079c5 */ /* 0x000fe20000000000 */
[----:B------:R-:W-:Y:S02]  /*91c0*/  R2UR UR43, R21 ;  /* 0x00000000152b72ca */ /* 0x000fe400000e0000 */
[C---:B------:R-:W-:Y:S01]  /*91d0*/  R2UR UR54, R24.reuse ;  /* 0x00000000183672ca */ /* 0x040fe200000e0000 */
[----:B------:R-:W-:Y:S01]  /*91e0*/  VIADD R20, R24, 0x80 ;  /* 0x0000008018147836 */ /* 0x000fe20000000000 */
[----:B------:R-:W-:Y:S01]  /*91f0*/  UMOV UR57, UR53 ;  /* 0x0000003500397c82 */ /* 0x000fe20008000000 */
[----:B------:R-:W-:Y:S01]  /*9200*/  HGMMA.64x16x16.F32 R192, gdesc[UR12].tnspA.tnspB, R192, gsb0 ;  /* 0x602000000cc079f0 */ /* 0x000fe200080008c0 */
[----:B------:R-:W-:Y:S01]  /*9210*/  LOP3.LUT R21, R22, 0x3fff, RZ, 0xc0, !PT ;  /* 0x00003fff16157812 */ /* 0x000fe200078ec0ff */
[----:B------:R-:W-:Y:S01]  /*9220*/  UMOV UR9, UR53 ;  /* 0x0000003500097c82 */ /* 0x000fe20008000000 */
[C---:B------:R-:W-:Y:S02]  /*9230*/  VIADD R25, R24.reuse, 0x200 ;  /* 0x0000020018197836 */ /* 0x040fe40000000000 */
[----:B------:R-:W-:Y:S01]  /*9240*/  IMAD.U32 R217, RZ, RZ, UR11 ;  /* 0x0000000bffd97e24 */ /* 0x000fe2000f8e00ff */
[----:B------:R-:W-:Y:S01]  /*9250*/  UMOV UR37, UR25 ;  /* 0x0000001900257c82 */ /* 0x000fe20008000000 */
[----:B------:R-:W-:Y:S01]  /*9260*/  VIADD R26, R24, 0x10 ;  /* 0x00000010181a7836 */ /* 0x000fe20000000000 */
[----:B------:R-:W-:Y:S01]  /*9270*/  UMOV UR33, UR25 ;  /* 0x0000001900217c82 */ /* 0x000fe20008000000 */
[----:B------:R-:W-:Y:S01]  /*9280*/  UMOV UR29, UR25 ;  /* 0x00000019001d7c82 */ /* 0x000fe20008000000 */
[----:B------:R-:W-:Y:S01]  /*9290*/  UMOV UR7, 0x40 ;  /* 0x0000004000077882 */ /* 0x000fe20000000000 */
[----:B------:R1:W-:Y:S01]  /*92a0*/  REDG.E.ADD.F32x4.FTZ.RN.STRONG.GPU desc[UR46][R8.64+0x1000], R32 ;  /* 0x00100020080079a6 */ /* 0x0003e2000c10f7ae */
[----:B------:R-:W-:-:S02]  /*92b0*/  WARPGROUP.DEPBAR.LE gsb0, 0x0 ;  /* 0x00008000000079c5 */ /* 0x000fc40000010000 */
[----:B------:R-:W-:Y:S01]  /*92c0*/  WARPGROUP.ARRIVE ;  /* 0x00000000000079c5 */ /* 0x000fe20000000000 */
[----:B------:R-:W-:Y:S01]  /*92d0*/  IMAD R236, R2, 0x800, R21 ;  /* 0x0000080002ec7824 */ /* 0x000fe200078e0215 */
[----:B------:R-:W-:Y:S01]  /*92e0*/  R2UR UR24, R20 ;  /* 0x00000000141872ca */ /* 0x000fe200000e0000 */
[----:B------:R-:W-:Y:S01]  /*92f0*/  UMOV UR13, UR53 ;  /* 0x00000035000d7c82 */ /* 0x000fe20008000000 */
[----:B------:R-:W-:Y:S01]  /*9300*/  UMOV UR15, 0x40 ;  /* 0x00000040000f7882 */ /* 0x000fe20000000000 */
[----:B------:R-:W-:Y:S01]  /*9310*/  R2UR UR50, R26 ;  /* 0x000000001a3272ca */ /* 0x000fe200000e0000 */
[----:B------:R-:W-:Y:S01]  /*9320*/  HGMMA.64x16x16.F32 R208, gdesc[UR16].tnspA.tnspB, R208, gsb0 ;  /* 0x6020000010d079f0 */ /* 0x000fe200080008d0 */
[----:B------:R-:W-:Y:S01]  /*9330*/  R2UR UR52, R236 ;  /* 0x00000000ec3472ca */ /* 0x000fe200000e0000 */
[----:B------:R1:W-:Y:S07]  /*9340*/  REDG.E.ADD.F32x4.FTZ.RN.STRONG.GPU desc[UR46][R8.64+0x1800], R36 ;  /* 0x00180024080079a6 */ /* 0x0003ee000c10f7ae */
[----:B------:R-:W-:Y:S01]  /*9350*/  UMOV UR58, UR24 ;  /* 0x00000018003a7c82 */ /* 0x000fe20008000000 */
[----:B------:R-:W-:-:S02]  /*9360*/  VIADD R20, R24, 0x100 ;  /* 0x0000010018147836 */ /* 0x000fc40000000000 */
[----:B------:R-:W-:Y:S01]  /*9370*/  VIADD R26, R24, 0x90 ;  /* 0x00000090181a7836 */ /* 0x000fe20000000000 */
[----:B------:R-:W-:Y:S01]  /*9380*/  UMOV UR19, 0x40 ;  /* 0x0000004000137882 */ /* 0x000fe20000000000 */
[----:B------:R-:W-:Y:S02]  /*9390*/  WARPGROUP.DEPBAR.LE gsb0, 0x0 ;  /* 0x00008000000079c5 */ /* 0x000fe40000010000 */
[----:B------:R-:W-:Y:S01]  /*93a0*/  WARPGROUP.ARRIVE ;  /* 0x00000000000079c5 */ /* 0x000fe20000000000 */
[----:B------:R-:W-:Y:S01]  /*93b0*/  UMOV UR56, UR52 ;  /* 0x0000003400387c82 */ /* 0x000fe20008000000 */
[----:B------:R-:W-:Y:S01]  /*93c0*/  UMOV UR12, UR52 ;  /* 0x00000034000c7c82 */ /* 0x000fe20008000000 */
[----:B------:R-:W-:Y:S01]  /*93d0*/  IMAD.U32 R23, RZ, RZ, UR15 ;  /* 0x0000000fff177e24 */ /* 0x000fe2000f8e00ff */
[----:B------:R1:W-:Y:S02]  /*93e0*/  REDG.E.ADD.F32x4.FTZ.RN.STRONG.GPU desc[UR46][R8.64+0x2000], R40 ;  /* 0x00200028080079a6 */ /* 0x0003e4000c10f7ae */
[----:B------:R-:W-:Y:S01]  /*93f0*/  HGMMA.64x16x16.F32 R56, gdesc[UR52].tnspA.tnspB, R56, gsb0 ;  /* 0x60200000343879f0 */ /* 0x000fe20008000838 */
[----:B------:R-:W-:Y:S01]  /*9400*/  R2UR UR8, R20 ;  /* 0x00000000140872ca */ /* 0x000fe200000e0000 */
[----:B------:R1:W-:Y:S01]  /*9410*/  REDG.E.ADD.F32x4.FTZ.RN.STRONG.GPU desc[UR46][R8.64+0x2800], R44 ;  /* 0x0028002c080079a6 */ /* 0x0003e2000c10f7ae */
[----:B------:R-:W-:-:S02]  /*9420*/  WARPGROUP.DEPBAR.LE gsb0, 0x0 ;  /* 0x00008000000079c5 */ /* 0x000fc40000010000 */
[----:B------:R-:W-:-:S09]  /*9430*/  WARPGROUP.ARRIVE ;  /* 0x00000000000079c5 */ /* 0x000fd20000000000 */
[----:B------:R-:W-:Y:S01]  /*9440*/  UMOV UR14, UR8 ;  /* 0x00000008000e7c82 */ /* 0x000fe20008000000 */
[----:B------:R-:W-:Y:S01]  /*9450*/  VIADD R20, R24, 0x180 ;  /* 0x0000018018147836 */ /* 0x000fe20000000000 */
[----:B------:R1:W-:Y:S01]  /*9460*/  REDG.E.ADD.F32x4.FTZ.RN.STRONG.GPU desc[UR46][R8.64+0x3000], R48 ;  /* 0x00300030080079a6 */ /* 0x0003e2000c10f7ae */
[----:B------:R-:W-:Y:S03]  /*9470*/  HGMMA.64x16x16.F32 R64, gdesc[UR56].tnspA.tnspB, R64, gsb0 ;  /* 0x60200000384079f0 */ /* 0x000fe60008000840 */
[----:B------:R-:W-:Y:S01]  /*9480*/  R2UR UR4, R20 ;  /* 0x00000000140472ca */ /* 0x000fe200000e0000 */
[----:B------:R-:W-:Y:S01]  /*9490*/  UMOV UR8, UR52 ;  /* 0x0000003400087c82 */ /* 0x000fe20008000000 */
[----:B------:R-:W-:Y:S01]  /*94a0*/  IMAD.U32 R22, RZ, RZ, UR14 ;  /* 0x0000000eff167e24 */ /* 0x000fe2000f8e00ff */
[----:B------:R1:W-:Y:S01]  /*94b0*/  REDG.E.ADD.F32x4.FTZ.RN.STRONG.GPU desc[UR46][R8.64+0x3800], R52 ;  /* 0x00380034080079a6 */ /* 0x0003e2000c10f7ae */
[----:B------:R-:W-:-:S02]  /*94c0*/  WARPGROUP.DEPBAR.LE gsb0, 0x0 ;  /* 0x00008000000079c5 */ /* 0x000fc40000010000 */
[----:B------:R-:W-:-:S06]  /*94d0*/  WARPGROUP.ARRIVE ;  /* 0x00000000000079c5 */ /* 0x000fcc0000000000 */
[----:B------:R-:W-:Y:S01]  /*94e0*/  HGMMA.64x16x16.F32 R72, gdesc[UR12].tnspA.tnspB, R72, gsb0 ;  /* 0x602000000c4879f0 */ /* 0x000fe20008000848 */
[----:B------:R-:W-:Y:S02]  /*94f0*/  UMOV UR10, UR4 ;  /* 0x00000004000a7c82 */ /* 0x000fe40008000000 */
[----:B------:R-:W-:Y:S02]  /*9500*/  WARPGROUP.DEPBAR.LE gsb0, 0x0 ;  /* 0x00008000000079c5 */ /* 0x000fe40000010000 */
[----:B------:R-:W-:-:S06]  /*9510*/  WARPGROUP.ARRIVE ;  /* 0x00000000000079c5 */ /* 0x000fcc0000000000 */
[----:B------:R-:W-:Y:S01]  /*9520*/  HGMMA.64x16x16.F32 R80, gdesc[UR8].tnspA.tnspB, R80, gsb0 ;  /* 0x60200000085079f0 */ /* 0x000fe20008000850 */
[----:B------:R-:W-:Y:S01]  /*9530*/  R2UR UR4, R25 ;  /* 0x00000000190472ca */ /* 0x000fe200000e0000 */
[----:B------:R-:W-:Y:S01]  /*9540*/  IMAD.U32 R216, RZ, RZ, UR10 ;  /* 0x0000000affd87e24 */ /* 0x000fe2000f8e00ff */
[----:B------:R-:W-:Y:S01]  /*9550*/  UMOV UR8, UR52 ;  /* 0x0000003400087c82 */ /* 0x000fe20008000000 */
[----:B------:R-:W-:Y:S01]  /*9560*/  UMOV UR9, UR53 ;  /* 0x0000003500097c82 */ /* 0x000fe20008000000 */
[----:B------:R-:W-:-:S09]  /*9570*/  UMOV UR11, 0x40 ;  /* 0x00000040000b7882 */ /* 0x000fd20000000000 */
[----:B------:R-:W-:Y:S01]  /*9580*/  UMOV UR10, UR4 ;  /* 0x00000004000a7c82 */ /* 0x000fe20008000000 */
[----:B------:R-:W-:Y:S02]  /*9590*/  WARPGROUP.DEPBAR.LE gsb0, 0x0 ;  /* 0x00008000000079c5 */ /* 0x000fe40000010000 */
[----:B------:R-:W-:-:S06]  /*95a0*/  WARPGROUP.ARRIVE ;  /* 0x00000000000079c5 */ /* 0x000fcc0000000000 */
[----:B------:R-:W-:Y:S01]  /*95b0*/  HGMMA.64x16x16.F32 R88, gdesc[UR8].tnspA.tnspB, R88, gsb0 ;  /* 0x60200000085879f0 */ /* 0x000fe20008000858 */
[----:B------:R-:W-:-:S05]  /*95c0*/  VIADD R25, R236, 0x80 ;  /* 0x00000080ec197836 */ /* 0x000fca0000000000 */
[----:B------:R-:W-:Y:S01]  /*95d0*/  R2UR UR48, R25 ;  /* 0x00000000193072ca */ /* 0x000fe200000e0000 */
[----:B------:R-:W-:Y:S02]  /*95e0*/  WARPGROUP.DEPBAR.LE gsb0, 0x0 ;  /* 0x00008000000079c5 */ /* 0x000fe40000010000 */
[----:B------:R-:W-:-:S10]  /*95f0*/  WARPGROUP.ARRIVE ;  /* 0x00000000000079c5 */ /* 0x000fd40000000000 */
        /* <DEDUP_REMOVED lines=84> */
[----:B------:R-:W-:Y:S01]  /*9b40*/  UMOV UR5, 0x40000040 ;  /* 0x4000004000057882 */ /* 0x000fe20000000000 */
[----:B------:R-:W-:Y:S02]  /*9b50*/  WARPGROUP.DEPBAR.LE gsb0, 0x0 ;  /* 0x00008000000079c5 */ /* 0x000fe40000010000 */
[----:B------:R-:W-:-:S09]  /*9b60*/  WARPGROUP.ARRIVE ;  /* 0x00000000000079c5 */ /* 0x000fd20000000000 */
        /* <DEDUP_REMOVED lines=34> */
[----:B------:R-:W-:Y:S02]  /*9d90*/  IMAD.U32 R20, RZ, RZ, UR58 ;  /* 0x0000003aff147e24 */ /* 0x000fe4000f8e00ff */
[----:B------:R-:W-:Y:S01]  /*9da0*/  IMAD.U32 R21, RZ, RZ, UR59 ;  /* 0x0000003bff157e24 */ /* 0x000fe2000f8e00ff */
[----:B------:R-:W-:Y:S02]  /*9db0*/  WARPGROUP.DEPBAR.LE gsb0, 0x0 ;  /* 0x00008000000079c5 */ /* 0x000fe40000010000 */
[----:B-1----:R-:W-:Y:S05]  /*9dc0*/  @!P0 BRA `(.L_x_708) ;  /* 0x0000000000048947 */ /* 0x002fea0003800000 */
[----:B------:R-:W-:Y:S01]  /*9dd0*/  BPT.TRAP 0x1 ;  /* 0x000000040000795c */ /* 0x000fe20000300000 */
.L_x_708:
        /* <DEDUP_REMOVED lines=22> */
[C---:B------:R-:W-:Y:S01]  /*9f40*/  VIADD R10, R12.reuse, 0x680 ;  /* 0x000006800c0a7836 */ /* 0x040fe20000000000 */
        /* <DEDUP_REMOVED lines=23> */
[----:B-----5:R-:W-:Y:S01]  /*a0c0*/  WARPGROUP.ARRIVE ;  /* 0x00000000000079c5 */ /* 0x020fe20000000000 */
        /* <DEDUP_REMOVED lines=14> */
[----:B------:R1:W-:Y:S01]  /*a1b0*/  REDG.E.ADD.F32x4.FTZ.RN.STRONG.GPU desc[UR46][R8.64+0x4800], R28 ;  /* 0x0048001c080079a6 */ /* 0x0003e2000c10f7ae */
[----:B------:R-:W-:Y:S02]  /*a1c0*/  WARPGROUP.DEPBAR.LE gsb0, 0x0 ;  /* 0x00008000000079c5 */ /* 0x000fe40000010000 */
[----:B------:R-:W-:Y:S01]  /*a1d0*/  WARPGROUP.ARRIVE ;  /* 0x00000000000079c5 */ /* 0x000fe20000000000 */
[----:B------:R-:W-:Y:S01]  /*a1e0*/  VIADD R4, R236, 0x500 ;  /* 0x00000500ec047836 */ /* 0x000fe20000000000 */
        /* <DEDUP_REMOVED lines=17> */
[----:B------:R-:W-:Y:S02]  /*a300*/  UMOV UR32, UR24 ;  /* 0x0000001800207c82 */ /* 0x000fe40008000000 */
        /* <DEDUP_REMOVED lines=74> */
.L_x_709:
[----:B------:R-:W-:Y:S01]  /*a7b0*/  VIADD R3, R3, 0x1 ;  /* 0x0000000103037836 */ /* 0x000fe20000000000 */
[----:B------:R-:W-:Y:S01]  /*a7c0*/  LOP3.LUT R230, R230, 0x1, RZ, 0x3c, !PT ;  /* 0x00000001e6e67812 */ /* 0x000fe200078e3cff */
        /* <DEDUP_REMOVED lines=92> */
.L_x_697:
        /* <DEDUP_REMOVED lines=23> */
.L_x_712:
        /* <DEDUP_REMOVED lines=20> */
.L_x_713:
        /* <DEDUP_REMOVED lines=18> */
.L_x_714:
        /* <DEDUP_REMOVED lines=18> */
.L_x_715:
        /* <DEDUP_REMOVED lines=138> */
[----:B------:R-:W-:Y:S01]  /*bb20*/  ULDC.64 UR6, c[0x0][0x198] ;  /* 0x0000660000067ab9 */ /* 0x000fe20000000a00 */
[----:B------:R-:W-:Y:S02]  /*bb30*/  UIADD3 UR40, UR37, 0xa000, URZ ;  /* 0x0000a00025287890 */ /* 0x000fe4000fffe03f */
[----:B------:R-:W-:Y:S02]  /*bb40*/  UIADD3 UR4, UP0, UR6, 0x770, URZ ;  /* 0x0000077006047890 */ /* 0x000fe4000ff1e03f */
[----:B------:R-:W-:Y:S02]  /*bb50*/  UIMAD UR42, UR45, 0x50, URZ ;  /* 0x000000502d2a78a4 */ /* 0x000fe4000f8e023f */
[----:B------:R-:W-:Y:S02]  /*bb60*/  UIADD3.X UR5, URZ, UR7, URZ, UP0, !UPT ;  /* 0x000000073f057290 */ /* 0x000fe400087fe43f */
[----:B------:R-:W-:Y:S02]  /*bb70*/  UIADD3 UR32, UR37, 0xc800, URZ ;  /* 0x0000c80025207890 */ /* 0x000fe4000fffe03f */
[----:B------:R-:W-:-:S02]  /*bb80*/  UIADD3 UR16, UR37, 0xf000, URZ ;  /* 0x0000f00025107890 */ /* 0x000fc4000fffe03f */
[----:B------:R-:W-:Y:S02]  /*bb90*/  UIADD3 UR8, UR37, 0x11800, URZ ;  /* 0x0001180025087890 */ /* 0x000fe4000fffe03f */
[----:B------:R-:W-:Y:S01]  /*bba0*/  UIADD3 UR6, UP0, UR6, 0x670, URZ ;  /* 0x0000067006067890 */ /* 0x000fe2000ff1e03f */
[----:B------:R-:W-:Y:S01]  /*bbb0*/  UMOV UR41, URZ ;  /* 0x0000003f00297c82 */ /* 0x000fe20008000000 */
[----:B------:R-:W-:Y:S01]  /*bbc0*/  UMOV UR33, 0x40 ;  /* 0x0000004000217882 */ /* 0x000fe20000000000 */
[----:B------:R-:W-:Y:S01]  /*bbd0*/  UMOV UR35, UR43 ;  /* 0x0000002b00237c82 */ /* 0x000fe20008000000 */
[----:B------:R-:W-:Y:S01]  /*bbe0*/  UMOV UR36, UR44 ;  /* 0x0000002c00247c82 */ /* 0x000fe20008000000 */
[----:B------:R-:W-:Y:S01]  /*bbf0*/  UMOV UR34, UR42 ;  /* 0x0000002a00227c82 */ /* 0x000fe20008000000 */
[----:B------:R-:W-:Y:S01]  /*bc00*/  UMOV UR17, 0x80 ;  /* 0x0000008000117882 */ /* 0x000fe20000000000 */
[----:B------:R-:W-:Y:S01]  /*bc10*/  UMOV UR19, UR43 ;  /* 0x0000002b00137c82 */ /* 0x000fe20008000000 */
[----:B------:R-:W-:Y:S01]  /*bc20*/  UMOV UR20, UR44 ;  /* 0x0000002c00147c82 */ /* 0x000fe20008000000 */
[----:B------:R1:W-:Y:S01]  /*bc30*/  UTMASTG.4D [UR40], [UR4] ;  /* 0x00000028040073b5 */ /* 0x0003e20008018000 */
[----:B------:R-:W-:Y:S01]  /*bc40*/  UMOV UR18, UR42 ;  /* 0x0000002a00127c82 */ /* 0x000fe20008000000 */
[----:B------:R-:W-:Y:S01]  /*bc50*/  UMOV UR9, 0xc0 ;  /* 0x000000c000097882 */ /* 0x000fe20000000000 */
[----:B------:R-:W-:Y:S01]  /*bc60*/  UMOV UR11, UR43 ;  /* 0x0000002b000b7c82 */ /* 0x000fe20008000000 */
[----:B------:R-:W-:Y:S01]  /*bc70*/  UMOV UR12, UR44 ;  /* 0x0000002c000c7c82 */ /* 0x000fe20008000000 */
[----:B------:R-:W-:Y:S01]  /*bc80*/  UMOV UR10, UR42 ;  /* 0x0000002a000a7c82 */ /* 0x000fe20008000000 */
[----:B------:R-:W-:Y:S01]  /*bc90*/  UIADD3.X UR7, URZ, UR7, URZ, UP0, !UPT ;  /* 0x000000073f077290 */ /* 0x000fe200087fe43f */
[----:B------:R-:W-:Y:S01]  /*bca0*/  UTMASTG.4D [UR32], [UR4] ;  /* 0x00000020040073b5 */ /* 0x000fe20008018000 */
[----:B------:R-:W-:Y:S01]  /*bcb0*/  UIADD3 UR24, UR37, 0x2800, URZ ;  /* 0x0000280025187890 */ /* 0x000fe2000fffe03f */
[----:B------:R-:W-:Y:S01]  /*bcc0*/  UMOV UR25, 0x40 ;  /* 0x0000004000197882 */ /* 0x000fe20000000000 */
[----:B------:R-:W-:Y:S01]  /*bcd0*/  UMOV UR27, UR43 ;  /* 0x0000002b001b7c82 */ /* 0x000fe20008000000 */
[----:B------:R-:W-:Y:S01]  /*bce0*/  UMOV UR28, UR44 ;  /* 0x0000002c001c7c82 */ /* 0x000fe20008000000 */
[----:B------:R-:W-:Y:S01]  /*bcf0*/  UMOV UR26, UR42 ;  /* 0x0000002a001a7c82 */ /* 0x000fe20008000000 */
[----:B------:R3:W-:Y:S01]  /*bd00*/  UTMASTG.4D [UR16], [UR4] ;  /* 0x00000010040073b5 */ /* 0x0007e20008018000 */
[----:B-1----:R-:W-:Y:S01]  /*bd10*/  UMOV UR40, UR37 ;  /* 0x0000002500287c82 */ /* 0x002fe20008000000 */
[----:B------:R1:W-:Y:S01]  /*bd20*/  UTMASTG.4D [UR8], [UR4] ;  /* 0x00000008040073b5 */ /* 0x0003e20008018000 */
[----:B------:R4:W-:Y:S01]  /*bd30*/  UTMASTG.4D [UR40], [UR6] ;  /* 0x00000028060073b5 */ /* 0x0009e20008018000 */
[----:B---3--:R-:W-:Y:S01]  /*bd40*/  UIADD3 UR16, UR37, 0x5000, URZ ;  /* 0x0000500025107890 */ /* 0x008fe2000fffe03f */
[----:B------:R4:W-:Y:S01]  /*bd50*/  UTMASTG.4D [UR24], [UR6] ;  /* 0x00000018060073b5 */ /* 0x0009e20008018000 */
[----:B-1----:R-:W-:-:S07]  /*bd60*/  UIADD3 UR8, UR37, 0x7800, URZ ;  /* 0x0000780025087890 */ /* 0x002fce000fffe03f */
[----:B------:R4:W-:Y:S02]  /*bd70*/  UTMASTG.4D [UR16], [UR6] ;  /* 0x00000010060073b5 */ /* 0x0009e40008018000 */
[----:B------:R4:W-:Y:S02]  /*bd80*/  UTMASTG.4D [UR8], [UR6] ;  /* 0x00000008060073b5 */ /* 0x0009e40008018000 */
[----:B----4-:R0:W-:Y:S02]  /*bd90*/  UTMACMDFLUSH ;  /* 0x00000000000079b7 */ /* 0x0101e40000000000 */
.L_x_717:
[----:B------:R-:W-:Y:S05]  /*bda0*/  BSYNC B0 ;  /* 0x0000000000007941 */ /* 0x000fea0003800000 */
.L_x_716:
[----:B------:R-:W-:-:S04]  /*bdb0*/  DEPBAR.LE SB0, 0x0 ;  /* 0x000080000000791a */ /* 0x000fc80000000000 */
[----:B------:R-:W-:Y:S05]  /*bdc0*/  EXIT ;  /* 0x000000000000794d */ /* 0x000fea0003800000 */
.L_x_711:
[----:B------:R-:W2:Y:S01]  /*bdd0*/  S2R R0, SR_TID.X ;  /* 0x0000000000007919 */ /* 0x000ea20000002100 */
[----:B------:R-:W3:Y:S01]  /*bde0*/  LDC.64 R2, c[0x0][0x820] ;  /* 0x00020800ff027b82 */ /* 0x000ee20000000a00 */
[----:B------:R-:W-:Y:S01]  /*bdf0*/  ULDC.64 UR4, c[0x0][0x808] ;  /* 0x0002020000047ab9 */ /* 0x000fe20000000a00 */
[----:B------:R-:W-:Y:S01]  /*be00*/  USHF.R.S32.HI UR8, URZ, 0x1f, UR43 ;  /* 0x0000001f3f087899 */ /* 0x000fe2000801142b */
[----:B------:R-:W-:Y:S01]  /*be10*/  IMAD.U32 R9, RZ, RZ, UR45 ;  /* 0x0000002dff097e24 */ /* 0x000fe2000f8e00ff */
[----:B------:R-:W-:Y:S01]  /*be20*/  UIMAD UR4, UR45, -0x50, UR4 ;  /* 0xffffffb02d0478a4 */ /* 0x000fe2000f8e0204 */
[----:B------:R-:W-:Y:S01]  /*be30*/  BSSY B0, `(.L_x_718) ;  /* 0x000002d000007945 */ /* 0x000fe20003800000 */
[----:B------:R-:W-:Y:S02]  /*be40*/  USHF.R.S32.HI UR9, URZ, 0x1f, UR44 ;  /* 0x0000001f3f097899 */ /* 0x000fe4000801142c */
[----:B------:R-:W4:Y:S08]  /*be50*/  LDC.64 R10, c[0x0][0x828] ;  /* 0x00020a00ff0a7b82 */ /* 0x000f300000000a00 */
[----:B-1----:R-:W1:Y:S08]  /*be60*/  LDC.64 R16, c[0x0][0x850] ;  /* 0x00021400ff107b82 */ /* 0x002e700000000a00 */
[----:B------:R-:W1:Y:S01]  /*be70*/  LDC.64 R18, c[0x0][0x858] ;  /* 0x00021600ff127b82 */ /* 0x000e620000000a00 */
[----:B--2---:R-:W-:-:S05]  /*be80*/  VIADD R5, R0, 0xffffff80 ;  /* 0xffffff8000057836 */ /* 0x004fca0000000000 */
[----:B------:R-:W-:-:S04]  /*be90*/  SHF.R.S32.HI R0, RZ, 0x1f, R5 ;  /* 0x0000001fff007819 */ /* 0x000fc80000011405 */
[----:B------:R-:W-:-:S04]  /*bea0*/  LEA.HI R4, R0, R5, RZ, 0x5 ;  /* 0x0000000500047211 */ /* 0x000fc800078f28ff */
[----:B------:R-:W-:Y:S02]  /*beb0*/  LOP3.LUT R0, R4, 0x1fffffe0, RZ, 0xc0, !PT ;  /* 0x1fffffe004007812 */ /* 0x000fe400078ec0ff */
[----:B------:R-:W-:-:S03]  /*bec0*/  SHF.R.S32.HI R4, RZ, 0x5, R4 ;  /* 0x00000005ff047819 */ /* 0x000fc60000011404 */
[----:B------:R-:W-:Y:S01]  /*bed0*/  IMAD.IADD R0, R5, 0x1, -R0 ;  /* 0x0000000105007824 */ /* 0x000fe200078e0a00 */
[C---:B------:R-:W-:Y:S01]  /*bee0*/  ISETP.GE.AND P6, PT, R4.reuse, UR4, PT ;  /* 0x0000000404007c0c */ /* 0x040fe2000bfc6270 */
[----:B------:R-:W-:Y:S02]  /*bef0*/  VIADD R5, R4, 0x8 ;  /* 0x0000000804057836 */ /* 0x000fe40000000000 */
[----:B------:R-:W-:Y:S02]  /*bf00*/  IMAD.SHL.U32 R6, R0, 0x8, RZ ;  /* 0x0000000800067824 */ /* 0x000fe400078e00ff */
[----:B---3--:R-:W-:Y:S01]  /*bf10*/  IMAD R0, R2, UR8, RZ ;  /* 0x0000000802007c24 */ /* 0x008fe2000f8e02ff */
[----:B------:R-:W-:Y:S01]  /*bf20*/  ISETP.GE.AND P5, PT, R5, UR4, PT ;  /* 0x0000000405007c0c */ /* 0x000fe2000bfa6270 */
[----:B------:R-:W-:Y:S01]  /*bf30*/  VIADD R8, R4, 0x10 ;  /* 0x0000001004087836 */ /* 0x000fe20000000000 */
[----:B------:R-:W-:Y:S01]  /*bf40*/  SHF.R.S32.HI R7, RZ, 0x1f, R6 ;  /* 0x0000001fff077819 */ /* 0x000fe20000011406 */
[----:B------:R-:W-:Y:S01]  /*bf50*/  IMAD R5, R3, UR43, R0 ;  /* 0x0000002b03057c24 */ /* 0x000fe2000f8e0200 */
[----:B------:R-:W-:Y:S01]  /*bf60*/  ISETP.GE.OR P2, PT, R6, UR5, P6 ;  /* 0x0000000506007c0c */ /* 0x000fe2000b746670 */
[----:B------:R-:W-:Y:S01]  /*bf70*/  VIADD R0, R4, 0x18 ;  /* 0x0000001804007836 */ /* 0x000fe20000000000 */
[----:B------:R-:W-:Y:S01]  /*bf80*/  ISETP.GE.AND P4, PT, R8, UR4, PT ;  /* 0x0000000408007c0c */ /* 0x000fe2000bf86270 */
[----:B------:R-:W-:Y:S01]  /*bf90*/  IMAD.WIDE.U32 R2, R2, UR43, R6 ;  /* 0x0000002b02027c25 */ /* 0x000fe2000f8e0006 */
[----:B------:R-:W-:-:S02]  /*bfa0*/  ISETP.GE.OR P1, PT, R6, UR5, P5 ;  /* 0x0000000506007c0c */ /* 0x000fc4000af26670 */
[----:B------:R-:W-:Y:S01]  /*bfb0*/  ISETP.GE.AND P3, PT, R0, UR4, PT ;  /* 0x0000000400007c0c */ /* 0x000fe2000bf66270 */
[----:B------:R-:W-:Y:S01]  /*bfc0*/  IMAD.IADD R3, R3, 0x1, R5 ;  /* 0x0000000103037824 */ /* 0x000fe200078e0205 */
[----:B------:R-:W-:Y:S01]  /*bfd0*/  SHF.R.S32.HI R5, RZ, 0x1f, R4 ;  /* 0x0000001fff057819 */ /* 0x000fe20000011404 */
[----:B----4-:R-:W-:Y:S02]  /*bfe0*/  IMAD R0, R10, UR9, RZ ;  /* 0x000000090a007c24 */ /* 0x010fe4000f8e02ff */
[----:B------:R-:W-:Y:S02]  /*bff0*/  VIADD R8, R4, 0x20 ;  /* 0x0000002004087836 */ /* 0x000fe40000000000 */
[----:B------:R-:W-:Y:S02]  /*c000*/  IMAD R11, R11, UR44, R0 ;  /* 0x0000002c0b0b7c24 */ /* 0x000fe4000f8e0200 */
[----:B------:R-:W-:Y:S01]  /*c010*/  IMAD.WIDE.U32 R14, R10, UR44, R2 ;  /* 0x0000002c0a0e7c25 */ /* 0x000fe2000f8e0002 */
[----:B------:R-:W-:-:S03]  /*c020*/  ISETP.GE.AND P0, PT, R8, UR4, PT ;  /* 0x0000000408007c0c */ /* 0x000fc6000bf06270 */
[----:B------:R-:W-:-:S04]  /*c030*/  IMAD.WIDE R2, R9, 0x50, R4 ;  /* 0x0000005009027825 */ /* 0x000fc800078e0204 */
[----:B------:R-:W-:Y:S01]  /*c040*/  IMAD.IADD R11, R15, 0x1, R11 ;  /* 0x000000010f0b7824 */ /* 0x000fe200078e020b */
[----:B-1----:R-:W-:Y:S06]  /*c050*/  @P2 BRA `(.L_x_719) ;  /* 0x0000000000282947 */ /* 0x002fec0003800000 */
        /* <DEDUP_REMOVED lines=10> */
.L_x_719:
[----:B------:R-:W-:Y:S05]  /*c100*/  BSYNC B0 ;  /* 0x0000000000007941 */ /* 0x000fea0003800000 */
.L_x_718:
[----:B------:R-:W-:Y:S01]  /*c110*/  BSSY B0, `(.L_x_720) ;  /* 0x0000010000007945 */ /* 0x000fe20003800000 */
[----:B------:R-:W-:-:S03]  /*c120*/  ISETP.GE.OR P2, PT, R6, UR5, P4 ;  /* 0x0000000506007c0c */ /* 0x000fc6000a746670 */
[----:B------:R-:W-:Y:S10]  /*c130*/  @P1 BRA `(.L_x_721) ;  /* 0x0000000000341947 */ /* 0x000ff40003800000 */
        /* <DEDUP_REMOVED lines=13> */
.L_x_721:
[----:B------:R-:W-:Y:S05]  /*c210*/  BSYNC B0 ;  /* 0x0000000000007941 */ /* 0x000fea0003800000 */
.L_x_720:
[----:B------:R-:W-:Y:S01]  /*c220*/  BSSY B0, `(.L_x_722) ;  /* 0x0000010000007945 */ /* 0x000fe20003800000 */
[----:B------:R-:W-:-:S03]  /*c230*/  ISETP.GE.OR P1, PT, R6, UR5, P3 ;  /* 0x0000000506007c0c */ /* 0x000fc60009f26670 */
[----:B------:R-:W-:Y:S10]  /*c240*/  @P2 BRA `(.L_x_723) ;  /* 0x0000000000342947 */ /* 0x000ff40003800000 */
[----:B-12---:R-:W-:Y:S01]  /*c250*/  IADD3 R13, P2, R2, 0x10, RZ ;  /* 0x00000010020d7810 */ /* 0x006fe20007f5e0ff */
        /* <DEDUP_REMOVED lines=12> */
.L_x_723:
[----:B------:R-:W-:Y:S05]  /*c320*/  BSYNC B0 ;  /* 0x0000000000007941 */ /* 0x000fea0003800000 */
.L_x_722:
[----:B------:R-:W-:Y:S01]  /*c330*/  BSSY B0, `(.L_x_724) ;  /* 0x0000011000007945 */ /* 0x000fe20003800000 */
[----:B------:R-:W-:Y:S01]  /*c340*/  ISETP.GE.OR P2, PT, R6, UR5, P0 ;  /* 0x0000000506007c0c */ /* 0x000fe20008746670 */
[----:B-123--:R-:W-:Y:S02]  /*c350*/  VIADD R12, R4, 0x28 ;  /* 0x00000028040c7836 */ /* 0x00efe40000000000 */
[----:B------:R-:W-:Y:S10]  /*c360*/  @P1 BRA `(.L_x_725) ;  /* 0x0000000000341947 */ /* 0x000ff40003800000 */
        /* <DEDUP_REMOVED lines=13> */
.L_x_725:
[----:B------:R-:W-:Y:S05]  /*c440*/  BSYNC B0 ;  /* 0x0000000000007941 */ /* 0x000fea0003800000 */
.L_x_724:
[----:B------:R-:W-:Y:S01]  /*c450*/  BSSY B0, `(.L_x_726) ;  /* 0x0000010000007945 */ /* 0x000fe20003800000 */
[----:B------:R-:W-:-:S03]  /*c460*/  ISETP.GE.AND P1, PT, R12, UR4, PT ;  /* 0x000000040c007c0c */ /* 0x000fc6000bf26270 */
        /* <DEDUP_REMOVED lines=14> */
.L_x_727:
[----:B------:R-:W-:Y:S05]  /*c550*/  BSYNC B0 ;  /* 0x0000000000007941 */ /* 0x000fea0003800000 */
.L_x_726:
[----:B------:R-:W-:Y:S01]  /*c560*/  ISETP.GE.OR P2, PT, R6, UR5, P1 ;  /* 0x0000000506007c0c */ /* 0x000fe20008f46670 */
[----:B------:R-:W-:Y:S01]  /*c570*/  ULDC UR6, c[0x0][0x83c] ;  /* 0x00020f0000067ab9 */ /* 0x000fe20000000800 */
[----:B------:R-:W-:Y:S01]  /*c580*/  BSSY B0, `(.L_x_728) ;  /* 0x0000010000007945 */ /* 0x000fe20003800000 */
[----:B--2---:R-:W-:-:S10]  /*c590*/  VIADD R12, R4, 0x30 ;  /* 0x00000030040c7836 */ /* 0x004fd40000000000 */
        /* <DEDUP_REMOVED lines=14> */
.L_x_729:
[----:B------:R-:W-:Y:S05]  /*c680*/  BSYNC B0 ;  /* 0x0000000000007941 */ /* 0x000fea0003800000 */
.L_x_728:
[----:B------:R-:W-:Y:S01]  /*c690*/  ISETP.GE.OR P3, PT, R6, UR6, P3 ;  /* 0x0000000606007c0c */ /* 0x000fe20009f66670 */
[----:B------:R-:W-:Y:S01]  /*c6a0*/  BSSY B0, `(.L_x_730) ;  /* 0x000001c000007945 */ /* 0x000fe20003800000 */
[----:B------:R-:W-:Y:S01]  /*c6b0*/  ISETP.GE.AND P2, PT, R12, UR4, PT ;  /* 0x000000040c007c0c */ /* 0x000fe2000bf46270 */
[----:B------:R-:W-:Y:S01]  /*c6c0*/  VIADD R12, R4, 0x38 ;  /* 0x00000038040c7836 */ /* 0x000fe20000000000 */
[----:B------:R-:W-:Y:S02]  /*c6d0*/  P2R R23, PR, RZ, 0x8 ;  /* 0x00000008ff177803 */ /* 0x000fe40000000000 */
[C---:B------:R-:W-:Y:S02]  /*c6e0*/  ISETP.GE.OR P3, PT, R6.reuse, UR5, P2 ;  /* 0x0000000506007c0c */ /* 0x040fe40009766670 */
[C---:B------:R-:W-:Y:S02]  /*c6f0*/  ISETP.GE.OR P6, PT, R6.reuse, UR6, P6 ;  /* 0x0000000606007c0c */ /* 0x040fe4000b7c6670 */
[----:B------:R-:W-:-:S02]  /*c700*/  ISETP.GE.OR P5, PT, R6, UR6, P5 ;  /* 0x0000000606007c0c */ /* 0x000fc4000afa6670 */
[C---:B------:R-:W-:Y:S02]  /*c710*/  ISETP.GE.OR P4, PT, R6.reuse, UR6, P4 ;  /* 0x0000000606007c0c */ /* 0x040fe4000a786670 */
[----:B-12---:R-:W-:Y:S02]  /*c720*/  P2R R20, PR, RZ, 0x40 ;  /* 0x00000040ff147803 */ /* 0x006fe40000000000 */
[----:B------:R-:W-:Y:S02]  /*c730*/  P2R R21, PR, RZ, 0x20 ;  /* 0x00000020ff157803 */ /* 0x000fe40000000000 */
[C---:B------:R-:W-:Y:S02]  /*c740*/  ISETP.GE.OR P0, PT, R6.reuse, UR6, P0 ;  /* 0x0000000606007c0c */ /* 0x040fe40008706670 */
[----:B------:R-:W-:Y:S02]  /*c750*/  P2R R22, PR, RZ, 0x10 ;  /* 0x00000010ff167803 */ /* 0x000fe40000000000 */
[----:B------:R-:W-:-:S02]  /*c760*/  ISETP.GE.OR P1, PT, R6, UR6, P1 ;  /* 0x0000000606007c0c */ /* 0x000fc40008f26670 */
[----:B------:R-:W-:Y:S01]  /*c770*/  ISETP.GE.OR P2, PT, R6, UR6, P2 ;  /* 0x0000000606007c0c */ /* 0x000fe20009746670 */
[----:B------:R-:W-:-:S12]  /*c780*/  @P3 BRA `(.L_x_731) ;  /* 0x0000000000343947 */ /* 0x000fd80003800000 */
        /* <DEDUP_REMOVED lines=13> */
.L_x_731:
[----:B------:R-:W-:Y:S05]  /*c860*/  BSYNC B0 ;  /* 0x0000000000007941 */ /* 0x000fea0003800000 */
.L_x_730:
[----:B------:R-:W-:Y:S01]  /*c870*/  ISETP.GE.AND P3, PT, R12, UR4, PT ;  /* 0x000000040c007c0c */ /* 0x000fe2000bf66270 */
[----:B------:R-:W-:Y:S01]  /*c880*/  IMAD R0, R16, UR8, RZ ;  /* 0x0000000810007c24 */ /* 0x000fe2000f8e02ff */
[----:B------:R-:W-:Y:S01]  /*c890*/  BSSY B0, `(.L_x_732) ;  /* 0x0000013000007945 */ /* 0x000fe20003800000 */
[----:B------:R-:W-:Y:S01]  /*c8a0*/  VIADD R12, R4, 0x40 ;  /* 0x00000040040c7836 */ /* 0x000fe20000000000 */
[C---:B------:R-:W-:Y:S01]  /*c8b0*/  ISETP.GE.OR P4, PT, R6.reuse, UR5, P3 ;  /* 0x0000000506007c0c */ /* 0x040fe20009f86670 */
[----:B------:R-:W-:Y:S01]  /*c8c0*/  IMAD R17, R17, UR43, R0 ;  /* 0x0000002b11117c24 */ /* 0x000fe2000f8e0200 */
[----:B------:R-:W-:-:S11]  /*c8d0*/  ISETP.GE.OR P3, PT, R6, UR6, P3 ;  /* 0x0000000606007c0c */ /* 0x000fd60009f66670 */
        /* <DEDUP_REMOVED lines=14> */
.L_x_733:
[----:B------:R-:W-:Y:S05]  /*c9c0*/  BSYNC B0 ;  /* 0x0000000000007941 */ /* 0x000fea0003800000 */
.L_x_732:
[----:B------:R-:W-:Y:S01]  /*c9d0*/  ISETP.GE.AND P4, PT, R12, UR4, PT ;  /* 0x000000040c007c0c */ /* 0x000fe2000bf86270 */
[----:B------:R-:W-:Y:S01]  /*c9e0*/  IMAD.WIDE.U32 R8, R16, UR43, R6 ;  /* 0x0000002b10087c25 */ /* 0x000fe2000f8e0006 */
[----:B------:R-:W-:Y:S02]  /*c9f0*/  BSSY B0, `(.L_x_734) ;  /* 0x0000013000007945 */ /* 0x000fe40003800000 */
[----:B------:R-:W-:Y:S01]  /*ca00*/  ISETP.GE.OR P5, PT, R6, UR5, P4 ;  /* 0x0000000506007c0c */ /* 0x000fe2000a7a6670 */
[----:B------:R-:W-:Y:S01]  /*ca10*/  VIADD R0, R4, 0x48 ;  /* 0x0000004804007836 */ /* 0x000fe20000000000 */
[----:B------:R-:W-:Y:S01]  /*ca20*/  ISETP.GE.OR P4, PT, R6, UR6, P4 ;  /* 0x0000000606007c0c */ /* 0x000fe2000a786670 */
[----:B------:R-:W-:-:S10]  /*ca30*/  IMAD.IADD R13, R9, 0x1, R17 ;  /* 0x00000001090d7824 */ /* 0x000fd400078e0211 */
        /* <DEDUP_REMOVED lines=14> */
.L_x_735:
[----:B------:R-:W-:Y:S05]  /*cb20*/  BSYNC B0 ;  /* 0x0000000000007941 */ /* 0x000fea0003800000 */
.L_x_734:
[----:B------:R-:W-:Y:S01]  /*cb30*/  ISETP.GE.AND P6, PT, R0, UR4, PT ;  /* 0x0000000400007c0c */ /* 0x000fe2000bfc6270 */
[----:B------:R-:W-:Y:S01]  /*cb40*/  IMAD R0, R18, UR9, RZ ;  /* 0x0000000912007c24 */ /* 0x000fe2000f8e02ff */
[----:B------:R-:W-:Y:S01]  /*cb50*/  BSSY B0, `(.L_x_736) ;  /* 0x0000014000007945 */ /* 0x000fe20003800000 */
[----:B------:R-:W-:Y:S01]  /*cb60*/  IMAD.MOV.U32 R12, RZ, RZ, R8 ;  /* 0x000000ffff0c7224 */ /* 0x000fe200078e0008 */
[C---:B------:R-:W-:Y:S01]  /*cb70*/  ISETP.GE.OR P5, PT, R6.reuse, UR5, P6 ;  /* 0x0000000506007c0c */ /* 0x040fe2000b7a6670 */
        /* <DEDUP_REMOVED lines=17> */
.L_x_737:
[----:B------:R-:W-:Y:S05]  /*cc90*/  BSYNC B0 ;  /* 0x0000000000007941 */ /* 0x000fea0003800000 */
.L_x_736:
[----:B------:R-:W-:Y:S01]  /*cca0*/  ISETP.NE.AND P5, PT, R20, RZ, PT ;  /* 0x000000ff1400720c */ /* 0x000fe20003fa5270 */
[----:B------:R-:W-:Y:S01]  /*ccb0*/  BSSY B0, `(.L_x_738) ;  /* 0x000000d000007945 */ /* 0x000fe20003800000 */
[----:B----4-:R-:W-:-:S11]  /*ccc0*/  IMAD.IADD R7, R13, 0x1, R9 ;  /* 0x000000010d077824 */ /* 0x010fd600078e0209 */
        /* <DEDUP_REMOVED lines=11> */
.L_x_739:
[----:B------:R-:W-:Y:S05]  /*cd80*/  BSYNC B0 ;  /* 0x0000000000007941 */ /* 0x000fea0003800000 */
.L_x_738:
[----:B------:R-:W-:Y:S01]  /*cd90*/  ISETP.NE.AND P5, PT, R21, RZ, PT ;  /* 0x000000ff1500720c */ /* 0x000fe20003fa5270 */
[----:B------:R-:W-:-:S12]  /*cda0*/  BSSY B0, `(.L_x_740) ;  /* 0x000000f000007945 */ /* 0x000fd80003800000 */
[----:B------:R-:W-:Y:S05]  /*cdb0*/  @P5 BRA `(.L_x_741) ;  /* 0x0000000000345947 */ /* 0x000fea0003800000 */
[----:B----4-:R-:W-:Y:S01]  /*cdc0*/  IADD3 R9, P5, R2, 0x8, RZ ;  /* 0x0000000802097810 */ /* 0x010fe20007fbe0ff */
        /* <DEDUP_REMOVED lines=12> */
.L_x_741:
[----:B------:R-:W-:Y:S05]  /*ce90*/  BSYNC B0 ;  /* 0x0000000000007941 */ /* 0x000fea0003800000 */
.L_x_740:
        /* <DEDUP_REMOVED lines=16> */
.L_x_743:
[----:B------:R-:W-:Y:S05]  /*cfa0*/  BSYNC B0 ;  /* 0x0000000000007941 */ /* 0x000fea0003800000 */
.L_x_742:
        /* <DEDUP_REMOVED lines=16> */
.L_x_745:
[----:B------:R-:W-:Y:S05]  /*d0b0*/  BSYNC B0 ;  /* 0x0000000000007941 */ /* 0x000fea0003800000 */
.L_x_744:
[----:B------:R-:W-:Y:S04]  /*d0c0*/  BSSY B0, `(.L_x_746) ;  /* 0x000000f000007945 */ /* 0x000fe80003800000 */
        /* <DEDUP_REMOVED lines=14> */
.L_x_747:
[----:B------:R-:W-:Y:S05]  /*d1b0*/  BSYNC B0 ;  /* 0x0000000000007941 */ /* 0x000fea0003800000 */
.L_x_746:
        /* <DEDUP_REMOVED lines=15> */
.L_x_749:
[----:B------:R-:W-:Y:S05]  /*d2b0*/  BSYNC B0 ;  /* 0x0000000000007941 */ /* 0x000fea0003800000 */
.L_x_748:
        /* <DEDUP_REMOVED lines=15> */
.L_x_751:
[----:B------:R-:W-:Y:S05]  /*d3b0*/  BSYNC B0 ;  /* 0x0000000000007941 */ /* 0x000fea0003800000 */
.L_x_750:
        /* <DEDUP_REMOVED lines=15> */
.L_x_753:
[----:B------:R-:W-:Y:S05]  /*d4b0*/  BSYNC B0 ;  /* 0x0000000000007941 */ /* 0x000fea0003800000 */
.L_x_752:
        /* <DEDUP_REMOVED lines=15> */
.L_x_755:
[----:B------:R-:W-:Y:S05]  /*d5b0*/  BSYNC B0 ;  /* 0x0000000000007941 */ /* 0x000fea0003800000 */
.L_x_754:
        /* <DEDUP_REMOVED lines=15> */
.L_x_757:
[----:B------:R-:W-:Y:S05]  /*d6b0*/  BSYNC B0 ;  /* 0x0000000000007941 */ /* 0x000fea0003800000 */
.L_x_756:
[----:B------:R-:W-:Y:S05]  /*d6c0*/  EXIT ;  /* 0x000000000000794d */ /* 0x000fea0003800000 */
.L_x_693:
[----:B------:R-:W-:-:S08]  /*d6d0*/  NOP ;  /* 0x0000000000007918 */ /* 0x000fd00000000000 */
[----:B------:R-:W1:-:S00]  /*d6e0*/  USETMAXREG.DEALLOC.CTAPOOL 0x18 ;  /* 0x00000018000079c8 */ /* 0x000e4000080e0500 */
[----:B-1----:R-:W-:Y:S01]  /*d6f0*/  LOP3.LUT R2, R2, 0x3, RZ, 0xc0, !PT ;  /* 0x0000000302027812 */ /* 0x002fe200078ec0ff */
[----:B------:R-:W-:Y:S05]  /*d700*/  BSSY B0, `(.L_x_758) ;  /* 0x00001c8000007945 */ /* 0x000fea0003800000 */
[----:B------:R-:W1:Y:S02]  /*d710*/  SHFL.IDX PT, R2, R2, RZ, 0x1f ;  /* 0x00001fff02027589 */ /* 0x000e6400000e0000 */
[----:B-1----:R-:W-:-:S13]  /*d720*/  ISETP.NE.AND P0, PT, R2, RZ, PT ;  /* 0x000000ff0200720c */ /* 0x002fda0003f05270 */
[----:B------:R-:W-:Y:S05]  /*d730*/  @P0 BRA `(.L_x_759) ;  /* 0x0000001c00100947 */ /* 0x000fea0003800000 */
        /* <DEDUP_REMOVED lines=21> */
.L_x_760:
[----:B------:R-:W-:Y:S01]  /*d890*/  ULDC UR8, c[0x0][0xb44] ;  /* 0x0002d10000087ab9 */ /* 0x000fe20000000800 */
[----:B------:R-:W-:Y:S01]  /*d8a0*/  UMOV UR11, UR7 ;  /* 0x00000007000b7c82 */ /* 0x000fe20008000000 */
[----:B------:R-:W-:-:S11]  /*d8b0*/  UISETP.NE.AND UP0, UPT, UR8, 0x1, UPT ;  /* 0x000000010800788c */ /* 0x000fd6000bf05270 */
[----:B------:R-:W-:Y:S02]  /*d8c0*/  @UP0 ULDC.64 UR12, c[0x0][0xb48] ;  /* 0x0002d200000c0ab9 */ /* 0x000fe40000000a00 */
[----:B------:R-:W-:-:S04]  /*d8d0*/  UIMAD.WIDE.U32 UR4, UR7, UR12, URZ ;  /* 0x0000000c070472a5 */ /* 0x000fc8000f8e003f */
[----:B------:R-:W-:-:S04]  /*d8e0*/  @UP0 USHF.R.U32.HI UR11, URZ, UR13, UR5 ;  /* 0x0000000d3f0b0299 */ /* 0x000fc80008011605 */
[----:B------:R-:W-:-:S12]  /*d8f0*/  UIMAD UR4, UR11, UR8, URZ ;  /* 0x000000080b0472a4 */ /* 0x000fd8000f8e023f */
.L_x_761:
[----:B------:R-:W-:Y:S01]  /*d900*/  ULDC UR8, c[0x0][0xb38] ;  /* 0x0002ce0000087ab9 */ /* 0x000fe20000000800 */
[----:B------:R-:W-:Y:S01]  /*d910*/  UIADD3 UR4, UR7, -UR4, URZ ;  /* 0x8000000407047290 */ /* 0x000fe2000fffe03f */
[----:B------:R-:W-:Y:S01]  /*d920*/  IMAD.MOV.U32 R10, RZ, RZ, 0x1 ;  /* 0x00000001ff0a7424 */ /* 0x000fe200078e00ff */
[----:B------:R-:W-:Y:S01]  /*d930*/  UISETP.NE.AND UP0, UPT, UR8, 0x1, UPT ;  /* 0x000000010800788c */ /* 0x000fe2000bf05270 */
[----:B------:R-:W-:Y:S01]  /*d940*/  IMAD.MOV.U32 R17, RZ, RZ, RZ ;  /* 0x000000ffff117224 */ /* 0x000fe200078e00ff */
[----:B------:R-:W-:Y:S01]  /*d950*/  ULDC UR5, c[0x0][0xb44] ;  /* 0x0002d10000057ab9 */ /* 0x000fe20000000800 */
[----:B------:R-:W-:Y:S01]  /*d960*/  IMAD.MOV.U32 R6, RZ, RZ, 0x1 ;  /* 0x00000001ff067424 */ /* 0x000fe200078e00ff */
[----:B------:R-:W-:-:S07]  /*d970*/  UIMAD UR6, UR6, UR5, UR4 ;  /* 0x00000005060672a4 */ /* 0x000fce000f8e0204 */
        /* <DEDUP_REMOVED lines=8> */
[----:B------:R-:W-:Y:S05]  /*da00*/  @!P0 BRA `(.L_x_762) ;  /* 0x0000001400dc8947 */ /* 0x000fea0003800000 */
[----:B------:R-:W1:Y:S01]  /*da10*/  LDC R3, c[0x0][0x280] ;  /* 0x0000a000ff037b82 */ /* 0x000e620000000800 */
[----:B------:R-:W-:Y:S01]  /*da20*/  UIMAD UR11, UR11, 0x50, URZ ;  /* 0x000000500b0b78a4 */ /* 0x000fe2000f8e023f */
[----:B------:R-:W-:-:S06]  /*da30*/  ULDC UR4, c[0x0][0x74c] ;  /* 0x0001d30000047ab9 */ /* 0x000fcc0000000800 */
[----:B------:R-:W2:Y:S01]  /*da40*/  LDC R2, c[0x0][0x290] ;  /* 0x0000a400ff027b82 */ /* 0x000ea20000000800 */
[----:B-1----:R-:W-:-:S05]  /*da50*/  VIADD R4, R3, 0x3f ;  /* 0x0000003f03047836 */ /* 0x002fca0000000000 */
[----:B------:R-:W-:Y:S02]  /*da60*/  SHF.R.S32.HI R5, RZ, 0x1f, R4 ;  /* 0x0000001fff057819 */ /* 0x000fe40000011404 */
[----:B--2---:R-:W-:Y:S02]  /*da70*/  IADD3 R2, -R2, UR11, R3 ;  /* 0x0000000b02027c10 */ /* 0x004fe4000fffe103 */
[----:B------:R-:W-:-:S03]  /*da80*/  LEA.HI R5, R5, R4, RZ, 0x6 ;  /* 0x0000000405057211 */ /* 0x000fc600078f30ff */
[----:B------:R-:W-:Y:S01]  /*da90*/  VIADD R2, R2, -UR4 ;  /* 0x8000000402027c36 */ /* 0x000fe20008000000 */
[----:B------:R-:W-:-:S04]  /*daa0*/  SHF.R.S32.HI R8, RZ, 0x6, R5 ;  /* 0x00000006ff087819 */ /* 0x000fc80000011405 */
[----:B------:R-:W-:-:S04]  /*dab0*/  SHF.R.S32.HI R3, RZ, 0x1f, R2 ;  /* 0x0000001fff037819 */ /* 0x000fc80000011402 */
[----:B------:R-:W-:-:S04]  /*dac0*/  LEA.HI R3, R3, R2, RZ, 0x6 ;  /* 0x0000000203037211 */ /* 0x000fc800078f30ff */
[----:B------:R-:W-:-:S04]  /*dad0*/  SHF.R.S32.HI R3, RZ, 0x6, R3 ;  /* 0x00000006ff037819 */ /* 0x000fc80000011403 */
[----:B------:R-:W-:-:S04]  /*dae0*/  VIMNMX R9, RZ, R3, !PT ;  /* 0x00000003ff097248 */ /* 0x000fc80007fe0100 */
[----:B------:R-:W-:-:S13]  /*daf0*/  ISETP.GT.AND P0, PT, R8, R9, PT ;  /* 0x000000090800720c */ /* 0x000fda0003f04270 */
[----:B------:R-:W-:Y:S05]  /*db00*/  @!P0 BRA `(.L_x_762) ;  /* 0x00000014009c8947 */ /* 0x000fea0003800000 */
[----:B------:R-:W1:Y:S01]  /*db10*/  LDC.64 R2, c[0x0][0x718] ;  /* 0x0001c600ff027b82 */ /* 0x000e620000000a00 */
[----:B------:R-:W-:Y:S01]  /*db20*/  IMAD.U32 R5, RZ, RZ, UR20 ;  /* 0x00000014ff057e24 */ /* 0x000fe2000f8e00ff */
[----:B------:R-:W-:Y:S01]  /*db30*/  ULDC UR4, c[0x0][0x2e8] ;  /* 0x0000ba0000047ab9 */ /* 0x000fe20000000800 */
[----:B------:R-:W-:Y:S01]  /*db40*/  IMAD.U32 R15, RZ, RZ, UR21 ;  /* 0x00000015ff0f7e24 */ /* 0x000fe2000f8e00ff */
[----:B------:R-:W-:Y:S01]  /*db50*/  UISETP.NE.AND UP0, UPT, UR4, 0x1, UPT ;  /* 0x000000010400788c */ /* 0x000fe2000bf05270 */
[----:B------:R-:W-:Y:S01]  /*db60*/  BSSY B1, `(.L_x_762) ;  /* 0x0000161000017945 */ /* 0x000fe20003800000 */
[----:B------:R-:W-:Y:S02]  /*db70*/  SHF.R.S32.HI R5, RZ, 0x1f, R5 ;  /* 0x0000001fff057819 */ /* 0x000fe40000011405 */
[----:B------:R-:W-:Y:S01]  /*db80*/  ELECT P0, URZ, PT ;  /* 0x00000000003f782f */ /* 0x000fe20003800000 */
[----:B------:R-:W2:Y:S01]  /*db90*/  LDC.64 R6, c[0x0][0x730] ;  /* 0x0001cc00ff067b82 */ /* 0x000ea20000000a00 */
[----:B------:R-:W-:Y:S01]  /*dba0*/  SHF.R.S32.HI R15, RZ, 0x1f, R15 ;  /* 0x0000001fff0f7819 */ /* 0x000fe2000001140f */
[----:B------:R-:W-:Y:S01]  /*dbb0*/  UMOV UR12, UR20 ;  /* 0x00000014000c7c82 */ /* 0x000fe20008000000 */
[----:B------:R-:W-:-:S03]  /*dbc0*/  IMAD.MOV.U32 R17, RZ, RZ, RZ ;  /* 0x000000ffff117224 */ /* 0x000fc600078e00ff */
[----:B------:R-:W-:Y:S01]  /*dbd0*/  @UP0 ULDC UR4, c[0x0][0x2ec] ;  /* 0x0000bb0000040ab9 */ /* 0x000fe20000000800 */
[----:B------:R-:W-:Y:S01]  /*dbe0*/  @UP0 ULDC UR6, c[0x0][0x2f0] ;  /* 0x0000bc0000060ab9 */ /* 0x000fe20000000800 */
[----:B------:R-:W-:-:S04]  /*dbf0*/  UIMAD.WIDE.U32 UR4, UR20, UR4, URZ ;  /* 0x00000004140472a5 */ /* 0x000fc8000f8e003f */
[----:B------:R-:W-:Y:S01]  /*dc00*/  @UP0 USHF.R.U32.HI UR12, URZ, UR6, UR5 ;  /* 0x000000063f0c0299 */ /* 0x000fe20008011605 */
[C---:B-1----:R-:W-:Y:S02]  /*dc10*/  IMAD R4, R5.reuse, R2, RZ ;  /* 0x0000000205047224 */ /* 0x042fe400078e02ff */
[----:B--2---:R-:W-:Y:S02]  /*dc20*/  IMAD R12, R5, R6, RZ ;  /* 0x00000006050c7224 */ /* 0x004fe400078e02ff */
[----:B------:R-:W-:Y:S02]  /*dc30*/  IMAD R5, R3, UR20, R4 ;  /* 0x0000001403057c24 */ /* 0x000fe4000f8e0204 */
[----:B------:R-:W-:-:S04]  /*dc40*/  IMAD.WIDE.U32 R2, R2, UR20, RZ ;  /* 0x0000001402027c25 */ /* 0x000fc8000f8e00ff */
[----:B------:R-:W-:Y:S02]  /*dc50*/  IMAD.IADD R3, R3, 0x1, R5 ;  /* 0x0000000103037824 */ /* 0x000fe400078e0205 */
[----:B------:R-:W1:Y:S01]  /*dc60*/  LDC.64 R4, c[0x0][0x720] ;  /* 0x0001c800ff047b82 */ /* 0x000e620000000a00 */
[----:B------:R-:W-:Y:S02]  /*dc70*/  IMAD R11, R7, UR20, R12 ;  /* 0x00000014070b7c24 */ /* 0x000fe4000f8e020c */
[----:B------:R-:W-:-:S04]  /*dc80*/  IMAD.WIDE.U32 R6, R6, UR20, RZ ;  /* 0x0000001406067c25 */ /* 0x000fc8000f8e00ff */
[----:B------:R-:W-:Y:S01]  /*dc90*/  IMAD.IADD R7, R7, 0x1, R11 ;  /* 0x0000000107077824 */ /* 0x000fe200078e020b */
[----:B------:R-:W2:Y:S01]  /*dca0*/  LDC.64 R12, c[0x0][0x738] ;  /* 0x0001ce00ff0c7b82 */ /* 0x000ea20000000a00 */
[----:B-1----:R-:W-:-:S04]  /*dcb0*/  IMAD R14, R15, R4, RZ ;  /* 0x000000040f0e7224 */ /* 0x002fc800078e02ff */
[----:B------:R-:W-:Y:S02]  /*dcc0*/  IMAD R11, R5, UR21, R14 ;  /* 0x00000015050b7c24 */ /* 0x000fe4000f8e020e */
[----:B------:R-:W-:-:S04]  /*dcd0*/  IMAD.WIDE.U32 R4, R4, UR21, R2 ;  /* 0x0000001504047c25 */ /* 0x000fc8000f8e0002 */
        /* <DEDUP_REMOVED lines=13> */
.L_x_780:
        /* <DEDUP_REMOVED lines=10> */
.L_x_765:
[----:B------:R-:W1:Y:S01]  /*de50*/  LDC.64 R12, c[0x0][0x198] ;  /* 0x00006600ff0c7b82 */ /* 0x000e620000000a00 */
        /* <DEDUP_REMOVED lines=14> */
[----:B------:R-:W-:Y:S01]  /*df40*/  VIADD R8, R8, 0xffffffff ;  /* 0xffffffff08087836 */ /* 0x000fe20000000000 */
[----:B------:R-:W-:-:S02]  /*df50*/  UIADD3 UR16, UR8, 0x14100, URZ ;  /* 0x0001410008107890 */ /* 0x000fc4000fffe03f */
[----:B------:R-:W-:Y:S02]  /*df60*/  UIADD3 UR17, UR8, 0x31810, URZ ;  /* 0x0003181008117890 */ /* 0x000fe4000fffe03f */
[----:B------:R-:W-:Y:S01]  /*df70*/  IMAD.U32 R17, RZ, RZ, UR19 ;  /* 0x00000013ff117e24 */ /* 0x000fe2000f8e00ff */
[----:B------:R-:W-:Y:S02]  /*df80*/  UIADD3 UR40, UR8, 0x16100, URZ ;  /* 0x0001610008287890 */ /* 0x000fe4000fffe03f */
[----:B------:R-:W-:Y:S01]  /*df90*/  UIADD3 UR32, UR8, 0x18100, URZ ;  /* 0x0001810008207890 */ /* 0x000fe2000fffe03f */
[----:B-1----:R-:W-:Y:S01]  /*dfa0*/  IMAD.MOV.U32 R11, RZ, RZ, R12 ;  /* 0x000000ffff0b7224 */ /* 0x002fe200078e000c */
[----:B------:R-:W-:Y:S02]  /*dfb0*/  UIADD3 UR24, UR8, 0x1a100, URZ ;  /* 0x0001a10008187890 */ /* 0x000fe4000fffe03f */
[----:B------:R-:W-:Y:S02]  /*dfc0*/  UIADD3 UR30, UR8, 0x2c100, URZ ;  /* 0x0002c100081e7890 */ /* 0x000fe4000fffe03f */
        /* <DEDUP_REMOVED lines=9> */
[----:B------:R-:W-:Y:S01]  /*e060*/  IMAD.X R12, RZ, RZ, R10, P1 ;  /* 0x000000ffff0c7224 */ /* 0x000fe200008e060a */
[----:B------:R-:W-:Y:S01]  /*e070*/  IADD3 R15, P1, R4, UR19, RZ ;  /* 0x00000013040f7c10 */ /* 0x000fe2000ff3e0ff */
[----:B------:R-:W-:Y:S01]  /*e080*/  UMOV UR27, UR19 ;  /* 0x00000013001b7c82 */ /* 0x000fe20008000000 */
[----:B------:R-:W-:Y:S01]  /*e090*/  UMOV UR9, 0x10 ;  /* 0x0000001000097882 */ /* 0x000fe20000000000 */
[----:B------:R-:W-:Y:S01]  /*e0a0*/  UMOV UR31, UR17 ;  /* 0x00000011001f7c82 */ /* 0x000fe20008000000 */
[----:B------:R-:W-:Y:S01]  /*e0b0*/  R2UR UR7, R12 ;  /* 0x000000000c0772ca */ /* 0x000fe200000e0000 */
[----:B------:R-:W-:Y:S01]  /*e0c0*/  UMOV UR13, UR21 ;  /* 0x00000015000d7c82 */ /* 0x000fe20008000000 */
[----:B------:R-:W1:Y:S01]  /*e0d0*/  LDC.64 R12, c[0x0][0x700] ;  /* 0x0001c000ff0c7b82 */ /* 0x000e620000000a00 */
[----:B------:R-:W-:Y:S01]  /*e0e0*/  LEA.HI.X.SX32 R17, R17, R16, 0x1, P1 ;  /* 0x0000001011117211 */ /* 0x000fe200008f0eff */
[----:B------:R-:W-:Y:S01]  /*e0f0*/  UMOV UR10, UR18 ;  /* 0x00000012000a7c82 */ /* 0x000fe20008000000 */
[----:B------:R-:W-:-:S02]  /*e100*/  UIADD3 UR56, UR8, 0x5000, URZ ;  /* 0x0000500008387890 */ /* 0x000fc4000fffe03f */
[----:B------:R-:W-:Y:S01]  /*e110*/  UIADD3 UR48, UR8, 0x7800, URZ ;  /* 0x0000780008307890 */ /* 0x000fe2000fffe03f */
[----:B------:R-:W-:Y:S01]  /*e120*/  UMOV UR58, 0x80 ;  /* 0x00000080003a7882 */ /* 0x000fe20000000000 */
[----:B------:R-:W-:Y:S01]  /*e130*/  UMOV UR59, UR11 ;  /* 0x0000000b003b7c82 */ /* 0x000fe20008000000 */
[----:B------:R-:W-:Y:S01]  /*e140*/  UMOV UR60, UR12 ;  /* 0x0000000c003c7c82 */ /* 0x000fe20008000000 */
[----:B------:R-:W-:Y:S02]  /*e150*/  UMOV UR61, UR21 ;  /* 0x00000015003d7c82 */ /* 0x000fe40008000000 */
[----:B------:R2:W-:Y:S01]  /*e160*/  UTMALDG.4D [UR16], [UR6], desc[UR22] ;  /* 0x00001610060075b4 */ /* 0x0005e20008019000 */
[----:B------:R-:W-:Y:S01]  /*e170*/  UMOV UR50, 0xc0 ;  /* 0x000000c000327882 */ /* 0x000fe20000000000 */
[----:B------:R-:W-:Y:S01]  /*e180*/  UMOV UR51, UR11 ;  /* 0x0000000b00337c82 */ /* 0x000fe20008000000 */
[----:B------:R-:W-:Y:S01]  /*e190*/  UMOV UR52, UR12 ;  /* 0x0000000c00347c82 */ /* 0x000fe20008000000 */
[----:B------:R-:W-:Y:S01]  /*e1a0*/  UMOV UR53, UR21 ;  /* 0x0000001500357c82 */ /* 0x000fe20008000000 */
[----:B------:R3:W-:Y:S01]  /*e1b0*/  UTMALDG.4D [UR40], [UR6], desc[UR22] ;  /* 0x00001628060075b4 */ /* 0x0007e20008019000 */
[C---:B-1----:R-:W-:Y:S01]  /*e1c0*/  LEA R18, P1, R15.reuse, R12, 0x2 ;  /* 0x0000000c0f127211 */ /* 0x042fe200078210ff */
[----:B------:R1:W-:Y:S03]  /*e1d0*/  UTMALDG.4D [UR32], [UR6], desc[UR22] ;  /* 0x00001620060075b4 */ /* 0x0003e60008019000 */
[----:B------:R-:W-:-:S02]  /*e1e0*/  LEA.HI.X R17, R15, R13, R17, 0x2, P1 ;  /* 0x0000000d0f117211 */ /* 0x000fc400008f1411 */
[----:B------:R-:W-:Y:S02]  /*e1f0*/  IADD3 R15, P1, R11, 0x2f0, RZ ;  /* 0x000002f00b0f7810 */ /* 0x000fe40007f3e0ff */
[----:B------:R-:W-:Y:S01]  /*e200*/  R2UR UR4, R18 ;  /* 0x00000000120472ca */ /* 0x000fe200000e0000 */
[----:B------:R-:W-:Y:S01]  /*e210*/  IMAD.MOV.U32 R18, RZ, RZ, 0x14000 ;  /* 0x00014000ff127424 */ /* 0x000fe200078e00ff */
[----:B------:R-:W-:Y:S01]  /*e220*/  R2UR UR5, R17 ;  /* 0x00000000110572ca */ /* 0x000fe200000e0000 */
[----:B------:R4:W-:Y:S01]  /*e230*/  UTMALDG.4D [UR24], [UR6], desc[UR22] ;  /* 0x00001618060075b4 */ /* 0x0009e20008019000 */
[----:B------:R-:W-:Y:S01]  /*e240*/  R2UR UR14, R15 ;  /* 0x000000000f0e72ca */ /* 0x000fe200000e0000 */
[----:B------:R-:W-:Y:S01]  /*e250*/  IMAD.X R15, RZ, RZ, R10, P1 ;  /* 0x000000ffff0f7224 */ /* 0x000fe200008e060a */
[----:B--2---:R-:W-:Y:S01]  /*e260*/  UMOV UR16, 0x0 ;  /* 0x0000000000107882 */ /* 0x004fe20000000000 */
[----:B------:R-:W-:Y:S01]  /*e270*/  UMOV UR17, 0x10000000 ;  /* 0x1000000000117882 */ /* 0x000fe20000000000 */
[----:B------:R-:W-:-:S02]  /*e280*/  IMAD.MOV.U32 R17, RZ, RZ, 0x1 ;  /* 0x00000001ff117424 */ /* 0x000fc400078e00ff */
[----:B------:R-:W-:Y:S02]  /*e290*/  R2UR UR15, R15 ;  /* 0x000000000f0f72ca */ /* 0x000fe400000e0000 */
[----:B------:R-:W-:Y:S01]  /*e2a0*/  IADD3 R15, P1, R11, 0x3f0, RZ ;  /* 0x000003f00b0f7810 */ /* 0x000fe20007f3e0ff */
[----:B---3--:R-:W-:Y:S02]  /*e2b0*/  UIADD3 UR40, UR8, 0xa000, URZ ;  /* 0x0000a00008287890 */ /* 0x008fe4000fffe03f */
[----:B------:R2:W-:Y:S01]  /*e2c0*/  UBLKCP.S.G [UR30], [UR4], UR9 ;  /* 0x0000001e040073ba */ /* 0x0005e20008000209 */
[----:B------:R3:W-:Y:S01]  /*e2d0*/  SYNCS.ARRIVE.TRANS64 RZ, [R7+URZ+0x31800], R18 ;  /* 0x0318001207ff79a7 */ /* 0x0007e2000800003f */
[----:B------:R-:W-:Y:S01]  /*e2e0*/  UMOV UR43, UR11 ;  /* 0x0000000b002b7c82 */ /* 0x000fe20008000000 */
[----:B------:R-:W-:Y:S01]  /*e2f0*/  UMOV UR44, UR12 ;  /* 0x0000000c002c7c82 */ /* 0x000fe20008000000 */
[----:B------:R-:W-:Y:S01]  /*e300*/  UMOV UR42, UR18 ;  /* 0x00000012002a7c82 */ /* 0x000fe20008000000 */
[----:B-1----:R-:W-:Y:S01]  /*e310*/  UIADD3 UR32, UR8, 0xc800, URZ ;  /* 0x0000c80008207890 */ /* 0x002fe2000fffe03f */
[----:B------:R-:W-:Y:S01]  /*e320*/  UMOV UR34, 0x40 ;  /* 0x0000004000227882 */ /* 0x000fe20000000000 */
[----:B------:R-:W-:Y:S01]  /*e330*/  UMOV UR35, UR11 ;  /* 0x0000000b00237c82 */ /* 0x000fe20008000000 */
[----:B------:R-:W-:Y:S01]  /*e340*/  UMOV UR36, UR12 ;  /* 0x0000000c00247c82 */ /* 0x000fe20008000000 */
[----:B----4-:R-:W-:Y:S01]  /*e350*/  R2UR UR6, R15 ;  /* 0x000000000f0672ca */ /* 0x010fe200000e0000 */
[----:B------:R-:W-:Y:S01]  /*e360*/  IMAD.X R15, RZ, RZ, R10, P1 ;  /* 0x000000ffff0f7224 */ /* 0x000fe200008e060a */
[----:B--2---:R-:W-:Y:S01]  /*e370*/  UIADD3 UR9, UR8, 0x31800, URZ ;  /* 0x0003180008097890 */ /* 0x004fe2000fffe03f */
[----:B------:R-:W-:Y:S01]  /*e380*/  ISETP.GE.AND P1, PT, R9, R8, PT ;  /* 0x000000080900720c */ /* 0x000fe20003f26270 */
[----:B------:R-:W-:-:S02]  /*e390*/  UIADD3 UR24, UR8, 0x2800, URZ ;  /* 0x0000280008187890 */ /* 0x000fc4000fffe03f */
[----:B------:R-:W-:Y:S01]  /*e3a0*/  R2UR UR7, R15 ;  /* 0x000000000f0772ca */ /* 0x000fe200000e0000 */
[----:B------:R-:W-:Y:S01]  /*e3b0*/  UMOV UR26, 0x40 ;  /* 0x00000040001a7882 */ /* 0x000fe20000000000 */
[----:B------:R-:W-:Y:S01]  /*e3c0*/  UMOV UR27, UR11 ;  /* 0x0000000b001b7c82 */ /* 0x000fe20008000000 */
[----:B------:R-:W-:Y:S01]  /*e3d0*/  UMOV UR28, UR12 ;  /* 0x0000000c001c7c82 */ /* 0x000fe20008000000 */
[----:B------:R-:W-:Y:S01]  /*e3e0*/  UMOV UR25, UR9 ;  /* 0x0000000900197c82 */ /* 0x000fe20008000000 */
[----:B------:R1:W-:Y:S01]  /*e3f0*/  UTMALDG.4D [UR8], [UR14], desc[UR16] ;  /* 0x000010080e0075b4 */ /* 0x0003e20008019000 */
[----:B------:R-:W-:Y:S01]  /*e400*/  UMOV UR57, UR9 ;  /* 0x0000000900397c82 */ /* 0x000fe20008000000 */
[----:B------:R-:W-:Y:S01]  /*e410*/  UMOV UR49, UR9 ;  /* 0x0000000900317c82 */ /* 0x000fe20008000000 */
[----:B------:R-:W-:Y:S01]  /*e420*/  UMOV UR41, UR9 ;  /* 0x0000000900297c82 */ /* 0x000fe20008000000 */
[----:B------:R-:W-:Y:S01]  /*e430*/  UMOV UR33, UR9 ;  /* 0x0000000900217c82 */ /* 0x000fe20008000000 */
[----:B------:R-:W-:Y:S01]  /*e440*/  IMAD.MOV.U32 R15, RZ, RZ, 0x1 ;  /* 0x00000001ff0f7424 */ /* 0x000fe200078e00ff */
[----:B------:R2:W-:Y:S01]  /*e450*/  UTMALDG.4D [UR24], [UR14], desc[UR16] ;  /* 0x000010180e0075b4 */ /* 0x0005e20008019000 */
        /* <DEDUP_REMOVED lines=11> */
[----:B------:R-:W1:Y:S01]  /*e510*/  S2R R19, SR_TID.X ;  /* 0x0000000000137919 */ /* 0x000e620000002100 */
[----:B------:R-:W2:Y:S01]  /*e520*/  LDC.64 R10, c[0x0][0x728] ;  /* 0x0001ca00ff0a7b82 */ /* 0x000ea20000000a00 */
[----:B------:R-:W-:Y:S01]  /*e530*/  UIADD3 UR4, UR19, 0x40, URZ ;  /* 0x0000004013047890 */ /* 0x000fe2000fffe03f */
[----:B------:R-:W-:Y:S02]  /*e540*/  IMAD.MOV.U32 R15, RZ, RZ, 0x1 ;  /* 0x00000001ff0f7424 */ /* 0x000fe400078e00ff */
[----:B------:R-:W-:-:S03]  /*e550*/  IMAD.MOV.U32 R14, RZ, RZ, 0x1 ;  /* 0x00000001ff0e7424 */ /* 0x000fc600078e00ff */
[----:B------:R-:W-:Y:S01]  /*e560*/  IMAD.U32 R5, RZ, RZ, UR4 ;  /* 0x00000004ff057e24 */ /* 0x000fe2000f8e00ff */
[----:B------:R-:W-:Y:S01]  /*e570*/  IADD3 R4, P1, R4, UR4, RZ ;  /* 0x0000000404047c10 */ /* 0x000fe2000ff3e0ff */
[----:B------:R-:W-:-:S03]  /*e580*/  IMAD.U32 R18, RZ, RZ, UR4 ;  /* 0x00000004ff127e24 */ /* 0x000fc6000f8e00ff */
[----:B------:R-:W-:Y:S02]  /*e590*/  LEA.HI.X.SX32 R16, R5, R16, 0x1, P1 ;  /* 0x0000001005107211 */ /* 0x000fe400008f0eff */
[----:B------:R-:W-:-:S04]  /*e5a0*/  LEA R12, P1, R4, R12, 0x2 ;  /* 0x0000000c040c7211 */ /* 0x000fc800078210ff */
[----:B------:R-:W-:Y:S01]  /*e5b0*/  LEA.HI.X R13, R4, R13, R16, 0x2, P1 ;  /* 0x0000000d040d7211 */ /* 0x000fe200008f1410 */
[----:B------:R-:W-:Y:S01]  /*e5c0*/  IMAD.MOV.U32 R16, RZ, RZ, RZ ;  /* 0x000000ffff107224 */ /* 0x000fe200078e00ff */
[----:B------:R-:W-:-:S04]  /*e5d0*/  IADD3 R5, P1, R2, UR19, RZ ;  /* 0x0000001302057c10 */ /* 0x000fc8000ff3e0ff */
[----:B--2---:R-:W-:Y:S01]  /*e5e0*/  LEA R4, P2, R5, R10, 0x2 ;  /* 0x0000000a05047211 */ /* 0x004fe200078410ff */
[----:B------:R-:W-:-:S05]  /*e5f0*/  IMAD.X R10, RZ, RZ, R6, P1 ;  /* 0x000000ffff0a7224 */ /* 0x000fca00008e0606 */
[----:B------:R-:W-:Y:S02]  /*e600*/  LEA.HI.X R5, R5, R11, R10, 0x2, P2 ;  /* 0x0000000b05057211 */ /* 0x000fe400010f140a */
[----:B-1----:R-:W-:-:S07]  /*e610*/  LOP3.LUT R17, R19, 0x1f, RZ, 0xc0, !PT ;  /* 0x0000001f13117812 */ /* 0x002fce00078ec0ff */
.L_x_771:
[----:B------:R-:W-:-:S04]  /*e620*/  SHF.L.U32 R10, R15, 0x1f, RZ ;  /* 0x0000001f0f0a7819 */ /* 0x000fc800000006ff */
[----:B------:R-:W1:Y:S02]  /*e630*/  SYNCS.PHASECHK.TRANS64.TRYWAIT P1, [R7+URZ+0x31838], R10 ;  /* 0x0318380a070075a7 */ /* 0x000e64000802017f */
[----:B-1---5:R-:W-:Y:S05]  /*e640*/  @!P1 BRA `(.L_x_767) ;  /* 0x0000000c00a49947 */ /* 0x022fea0003800000 */
.L_x_781:
[----:B------:R-:W-:Y:S05]  /*e650*/  @P0 BRA `(.L_x_768) ;  /* 0x0000000000140947 */ /* 0x000fea0003800000 */
[----:B------:R-:W-:Y:S01]  /*e660*/  ISETP.NE.AND P1, PT, R17, RZ, PT ;  /* 0x000000ff1100720c */ /* 0x000fe20003f25270 */
[----:B-1----:R-:W-:-:S04]  /*e670*/  IMAD.MOV.U32 R10, RZ, RZ, 0x8100 ;  /* 0x00008100ff0a7424 */ /* 0x002fc800078e00ff */
[----:B------:R2:W-:Y:S08]  /*e680*/  SYNCS.ARRIVE.TRANS64 RZ, [R7+URZ+0x31830], R10 ;  /* 0x0318300a07ff79a7 */ /* 0x0005f0000800003f */
[----:B------:R-:W-:Y:S05]  /*e690*/  @!P1 BRA `(.L_x_768) ;  /* 0x0000000000049947 */ /* 0x000fea0003800000 */
[----:B------:R-:W-:Y:S01]  /*e6a0*/  BPT.TRAP 0x1 ;  /* 0x000000040000795c */ /* 0x000fe20000300000 */
.L_x_768:
[----:B------:R3:W-:Y:S01]  /*e6b0*/  STL.64 [R1+0x10], R2 ;  /* 0x0000100201007387 */ /* 0x0007e20000100a00 */
[----:B------:R-:W-:Y:S01]  /*e6c0*/  R2UR UR19, R18 ;  /* 0x00000000121372ca */ /* 0x000fe200000e0000 */
[----:B------:R-:W-:Y:S01]  /*e6d0*/  VIADD R16, R16, 0x1 ;  /* 0x0000000110107836 */ /* 0x000fe20000000000 */
        /* <DEDUP_REMOVED lines=8> */
[----:B------:R-:W-:Y:S01]  /*e760*/  UIADD3 UR19, UR19, -0x40, URZ ;  /* 0xffffffc013137890 */ /* 0x000fe2000fffe03f */
[----:B------:R-:W-:Y:S01]  /*e770*/  ISETP.NE.AND P1, PT, R16, 0x2, PT ;  /* 0x000000021000780c */ /* 0x000fe20003f25270 */
[----:B------:R-:W-:Y:S01]  /*e780*/  UMOV UR8, 0x0 ;  /* 0x0000000000087882 */ /* 0x000fe20000000000 */
[----:B------:R-:W-:Y:S01]  /*e790*/  UMOV UR9, 0x14f00000 ;  /* 0x14f0000000097882 */ /* 0x000fe20000000000 */
[----:B------:R-:W-:Y:S01]  /*e7a0*/  R2UR UR7, R19 ;  /* 0x00000000130772ca */ /* 0x000fe200000e0000 */
[----:B------:R-:W-:Y:S01]  /*e7b0*/  UMOV UR18, URZ ;  /* 0x0000003f00127c82 */ /* 0x000fe20008000000 */
[----:B------:R-:W-:Y:S01]  /*e7c0*/  R2UR UR4, R4 ;  /* 0x00000000040472ca */ /* 0x000fe200000e0000 */
[----:B------:R-:W-:Y:S01]  /*e7d0*/  UMOV UR34, 0x40 ;  /* 0x0000004000227882 */ /* 0x000fe20000000000 */
[----:B------:R-:W-:Y:S01]  /*e7e0*/  R2UR UR5, R5 ;  /* 0x00000000050572ca */ /* 0x000fe200000e0000 */
[----:B------:R-:W-:Y:S01]  /*e7f0*/  UMOV UR36, UR20 ;  /* 0x0000001400247c82 */ /* 0x000fe20008000000 */
[----:B------:R-:W-:Y:S01]  /*e800*/  SEL R19, RZ, 0x1, P1 ;  /* 0x00000001ff137807 */ /* 0x000fe20000800000 */
[----:B------:R-:W-:Y:S01]  /*e810*/  UIADD3 UR16, UR14, 0x24100, URZ ;  /* 0x000241000e107890 */ /* 0x000fe2000fffe03f */
[----:B------:R-:W-:Y:S01]  /*e820*/  SEL R16, R16, RZ, P1 ;  /* 0x000000ff10107207 */ /* 0x000fe20000800000 */
[----:B------:R-:W-:Y:S01]  /*e830*/  UIADD3 UR17, UR14, 0x31830, URZ ;  /* 0x000318300e117890 */ /* 0x000fe2000fffe03f */
[----:B------:R-:W-:Y:S01]  /*e840*/  LOP3.LUT R14, R14, R19, RZ, 0x3c, !PT ;  /* 0x000000130e0e7212 */ /* 0x000fe200078e3cff */
[----:B------:R-:W-:Y:S01]  /*e850*/  UIADD3 UR32, UR14, 0x26100, URZ ;  /* 0x000261000e207890 */ /* 0x000fe2000fffe03f */
[----:B------:R-:W-:Y:S01]  /*e860*/  ISETP.NE.AND P2, PT, R21, RZ, PT ;  /* 0x000000ff1500720c */ /* 0x000fe20003f45270 */
[----:B------:R-:W-:Y:S01]  /*e870*/  UIADD3 UR24, UR14, 0x28100, URZ ;  /* 0x000281000e187890 */ /* 0x000fe2000fffe03f */
[----:B------:R-:W-:Y:S01]  /*e880*/  IMAD R19, R16, 0x8, R7 ;  /* 0x0000000810137824 */ /* 0x000fe200078e0207 */
        /* <DEDUP_REMOVED lines=9> */
[----:B------:R-:W-:Y:S01]  /*e920*/  SHF.L.U32 R20, R14, 0x1f, RZ ;  /* 0x0000001f0e147819 */ /* 0x000fe200000006ff */
[----:B------:R-:W-:Y:S01]  /*e930*/  UMOV UR10, 0x10 ;  /* 0x00000010000a7882 */ /* 0x000fe20000000000 */
[----:B------:R1:W-:Y:S01]  /*e940*/  UTMALDG.4D [UR32], [UR6], desc[UR8] ;  /* 0x00000820060075b4 */ /* 0x0003e20008019000 */
        /* <DEDUP_REMOVED lines=9> */
.L_x_783:
[----:B------:R-:W-:Y:S01]  /*e9e0*/  LOP3.LUT R15, R15, 0x1, RZ, 0x3c, !PT ;  /* 0x000000010f0f7812 */ /* 0x000fe200078e3cff */
[----:B------:R-:W-:Y:S06]  /*e9f0*/  @P2 BRA `(.L_x_770) ;  /* 0x0000000000142947 */ /* 0x000fec0003800000 */
[----:B------:R-:W-:Y:S01]  /*ea00*/  ISETP.NE.AND P1, PT, R17, RZ, PT ;  /* 0x000000ff1100720c */ /* 0x000fe20003f25270 */
[----:B-1----:R-:W-:-:S04]  /*ea10*/  IMAD.MOV.U32 R20, RZ, RZ, 0x8100 ;  /* 0x00008100ff147424 */ /* 0x002fc800078e00ff */
[----:B------:R2:W-:Y:S08]  /*ea20*/  SYNCS.ARRIVE.TRANS64 RZ, [R19+URZ+0x31810], R20 ;  /* 0x0318101413ff79a7 */ /* 0x0005f0000800003f */
[----:B------:R-:W-:Y:S05]  /*ea30*/  @!P1 BRA `(.L_x_770) ;  /* 0x0000000000049947 */ /* 0x000fea0003800000 */
[----:B------:R-:W-:Y:S01]  /*ea40*/  BPT.TRAP 0x1 ;  /* 0x000000040000795c */ /* 0x000fe20000300000 */
.L_x_770:
[----:B------:R-:W-:Y:S01]  /*ea50*/  R2UR UR41, R19 ;  /* 0x00000000132972ca */ /* 0x000fe200000e0000 */
        /* <DEDUP_REMOVED lines=51> */
.L_x_766:
[----:B------:R-:W-:-:S04]  /*ed90*/  SHF.L.U32 R4, R15, 0x1f, RZ ;  /* 0x0000001f0f047819 */ /* 0x000fc800000006ff */
[----:B------:R-:W1:Y:S02]  /*eda0*/  SYNCS.PHASECHK.TRANS64.TRYWAIT P1, [R7+URZ+0x31838], R4 ;  /* 0x03183804070075a7 */ /* 0x000e64000802017f */
[----:B-1----:R-:W-:Y:S05]  /*edb0*/  @!P1 BRA `(.L_x_772) ;  /* 0x0000000400f49947 */ /* 0x002fea0003800000 */
.L_x_784:
[----:B------:R-:W-:Y:S05]  /*edc0*/  @P0 BRA `(.L_x_773) ;  /* 0x0000000000180947 */ /* 0x000fea0003800000 */
[----:B------:R-:W2:Y:S01]  /*edd0*/  S2R R5, SR_TID.X ;  /* 0x0000000000057919 */ /* 0x000ea20000002100 */
[----:B-1----:R-:W-:-:S04]  /*ede0*/  IMAD.MOV.U32 R4, RZ, RZ, 0x8100 ;  /* 0x00008100ff047424 */ /* 0x002fc800078e00ff */
[----:B------:R3:W-:Y:S01]  /*edf0*/  SYNCS.ARRIVE.TRANS64 RZ, [R7+URZ+0x31830], R4 ;  /* 0x0318300407ff79a7 */ /* 0x0007e2000800003f */
[----:B--2---:R-:W-:-:S13]  /*ee00*/  LOP3.LUT P0, RZ, R5, 0x1f, RZ, 0xc0, !PT ;  /* 0x0000001f05ff7812 */ /* 0x004fda000780c0ff */
[----:B---3--:R-:W-:Y:S05]  /*ee10*/  @!P0 BRA `(.L_x_773) ;  /* 0x0000000000048947 */ /* 0x008fea0003800000 */
[----:B------:R-:W-:Y:S01]  /*ee20*/  BPT.TRAP 0x1 ;  /* 0x000000040000795c */ /* 0x000fe20000300000 */
.L_x_773:
[----:B------:R-:W-:Y:S01]  /*ee30*/  R2UR UR43, R9 ;  /* 0x00000000092b72ca */ /* 0x000fe200000e0000 */
[----:B-1----:R-:W1:Y:S01]  /*ee40*/  LDC.64 R4, c[0x0][0x728] ;  /* 0x0001ca00ff047b82 */ /* 0x002e620000000a00 */
[----:B------:R-:W-:Y:S01]  /*ee50*/  R2UR UR8, R7 ;  /* 0x00000000070872ca */ /* 0x000fe200000e0000 */
[----:B------:R-:W-:Y:S01]  /*ee60*/  UMOV UR6, 0x0 ;  /* 0x0000000000067882 */ /* 0x000fe20000000000 */
[----:B------:R-:W-:Y:S01]  /*ee70*/  UMOV UR7, 0x14f00000 ;  /* 0x14f0000000077882 */ /* 0x000fe20000000000 */
[----:B------:R-:W-:Y:S01]  /*ee80*/  UMOV UR42, URZ ;  /* 0x0000003f002a7c82 */ /* 0x000fe20008000000 */
[----:B------:R-:W-:Y:S01]  /*ee90*/  UMOV UR44, UR20 ;  /* 0x00000014002c7c82 */ /* 0x000fe20008000000 */
[----:B------:R-:W-:Y:S01]  /*eea0*/  UMOV UR45, UR21 ;  /* 0x00000015002d7c82 */ /* 0x000fe20008000000 */
[----:B------:R-:W-:Y:S01]  /*eeb0*/  UMOV UR34, 0x40 ;  /* 0x0000004000227882 */ /* 0x000fe20000000000 */
[----:B------:R-:W-:Y:S01]  /*eec0*/  UMOV UR36, UR20 ;  /* 0x0000001400247c82 */ /* 0x000fe20008000000 */
[----:B------:R-:W-:Y:S01]  /*eed0*/  UMOV UR37, UR21 ;  /* 0x0000001500257c82 */ /* 0x000fe20008000000 */
[----:B------:R-:W-:Y:S01]  /*eee0*/  UMOV UR26, 0x80 ;  /* 0x00000080001a7882 */ /* 0x000fe20000000000 */
[----:B------:R-:W-:Y:S01]  /*eef0*/  UMOV UR28, UR20 ;  /* 0x00000014001c7c82 */ /* 0x000fe20008000000 */
[----:B------:R-:W-:-:S02]  /*ef00*/  USHF.L.U32 UR43, UR43, 0x6, URZ ;  /* 0x000000062b2b7899 */ /* 0x000fc4000800063f */
[----:B------:R-:W-:Y:S02]  /*ef10*/  UIADD3 UR40, UR8, 0x24100, URZ ;  /* 0x0002410008287890 */ /* 0x000fe4000fffe03f */
[----:B------:R-:W-:Y:S02]  /*ef20*/  UIADD3 UR41, UR8, 0x31830, URZ ;  /* 0x0003183008297890 */ /* 0x000fe4000fffe03f */
[----:B-----5:R-:W-:Y:S01]  /*ef30*/  IMAD.U32 R3, RZ, RZ, UR43 ;  /* 0x0000002bff037e24 */ /* 0x020fe2000f8e00ff */
[----:B------:R-:W-:Y:S01]  /*ef40*/  IADD3 R2, P0, R2, UR43, RZ ;  /* 0x0000002b02027c10 */ /* 0x000fe2000ff1e0ff */
[----:B------:R-:W-:Y:S02]  /*ef50*/  UIADD3 UR32, UR8, 0x26100, URZ ;  /* 0x0002610008207890 */ /* 0x000fe4000fffe03f */
[----:B------:R-:W-:Y:S01]  /*ef60*/  UIADD3 UR24, UR8, 0x28100, URZ ;  /* 0x0002810008187890 */ /* 0x000fe2000fffe03f */
[----:B------:R-:W-:Y:S01]  /*ef70*/  LEA.HI.X.SX32 R6, R3, R6, 0x1, P0 ;  /* 0x0000000603067211 */ /* 0x000fe200000f0eff */
[----:B------:R-:W-:Y:S01]  /*ef80*/  UIADD3 UR16, UR8, 0x2a100, URZ ;  /* 0x0002a10008107890 */ /* 0x000fe2000fffe03f */
[----:B-1----:R-:W-:Y:S01]  /*ef90*/  LEA R4, P0, R2, R4, 0x2 ;  /* 0x0000000402047211 */ /* 0x002fe200078010ff */
[----:B------:R-:W-:Y:S01]  /*efa0*/  UIADD3 UR8, UR8, 0x2c300, URZ ;  /* 0x0002c30008087890 */ /* 0x000fe2000fffe03f */
[----:B------:R-:W-:-:S02]  /*efb0*/  UMOV UR33, UR41 ;  /* 0x0000002900217c82 */ /* 0x000fc40008000000 */
        /* <DEDUP_REMOVED lines=27> */
.L_x_763:
[----:B------:R-:W-:Y:S05]  /*f170*/  BSYNC B1 ;  /* 0x0000000000017941 */ /* 0x000fea0003800000 */
.L_x_762:
[----:B------:R-:W-:-:S03]  /*f180*/  UMOV UR4, 0xffffffff ;  /* 0xffffffff00047882 */ /* 0x000fc60000000000 */
[----:B------:R-:W-:Y:S05]  /*f190*/  BRA.DIV UR4, `(.L_x_774) ;  /* 0x0000000604107947 */ /* 0x000fea000b800000 */
[----:B------:R-:W-:-:S13]  /*f1a0*/  ELECT P6, URZ, PT ;  /* 0x00000000003f782f */ /* 0x000fda00038c0000 */
.L_x_787:
[----:B------:R-:W-:Y:S05]  /*f1b0*/  @!P6 BRA `(.L_x_759) ;  /* 0x000000000070e947 */ /* 0x000fea0003800000 */
[----:B------:R-:W-:-:S04]  /*f1c0*/  LOP3.LUT R0, R0, 0x2, RZ, 0xfc, !PT ;  /* 0x0000000200007812 */ /* 0x000fc800078efcff */
[----:B------:R-:W-:-:S13]  /*f1d0*/  ISETP.NE.AND P1, PT, R0, 0x3, PT ;  /* 0x000000030000780c */ /* 0x000fda0003f25270 */
[----:B------:R-:W-:Y:S05]  /*f1e0*/  @!P1 BRA `(.L_x_775) ;  /* 0x0000000000049947 */ /* 0x000fea0003800000 */
[----:B------:R-:W-:Y:S01]  /*f1f0*/  BPT.TRAP 0x1 ;  /* 0x000000040000795c */ /* 0x000fe20000300000 */
.L_x_775:
[----:B------:R-:W1:Y:S01]  /*f200*/  S2R R3, SR_CgaCtaId ;  /* 0x0000000000037919 */ /* 0x000e620000008800 */
[----:B------:R-:W-:Y:S02]  /*f210*/  MOV R0, 0x400 ;  /* 0x0000040000007802 */ /* 0x000fe40000000f00 */
[----:B------:R-:W-:Y:S02]  /*f220*/  SHF.L.U32 R2, R10, 0x1f, RZ ;  /* 0x0000001f0a027819 */ /* 0x000fe400000006ff */
[----:B-1----:R-:W-:-:S05]  /*f230*/  LEA R5, R3, R0, 0x18 ;  /* 0x0000000003057211 */ /* 0x002fca00078ec0ff */
[----:B------:R-:W-:-:S04]  /*f240*/  VIADD R0, R5, 0x31820 ;  /* 0x0003182005007836 */ /* 0x000fc80000000000 */
[----:B------:R-:W-:-:S04]  /*f250*/  IMAD R3, R17, 0x8, R0 ;  /* 0x0000000811037824 */ /* 0x000fc800078e0200 */
[----:B------:R-:W1:Y:S02]  /*f260*/  SYNCS.PHASECHK.TRANS64.TRYWAIT P0, [R3+URZ], R2 ;  /* 0x00000002030075a7 */ /* 0x000e64000800017f */
[----:B-1----:R-:W-:Y:S05]  /*f270*/  @!P0 BRA `(.L_x_776) ;  /* 0x0000000000f88947 */ /* 0x002fea0003800000 */
.L_x_788:
        /* <DEDUP_REMOVED lines=9> */
.L_x_789:
[----:B------:R-:W-:Y:S05]  /*f310*/  @!P1 BRA `(.L_x_778) ;  /* 0x0000000000049947 */ /* 0x000fea0003800000 */
[----:B------:R-:W-:Y:S01]  /*f320*/  BPT.TRAP 0x1 ;  /* 0x000000040000795c */ /* 0x000fe20000300000 */
.L_x_778:
[----:B------:R-:W-:-:S07]  /*f330*/  SHF.L.U32 R6, R6, 0x1f, RZ ;  /* 0x0000001f06067819 */ /* 0x000fce00000006ff */
.L_x_779:
[----:B--2---:R2:W3:Y:S02]  /*f340*/  SYNCS.PHASECHK.TRANS64.TRYWAIT P0, [R5+URZ+0x31838], R6 ;  /* 0x03183806050075a7 */ /* 0x0044e4000800017f */
[----:B---3--:R-:W-:Y:S05]  /*f350*/  @!P0 NANOSLEEP.SYNCS 0x989680 ;  /* 0x009896800000895d */ /* 0x008fea0003900000 */
[----:B------:R-:W3:Y:S02]  /*f360*/  @!P0 SYNCS.PHASECHK.TRANS64 P0, [R5+URZ+0x31838], R6 ;  /* 0x03183806050085a7 */ /* 0x000ee4000800007f */
[----:B---3--:R-:W-:Y:S05]  /*f370*/  @!P0 BRA `(.L_x_779) ;  /* 0xfffffffc00f08947 */ /* 0x008fea000383ffff */
.L_x_759:
[----:B------:R-:W-:Y:S05]  /*f380*/  BSYNC B0 ;  /* 0x0000000000007941 */ /* 0x000fea0003800000 */
.L_x_758:
[----:B------:R-:W-:Y:S05]  /*f390*/  EXIT ;  /* 0x000000000000794d */ /* 0x000fea0003800000 */
.L_x_699:
[----:B-1----:R1:W2:Y:S02]  /*f3a0*/  SYNCS.PHASECHK.TRANS64.TRYWAIT P0, [R17+URZ+0x31800], R10 ;  /* 0x0318000a110075a7 */ /* 0x0022a4000800017f */
[----:B--2---:R-:W-:Y:S05]  /*f3b0*/  @!P0 NANOSLEEP.SYNCS 0x989680 ;  /* 0x009896800000895d */ /* 0x004fea0003900000 */
[----:B------:R-:W2:Y:S02]  /*f3c0*/  @!P0 SYNCS.PHASECHK.TRANS64 P0, [R17+URZ+0x31800], R10 ;  /* 0x0318000a110085a7 */ /* 0x000ea4000800007f */
[----:B--2---:R-:W-:Y:S05]  /*f3d0*/  @!P0 BRA `(.L_x_699) ;  /* 0xfffffffc00f08947 */ /* 0x004fea000383ffff */
[----:B------:R-:W-:Y:S05]  /*f3e0*/  BRA `(.L_x_698) ;  /* 0xffffff1c000c7947 */ /* 0x000fea000383ffff */
.L_x_703:
[----:B--2---:R2:W3:Y:S02]  /*f3f0*/  SYNCS.PHASECHK.TRANS64.TRYWAIT P1, [R16+URZ+0x31810], R7 ;  /* 0x03181007100075a7 */ /* 0x0044e4000802017f */
[----:B---3--:R-:W-:Y:S05]  /*f400*/  @!P1 NANOSLEEP.SYNCS 0x989680 ;  /* 0x009896800000995d */ /* 0x008fea0003900000 */
[----:B------:R-:W3:Y:S02]  /*f410*/  @!P1 SYNCS.PHASECHK.TRANS64 P1, [R16+URZ+0x31810], R7 ;  /* 0x03181007100095a7 */ /* 0x000ee4000802007f */
[----:B---3--:R-:W-:Y:S05]  /*f420*/  @!P1 BRA `(.L_x_703) ;  /* 0xfffffffc00f09947 */ /* 0x008fea000383ffff */
[----:B------:R-:W-:Y:S05]  /*f430*/  BRA `(.L_x_702) ;  /* 0xffffff2400547947 */ /* 0x000fea000383ffff */
.L_x_707:
[----:B----4-:R4:W1:Y:S02]  /*f440*/  SYNCS.PHASECHK.TRANS64.TRYWAIT P1, [R17+URZ+0x31830], R6 ;  /* 0x03183006110075a7 */ /* 0x010864000802017f */
[----:B-1----:R-:W-:Y:S05]  /*f450*/  @!P1 NANOSLEEP.SYNCS 0x989680 ;  /* 0x009896800000995d */ /* 0x002fea0003900000 */
[----:B------:R-:W1:Y:S02]  /*f460*/  @!P1 SYNCS.PHASECHK.TRANS64 P1, [R17+URZ+0x31830], R6 ;  /* 0x03183006110095a7 */ /* 0x000e64000802007f */
[----:B-1----:R-:W-:Y:S05]  /*f470*/  @!P1 BRA `(.L_x_707) ;  /* 0xfffffffc00f09947 */ /* 0x002fea000383ffff */
[----:B------:R-:W-:Y:S05]  /*f480*/  BRA `(.L_x_706) ;  /* 0xffffff4800ac7947 */ /* 0x000fea000383ffff */
.L_x_764:
[----:B-1----:R1:W2:Y:S02]  /*f490*/  SYNCS.PHASECHK.TRANS64.TRYWAIT P1, [R7+URZ+0x31820], R6 ;  /* 0x03182006070075a7 */ /* 0x0022a4000802017f */
[----:B--2---:R-:W-:Y:S05]  /*f4a0*/  @!P1 NANOSLEEP.SYNCS 0x989680 ;  /* 0x009896800000995d */ /* 0x004fea0003900000 */
[----:B------:R-:W2:Y:S02]  /*f4b0*/  @!P1 SYNCS.PHASECHK.TRANS64 P1, [R7+URZ+0x31820], R6 ;  /* 0x03182006070095a7 */ /* 0x000ea4000802007f */
[----:B--2---:R-:W-:Y:S05]  /*f4c0*/  @!P1 BRA `(.L_x_764) ;  /* 0xfffffffc00f09947 */ /* 0x004fea000383ffff */
[----:B------:R-:W-:Y:S05]  /*f4d0*/  BRA `(.L_x_780) ;  /* 0xffffffe800347947 */ /* 0x000fea000383ffff */
.L_x_767:
[----:B-1----:R1:W2:Y:S02]  /*f4e0*/  SYNCS.PHASECHK.TRANS64.TRYWAIT P1, [R7+URZ+0x31838], R10 ;  /* 0x0318380a070075a7 */ /* 0x0022a4000802017f */
[----:B--2---:R-:W-:Y:S05]  /*f4f0*/  @!P1 NANOSLEEP.SYNCS 0x989680 ;  /* 0x009896800000995d */ /* 0x004fea0003900000 */
[----:B------:R-:W2:Y:S02]  /*f500*/  @!P1 SYNCS.PHASECHK.TRANS64 P1, [R7+URZ+0x31838], R10 ;  /* 0x0318380a070095a7 */ /* 0x000ea4000802007f */
[----:B--2---:R-:W-:Y:S05]  /*f510*/  @!P1 BRA `(.L_x_767) ;  /* 0xfffffffc00f09947 */ /* 0x004fea000383ffff */
[----:B------:R-:W-:Y:S05]  /*f520*/  BRA `(.L_x_781) ;  /* 0xfffffff000487947 */ /* 0x000fea000383ffff */
.L_x_769:
[----:B------:R-:W-:-:S07]  /*f530*/  SHF.L.U32 R20, R14, 0x1f, RZ ;  /* 0x0000001f0e147819 */ /* 0x000fce00000006ff */
.L_x_782:
[----:B-1----:R1:W2:Y:S02]  /*f540*/  SYNCS.PHASECHK.TRANS64.TRYWAIT P1, [R19+URZ+0x31820], R20 ;  /* 0x03182014130075a7 */ /* 0x0022a4000802017f */
[----:B--2---:R-:W-:Y:S05]  /*f550*/  @!P1 NANOSLEEP.SYNCS 0x989680 ;  /* 0x009896800000995d */ /* 0x004fea0003900000 */
[----:B------:R-:W2:Y:S02]  /*f560*/  @!P1 SYNCS.PHASECHK.TRANS64 P1, [R19+URZ+0x31820], R20 ;  /* 0x03182014130095a7 */ /* 0x000ea4000802007f */
[----:B--2---:R-:W-:Y:S05]  /*f570*/  @!P1 BRA `(.L_x_782) ;  /* 0xfffffffc00f09947 */ /* 0x004fea000383ffff */
[----:B------:R-:W-:Y:S05]  /*f580*/  BRA `(.L_x_783) ;  /* 0xfffffff400147947 */ /* 0x000fea000383ffff */
.L_x_772:
[----:B-1----:R1:W2:Y:S02]  /*f590*/  SYNCS.PHASECHK.TRANS64.TRYWAIT P1, [R7+URZ+0x31838], R4 ;  /* 0x03183804070075a7 */ /* 0x0022a4000802017f */
[----:B--2---:R-:W-:Y:S05]  /*f5a0*/  @!P1 NANOSLEEP.SYNCS 0x989680 ;  /* 0x009896800000995d */ /* 0x004fea0003900000 */
[----:B------:R-:W2:Y:S02]  /*f5b0*/  @!P1 SYNCS.PHASECHK.TRANS64 P1, [R7+URZ+0x31838], R4 ;  /* 0x03183804070095a7 */ /* 0x000ea4000802007f */
[----:B--2---:R-:W-:Y:S05]  /*f5c0*/  @!P1 BRA `(.L_x_772) ;  /* 0xfffffffc00f09947 */ /* 0x004fea000383ffff */
[----:B------:R-:W-:Y:S05]  /*f5d0*/  BRA `(.L_x_784) ;  /* 0xfffffff400f87947 */ /* 0x000fea000383ffff */
.L_x_774:
[----:B------:R-:W-:Y:S01]  /*f5e0*/  BSSY B1, `(.L_x_785) ;  /* 0x0000006000017945 */ /* 0x000fe20003800000 */
[----:B------:R-:W-:-:S07]  /*f5f0*/  IMAD.MOV.U32 R15, RZ, RZ, -0x1 ;  /* 0xffffffffff0f7424 */ /* 0x000fce00078e00ff */
[----:B------:R-:W-:Y:S05]  /*f600*/  WARPSYNC.COLLECTIVE R15, `(.L_x_786) ;  /* 0x000000000f0c7348 */ /* 0x000fea0003c00000 */
[----:B------:R-:W-:Y:S02]  /*f610*/  ELECT P6, UR62, PT ;  /* 0x00000000003e782f */ /* 0x000fe400038c0000 */
[----:B------:R-:W-:Y:S01]  /*f620*/  MOV R14, UR62 ;  /* 0x0000003e000e7c02 */ /* 0x000fe20008000f00 */
[----:B------:R-:W-:Y:S10]  /*f630*/  ENDCOLLECTIVE ;  /* 0x000000000000791b */ /* 0x000ff40003800000 */
.L_x_786:
[----:B------:R-:W-:Y:S05]  /*f640*/  BSYNC B1 ;  /* 0x0000000000017941 */ /* 0x000fea0003800000 */
.L_x_785:
[----:B------:R-:W-:Y:S05]  /*f650*/  BRA `(.L_x_787) ;  /* 0xfffffff800d47947 */ /* 0x000fea000383ffff */
.L_x_776:
[----:B-1----:R1:W2:Y:S02]  /*f660*/  SYNCS.PHASECHK.TRANS64.TRYWAIT P0, [R3+URZ], R2 ;  /* 0x00000002030075a7 */ /* 0x0022a4000800017f */
[----:B--2---:R-:W-:Y:S05]  /*f670*/  @!P0 NANOSLEEP.SYNCS 0x989680 ;  /* 0x009896800000895d */ /* 0x004fea0003900000 */
[----:B------:R-:W2:Y:S02]  /*f680*/  @!P0 SYNCS.PHASECHK.TRANS64 P0, [R3+URZ], R2 ;  /* 0x00000002030085a7 */ /* 0x000ea4000800007f */
[----:B--2---:R-:W-:Y:S05]  /*f690*/  @!P0 BRA `(.L_x_776) ;  /* 0xfffffffc00f08947 */ /* 0x004fea000383ffff */
[----:B------:R-:W-:Y:S05]  /*f6a0*/  BRA `(.L_x_788) ;  /* 0xfffffff800f47947 */ /* 0x000fea000383ffff */
.L_x_777:
[----:B-1----:R1:W2:Y:S02]  /*f6b0*/  SYNCS.PHASECHK.TRANS64.TRYWAIT P0, [R17+URZ], R0 ;  /* 0x00000000110075a7 */ /* 0x0022a4000800017f */
[----:B--2---:R-:W-:Y:S05]  /*f6c0*/  @!P0 NANOSLEEP.SYNCS 0x989680 ;  /* 0x009896800000895d */ /* 0x004fea0003900000 */
[----:B------:R-:W2:Y:S02]  /*f6d0*/  @!P0 SYNCS.PHASECHK.TRANS64 P0, [R17+URZ], R0 ;  /* 0x00000000110085a7 */ /* 0x000ea4000800007f */
[----:B--2---:R-:W-:Y:S05]  /*f6e0*/  @!P0 BRA `(.L_x_777) ;  /* 0xfffffffc00f08947 */ /* 0x004fea000383ffff */
[----:B------:R-:W-:Y:S05]  /*f6f0*/  BRA `(.L_x_789) ;  /* 0xfffffffc00047947 */ /* 0x000fea000383ffff */
.L_x_790:
        /* <DEDUP_REMOVED lines=16> */
.L_x_1153:


//--------------------- .text._ZN7cutlass13device_kernelIN5flash11enable_sm90INS1_16FlashAttnBwdSm90INS1_25CollectiveMainloopBwdSm90ILi2ELi1ELi1EN4cute5tupleIJNS5_1CILi1EEES8_S8_EEENS6_IJNS7_ILi64EEENS7_ILi80EEENS7_ILi256EEEEEENS_6half_tEfNS_4arch4Sm90ELb1ELb0ELb1ELb0ELb0ELb0ELb1ELb1ELi2ELi1ELi1ELi1ELb0EEENS1_24CollectiveEpilogueBwdGQAISD_fSG_Li256ELb0ELb0EEENS1_25SingleTileBwdLPTSchedulerILb0ELi80ELb0EEEEEEEEEvNT_6ParamsE --------------------------
	.section	.text._ZN7cutlass13device_kernelIN5flash11enable_sm90INS1_16FlashAttnBwdSm90INS1_25CollectiveMainloopBwdSm90ILi2ELi1ELi1EN4cute5tupleIJNS5_1CILi1EEES8_S8_EEENS6_IJNS7_ILi64EEENS7_ILi80EEENS7_ILi256EEEEEENS_6half_tEfNS_4arch4Sm90ELb1ELb0ELb1ELb0ELb0ELb0ELb1ELb1ELi2ELi1ELi1ELi1ELb0EEENS1_24CollectiveEpilogueBwdGQAISD_fSG_Li256ELb0ELb0EEENS1_25SingleTileBwdLPTSchedulerILb0ELi80ELb0EEEEEEEEEvNT_6ParamsE,"ax",@progbits
	.align	128
.text._ZN7cutlass13device_kernelIN5flash11enable_sm90INS1_16FlashAttnBwdSm90INS1_25CollectiveMainloopBwdSm90ILi2ELi1ELi1EN4cute5tupleIJNS5_1CILi1EEES8_S8_EEENS6_IJNS7_ILi64EEENS7_ILi80EEENS7_ILi256EEEEEENS_6half_tEfNS_4arch4Sm90ELb1ELb0ELb1ELb0ELb0ELb0ELb1ELb1ELi2ELi1ELi1ELi1ELb0EEENS1_24CollectiveEpilogueBwdGQAISD_fSG_Li256ELb0ELb0EEENS1_25SingleTileBwdLPTSchedulerILb0ELi80ELb0EEEEEEEEEvNT_6ParamsE:
        .type           _ZN7cutlass13device_kernelIN5flash11enable_sm90INS1_16FlashAttnBwdSm90INS1_25CollectiveMainloopBwdSm90ILi2ELi1ELi1EN4cute5tupleIJNS5_1CILi1EEES8_S8_EEENS6_IJNS7_ILi64EEENS7_ILi80EEENS7_ILi256EEEEEENS_6half_tEfNS_4arch4Sm90ELb1ELb0ELb1ELb0ELb0ELb0ELb1ELb1ELi2ELi1ELi1ELi1ELb0EEENS1_24CollectiveEpilogueBwdGQAISD_fSG_Li256ELb0ELb0EEENS1_25SingleTileBwdLPTSchedulerILb0ELi80ELb0EEEEEEEEEvNT_6ParamsE,@function
        .size           _ZN7cutlass13device_kernelIN5flash11enable_sm90INS1_16FlashAttnBwdSm90INS1_25CollectiveMainloopBwdSm90ILi2ELi1ELi1EN4cute5tupleIJNS5_1CILi1EEES8_S8_EEENS6_IJNS7_ILi64EEENS7_ILi80EEENS7_ILi256EEEEEENS_6half_tEfNS_4arch4Sm90ELb1ELb0ELb1ELb0ELb0ELb0ELb1ELb1ELi2ELi1ELi1ELi1ELb0EEENS1_24CollectiveEpilogueBwdGQAISD_fSG_Li256ELb0ELb0EEENS1_25SingleTileBwdLPTSchedulerILb0ELi80ELb0EEEEEEEEEvNT_6ParamsE,(.L_x_1154 - _ZN7cutlass13device_kernelIN5flash11enable_sm90INS1_16FlashAttnBwdSm90INS1_25CollectiveMainloopBwdSm90ILi2ELi1ELi1EN4cute5tupleIJNS5_1CILi1EEES8_S8_EEENS6_IJNS7_ILi64EEENS7_ILi80EEENS7_ILi256EEEEEENS_6half_tEfNS_4arch4Sm90ELb1ELb0ELb1ELb0ELb0ELb0ELb1ELb1ELi2ELi1ELi1ELi1ELb0EEENS1_24CollectiveEpilogueBwdGQAISD_fSG_Li256ELb0ELb0EEENS1_25SingleTileBwdLPTSchedulerILb0ELi80ELb0EEEEEEEEEvNT_6ParamsE)
        .other          _ZN7cutlass13device_kernelIN5flash11enable_sm90INS1_16FlashAttnBwdSm90INS1_25CollectiveMainloopBwdSm90ILi2ELi1ELi1EN4cute5tupleIJNS5_1CILi1EEES8_S8_EEENS6_IJNS7_ILi64EEENS7_ILi80EEENS7_ILi256EEEEEENS_6half_tEfNS_4arch4Sm90ELb1ELb0ELb1ELb0ELb0ELb0ELb1ELb1ELi2ELi1ELi1ELi1ELb0EEENS1_24CollectiveEpilogueBwdGQAISD_fSG_Li256ELb0ELb0EEENS1_25SingleTileBwdLPTSchedulerILb0ELi80ELb0EEEEEEEEEvNT_6ParamsE,@"STO_CUDA_ENTRY STV_DEFAULT"
_ZN7cutlass13device_kernelIN5flash11enable_sm90INS1_16FlashAttnBwdSm90INS1_25CollectiveMainloopBwdSm90ILi2ELi1ELi1EN4cute5tupleIJNS5_1CILi1EEES8_S8_EEENS6_IJNS7_ILi64EEENS7_ILi80EEENS7_ILi256EEEEEENS_6half_tEfNS_4arch4Sm90ELb1ELb0ELb1ELb0ELb0ELb0ELb1ELb1ELi2ELi1ELi1ELi1ELb0EEENS1_24CollectiveEpilogueBwdGQAISD_fSG_Li256ELb0ELb0EEENS1_25SingleTileBwdLPTSchedulerILb0ELi80ELb0EEEEEEEEEvNT_6ParamsE:
        /* <DEDUP_REMOVED lines=23> */
.L_x_792:
[----:B------:R-:W-:Y:S05]  /*0170*/  BSYNC B0 ;  /* 0x0000000000007941 */ /* 0x000fea0003800000 */
.L_x_791:
        /* <DEDUP_REMOVED lines=34> */
.L_x_793:
        /* <DEDUP_REMOVED lines=20> */
.L_x_794:
        /* <DEDUP_REMOVED lines=8> */
.L_x_797:
        /* <DEDUP_REMOVED lines=23> */
[----:B------:R-:W-:Y:S02]  /*06d0*/  UIMAD UR4, UR11, UR7, URZ ;  /* 0x000000070b0472a4 */ /* 0x000fe4000f8e023f */
[----:B------:R-:W-:-:S05]  /*06e0*/  IMAD.U32 R2, RZ, RZ, UR11 ;  /* 0x0000000bff027e24 */ /* 0x000fca000f8e00ff */
[----:B------:R1:W-:Y:S01]  /*06f0*/  STL [R1+0x10], R2 ;  /* 0x0000100201007387 */ /* 0x0003e20000100800 */
[----:B------:R-:W-:Y:S05]  /*0700*/  BRA `(.L_x_799) ;  /* 0x0000000000247947 */ /* 0x000fea0003800000 */
.L_x_798:
        /* <DEDUP_REMOVED lines=8> */
[----:B------:R2:W-:Y:S05]  /*0790*/  STL [R1+0x10], R2 ;  /* 0x0000100201007387 */ /* 0x0005ea0000100800 */
.L_x_799:
        /* <DEDUP_REMOVED lines=11> */
[----:B-12---:R-:W-:Y:S01]  /*0850*/  IMAD.U32 R2, RZ, RZ, UR9 ;  /* 0x00000009ff027e24 */ /* 0x006fe2000f8e00ff */
[----:B------:R-:W-:Y:S01]  /*0860*/  ISETP.LE.AND P0, PT, RZ, UR9, PT ;  /* 0x00000009ff007c0c */ /* 0x000fe2000bf03270 */
[----:B------:R-:W-:-:S03]  /*0870*/  UIMAD UR4, UR7, UR4, UR6 ;  /* 0x00000004070472a4 */ /* 0x000fc6000f8e0206 */
[----:B------:R1:W-:Y:S09]  /*0880*/  STL [R1+0x14], R2 ;  /* 0x0000140201007387 */ /* 0x0003f20000100800 */
[----:B------:R-:W-:Y:S05]  /*0890*/  @!P0 BRA `(.L_x_800) ;  /* 0x000000a800308947 */ /* 0x000fea0003800000 */
[----:B-1----:R-:W2:Y:S01]  /*08a0*/  LDL R2, [R1+0x10] ;  /* 0x0000100001027983 */ /* 0x002ea20000100800 */
[----:B------:R-:W-:Y:S01]  /*08b0*/  ULDC UR9, c[0x0][0x280] ;  /* 0x0000a00000097ab9 */ /* 0x000fe20000000800 */
[----:B------:R-:W-:Y:S01]  /*08c0*/  ULDC UR10, c[0x0][0x290] ;  /* 0x0000a400000a7ab9 */ /* 0x000fe20000000800 */
[----:B------:R-:W-:Y:S01]  /*08d0*/  ULDC UR7, c[0x0][0x74c] ;  /* 0x0001d30000077ab9 */ /* 0x000fe20000000800 */
        /* <DEDUP_REMOVED lines=81> */
[----:B--2---:R-:W-:-:S13]  /*0df0*/  R2UR UR5, R2 ;  /* 0x00000000020572ca */ /* 0x004fda00000e0000 */
[----:B------:R-:W-:-:S04]  /*0e00*/  UIMAD UR5, UR5, 0x50, UR9 ;  /* 0x00000050050578a4 */ /* 0x000fc8000f8e0209 */
[----:B------:R-:W-:Y:S02]  /*0e10*/  UIADD3 UR7, -UR7, UR5, -UR10 ;  /* 0x0000000507077290 */ /* 0x000fe4000fffe90a */
[----:B------:R-:W-:Y:S02]  /*0e20*/  UIADD3 UR5, UR9, 0x3f, URZ ;  /* 0x0000003f09057890 */ /* 0x000fe4000fffe03f */
[----:B------:R-:W-:Y:S02]  /*0e30*/  USHF.R.S32.HI UR8, URZ, 0x1f, UR7 ;  /* 0x0000001f3f087899 */ /* 0x000fe40008011407 */
[----:B------:R-:W-:Y:S02]  /*0e40*/  USHF.R.S32.HI UR6, URZ, 0x1f, UR5 ;  /* 0x0000001f3f067899 */ /* 0x000fe40008011405 */
[----:B------:R-:W-:Y:S02]  /*0e50*/  ULEA.HI UR8, UR8, UR7, URZ, 0x6 ;  /* 0x0000000708087291 */ /* 0x000fe4000f8f303f */
[----:B------:R-:W-:-:S02]  /*0e60*/  ULEA.HI UR6, UR6, UR5, URZ, 0x6 ;  /* 0x0000000506067291 */ /* 0x000fc4000f8f303f */
[----:B------:R-:W-:Y:S02]  /*0e70*/  USHF.R.S32.HI UR8, URZ, 0x6, UR8 ;  /* 0x000000063f087899 */ /* 0x000fe40008011408 */
[----:B------:R-:W-:-:S04]  /*0e80*/  USHF.R.S32.HI UR11, URZ, 0x6, UR6 ;  /* 0x000000063f0b7899 */ /* 0x000fc80008011406 */
[----:B------:R-:W-:Y:S02]  /*0e90*/  VIMNMX R5, RZ, UR8, !PT ;  /* 0x00000008ff057c48 */ /* 0x000fe4000ffe0100 */
[----:B------:R-:W-:Y:S02]  /*0ea0*/  IMAD.U32 R2, RZ, RZ, UR11 ;  /* 0x0000000bff027e24 */ /* 0x000fe4000f8e00ff */
[----:B------:R-:W-:-:S03]  /*0eb0*/  ISETP.LT.AND P1, PT, R5, UR11, PT ;  /* 0x0000000b05007c0c */ /* 0x000fc6000bf21270 */
[----:B------:R1:W-:Y:S02]  /*0ec0*/  STL [R1+0x8], R2 ;  /* 0x0000080201007387 */ /* 0x0003e40000100800 */
[----:B-1----:R-:W-:-:S05]  /*0ed0*/  IMAD.U32 R2, RZ, RZ, UR4 ;  /* 0x00000004ff027e24 */ /* 0x002fca000f8e00ff */
[----:B------:R1:W-:Y:S03]  /*0ee0*/  STL [R1+0xc], R2 ;  /* 0x00000c0201007387 */ /* 0x0003e60000100800 */
[----:B------:R-:W-:Y:S05]  /*0ef0*/  @!P1 BRA `(.L_x_801) ;  /* 0x0000007c00549947 */ /* 0x000fea0003800000 */
[----:B-1----:R-:W1:Y:S01]  /*0f00*/  S2R R2, SR_CgaCtaId ;  /* 0x0000000000027919 */ /* 0x002e620000008800 */
        /* <DEDUP_REMOVED lines=9> */
[CC--:B------:R-:W-:Y:S02]  /*0fa0*/  LEA.HI R8, R3.reuse, R2.reuse, RZ, 0x4 ;  /* 0x0000000203087211 */ /* 0x0c0fe400078f20ff */
[----:B------:R-:W-:Y:S02]  /*0fb0*/  SHF.R.S32.HI R6, RZ, 0x7, R4 ;  /* 0x00000007ff067819 */ /* 0x000fe40000011404 */
[----:B------:R-:W-:Y:S02]  /*0fc0*/  LOP3.LUT R9, R4, 0xffffff80, RZ, 0xc0, !PT ;  /* 0xffffff8004097812 */ /* 0x000fe400078ec0ff */
[----:B------:R-:W-:Y:S01]  /*0fd0*/  LOP3.LUT R11, R8, 0xffffff0, RZ, 0xc0, !PT ;  /* 0x0ffffff0080b7812 */ /* 0x000fe200078ec0ff */
[----:B------:R3:W4:Y:S01]  /*0fe0*/  SHFL.IDX PT, R7, R6, RZ, 0x1f ;  /* 0x00001fff06077589 */ /* 0x00072200000e0000 */
[----:B------:R-:W-:Y:S01]  /*0ff0*/  LEA.HI R3, R3, R2, RZ, 0x5 ;  /* 0x0000000203037211 */ /* 0x000fe200078f28ff */
[----:B------:R-:W-:-:S02]  /*1000*/  IMAD.IADD R9, R2, 0x1, -R9 ;  /* 0x0000000102097824 */ /* 0x000fc400078e0a09 */
[----:B------:R-:W-:Y:S01]  /*1010*/  IMAD.IADD R11, R2, 0x1, -R11 ;  /* 0x00000001020b7824 */ /* 0x000fe200078e0a0b */
[--C-:B------:R-:W-:Y:S02]  /*1020*/  SHF.R.S32.HI R12, RZ, 0x5, R3.reuse ;  /* 0x00000005ff0c7819 */ /* 0x100fe40000011403 */
[----:B------:R-:W-:Y:S02]  /*1030*/  SHF.R.S32.HI R3, RZ, 0x1f, R3 ;  /* 0x0000001fff037819 */ /* 0x000fe40000011403 */
[----:B------:R-:W-:Y:S01]  /*1040*/  LEA.HI R2, R6, R6, RZ, 0x1 ;  /* 0x0000000606027211 */ /* 0x000fe200078f08ff */
[----:B-123--:R-:W-:Y:S06]  /*1050*/  @P0 BRA `(.L_x_802) ;  /* 0x0000000000080947 */ /* 0x00efec0003800000 */
[----:B------:R-:W1:Y:S02]  /*1060*/  SYNCS.PHASECHK.TRANS64.TRYWAIT P0, [R17+URZ+0x31800], R10 ;  /* 0x0318000a110075a7 */ /* 0x000e64000800017f */
[----:B-1----:R-:W-:Y:S05]  /*1070*/  @!P0 BRA `(.L_x_803) ;  /* 0x000000a000408947 */ /* 0x002fea0003800000 */
.L_x_802:
[----:B------:R-:W2:Y:S01]  /*1080*/  LDL R8, [R1+0xc] ;  /* 0x00000c0001087983 */ /* 0x000ea20000100800 */
[----:B------:R-:W3:Y:S03]  /*1090*/  LDC.64 R232, c[0x0][0x2e0] ;  /* 0x0000b800ffe87b82 */ /* 0x000ee60000000a00 */
[----:B------:R-:W5:Y:S04]  /*10a0*/  LDL R4, [R1+0x14] ;  /* 0x0000140001047983 */ /* 0x000f680000100800 */
[----:B------:R-:W3:Y:S01]  /*10b0*/  LDL R16, [R1+0x10] ;  /* 0x0000100001107983 */ /* 0x000ee20000100800 */
[----:B------:R-:W-:Y:S01]  /*10c0*/  LOP3.LUT R13, R2, 0x1ffffffe, RZ, 0xc0, !PT ;  /* 0x1ffffffe020d7812 */ /* 0x000fe200078ec0ff */
[C---:B------:R-:W-:Y:S01]  /*10d0*/  IMAD R14, R6.reuse, 0x40, R11 ;  /* 0x00000040060e7824 */ /* 0x040fe200078e020b */
[----:B----4-:R-:W-:Y:S01]  /*10e0*/  LEA.HI R2, R7, R7, RZ, 0x1 ;  /* 0x0000000707027211 */ /* 0x010fe200078f08ff */
[----:B-1----:R-:W-:-:S02]  /*10f0*/  IMAD R10, R6, 0x800, R9 ;  /* 0x00000800060a7824 */ /* 0x002fc400078e0209 */
[----:B------:R-:W-:Y:S01]  /*1100*/  IMAD.IADD R15, R6, 0x1, -R13 ;  /* 0x00000001060f7824 */ /* 0x000fe200078e0a0d */
[----:B------:R-:W-:-:S04]  /*1110*/  LEA.HI R3, R3, R12, RZ, 0x2 ;  /* 0x0000000c03037211 */ /* 0x000fc800078f10ff */
[----:B------:R-:W-:-:S05]  /*1120*/  LOP3.LUT R13, R3, 0xfffffc, RZ, 0xc0, !PT ;  /* 0x00fffffc030d7812 */ /* 0x000fca00078ec0ff */
[----:B------:R-:W-:Y:S01]  /*1130*/  IMAD.IADD R13, R12, 0x1, -R13 ;  /* 0x000000010c0d7824 */ /* 0x000fe200078e0a0d */
[----:B------:R-:W-:-:S03]  /*1140*/  LOP3.LUT R231, R0, 0x1, RZ, 0xfc, !PT ;  /* 0x0000000100e77812 */ /* 0x000fc600078efcff */
[----:B------:R-:W-:-:S04]  /*1150*/  IMAD R13, R13, 0x10, R14 ;  /* 0x000000100d0d7824 */ /* 0x000fc800078e020e */
[----:B------:R-:W-:Y:S01]  /*1160*/  IMAD.SHL.U32 R0, R13, 0x8, RZ ;  /* 0x000000080d007824 */ /* 0x000fe200078e00ff */
[----:B------:R-:W-:Y:S01]  /*1170*/  CS2R R214, SRZ ;  /* 0x0000000000d67805 */ /* 0x000fe2000001ff00 */
[----:B------:R-:W-:Y:S01]  /*1180*/  IMAD.MOV.U32 R228, RZ, RZ, RZ ;  /* 0x000000ffffe47224 */ /* 0x000fe200078e00ff */
        /* <DEDUP_REMOVED lines=80> */
[----:B------:R-:W-:Y:S01]  /*1690*/  ULDC.64 UR60, c[0x0][0x208] ;  /* 0x00008200003c7ab9 */ /* 0x000fe20000000a00 */
[----:B--2---:R-:W-:Y:S02]  /*16a0*/  R2UR UR6, R8 ;  /* 0x00000000080672ca */ /* 0x004fe400000e0000 */
[----:B------:R-:W-:Y:S02]  /*16b0*/  SHF.R.S32.HI R8, RZ, 0x1f, R9 ;  /* 0x0000001fff087819 */ /* 0x000fe40000011409 */
[----:B-----5:R-:W-:Y:S02]  /*16c0*/  R2UR UR5, R4 ;  /* 0x00000000040572ca */ /* 0x020fe400000e0000 */
[----:B------:R-:W-:-:S02]  /*16d0*/  LEA.HI R6, R8, R9, RZ, 0x2 ;  /* 0x0000000908067211 */ /* 0x000fc400078f10ff */
[----:B------:R-:W-:Y:S01]  /*16e0*/  LOP3.LUT R4, R2, 0xfffffffe, RZ, 0xc0, !PT ;  /* 0xfffffffe02047812 */ /* 0x000fe200078ec0ff */
[----:B------:R-:W-:Y:S01]  /*16f0*/  IMAD.SHL.U32 R2, R10, 0x4, RZ ;  /* 0x000000040a027824 */ /* 0x000fe200078e00ff */
[--C-:B------:R-:W-:Y:S02]  /*1700*/  SHF.R.S32.HI R10, RZ, 0x2, R6.reuse ;  /* 0x00000002ff0a7819 */ /* 0x100fe40000011406 */
[----:B------:R-:W-:Y:S01]  /*1710*/  SHF.R.S32.HI R11, RZ, 0x1f, R6 ;  /* 0x0000001fff0b7819 */ /* 0x000fe20000011406 */
[----:B------:R-:W-:Y:S01]  /*1720*/  USHF.R.S32.HI UR4, URZ, 0x1f, UR6 ;  /* 0x0000001f3f047899 */ /* 0x000fe20008011406 */
[----:B------:R-:W-:Y:S02]  /*1730*/  SHF.R.S32.HI R3, RZ, 0x1f, R2 ;  /* 0x0000001fff037819 */ /* 0x000fe40000011402 */
[----:B------:R-:W-:-:S03]  /*1740*/  LEA.HI R11, R11, R10, RZ, 0x3 ;  /* 0x0000000a0b0b7211 */ /* 0x000fc600078f18ff */
[C---:B------:R-:W-:Y:S01]  /*1750*/  IMAD R12, R18.reuse, UR4, RZ ;  /* 0x00000004120c7c24 */ /* 0x040fe2000f8e02ff */
[----:B------:R-:W-:Y:S01]  /*1760*/  LOP3.LUT R11, R11, 0xfffffff8, RZ, 0xc0, !PT ;  /* 0xfffffff80b0b7812 */ /* 0x000fe200078ec0ff */
[----:B------:R-:W-:Y:S01]  /*1770*/  USHF.R.S32.HI UR4, URZ, 0x1f, UR5 ;  /* 0x0000001f3f047899 */ /* 0x000fe20008011405 */
[----:B------:R-:W-:Y:S02]  /*1780*/  IMAD.IADD R4, R7, 0x1, -R4 ;  /* 0x0000000107047824 */ /* 0x000fe400078e0a04 */
[----:B------:R-:W-:-:S04]  /*1790*/  IMAD.WIDE.U32 R2, R18, UR6, R2 ;  /* 0x0000000612027c25 */ /* 0x000fc8000f8e0002 */
[----:B------:R-:W-:Y:S02]  /*17a0*/  IMAD R7, R19, UR6, R12 ;  /* 0x0000000613077c24 */ /* 0x000fe4000f8e020c */
[----:B------:R-:W-:Y:S02]  /*17b0*/  IMAD.IADD R11, R10, 0x1, -R11 ;  /* 0x000000010a0b7824 */ /* 0x000fe400078e0a0b */
[C---:B---3--:R-:W-:Y:S02]  /*17c0*/  IMAD R10, R232.reuse, UR4, RZ ;  /* 0x00000004e80a7c24 */ /* 0x048fe4000f8e02ff */
[----:B------:R-:W-:Y:S02]  /*17d0*/  IMAD.IADD R3, R3, 0x1, R7 ;  /* 0x0000000103037824 */ /* 0x000fe400078e0207 */
[----:B------:R-:W-:Y:S02]  /*17e0*/  IMAD R7, R233, UR5, R10 ;  /* 0x00000005e9077c24 */ /* 0x000fe4000f8e020a */
[----:B------:R-:W-:Y:S01]  /*17f0*/  IMAD.WIDE.U32 R232, R232, UR5, R2 ;  /* 0x00000005e8e87c25 */ /* 0x000fe2000f8e0002 */
[----:B------:R-:W-:-:S03]  /*1800*/  R2UR UR4, R16 ;  /* 0x00000000100472ca */ /* 0x000fc600000e0000 */
[----:B------:R-:W-:Y:S02]  /*1810*/  IMAD.MOV.U32 R3, RZ, RZ, R5 ;  /* 0x000000ffff037224 */ /* 0x000fe400078e0005 */
[----:B------:R-:W-:Y:S01]  /*1820*/  IMAD.IADD R5, R233, 0x1, R7 ;  /* 0x00000001e9057824 */ /* 0x000fe200078e0207 */
[----:B------:R-:W-:-:S04]  /*1830*/  LOP3.LUT R6, R6, 0x7ffffffc, RZ, 0xc0, !PT ;  /* 0x7ffffffc06067812 */ /* 0x000fc800078ec0ff */
[----:B------:R1:W-:Y:S01]  /*1840*/  STL [R1+0x4], R5 ;  /* 0x0000040501007387 */ /* 0x0003e20000100800 */
[----:B------:R-:W-:Y:S01]  /*1850*/  IMAD.IADD R6, R9, 0x1, -R6 ;  /* 0x0000000109067824 */ /* 0x000fe200078e0a06 */
[----:B------:R-:W-:Y:S01]  /*1860*/  LEA.HI R8, R8, R9, RZ, 0x5 ;  /* 0x0000000908087211 */ /* 0x000fe200078f28ff */
[----:B------:R-:W-:Y:S02]  /*1870*/  UIMAD UR4, UR4, -0x50, UR10 ;  /* 0xffffffb0040478a4 */ /* 0x000fe4000f8e020a */
[----:B------:R-:W-:Y:S01]  /*1880*/  IMAD R6, R15, 0x4, R6 ;  /* 0x000000040f067824 */ /* 0x000fe200078e0206 */
[----:B------:R-:W-:Y:S01]  /*1890*/  SHF.R.S32.HI R8, RZ, 0x5, R8 ;  /* 0x00000005ff087819 */ /* 0x000fe20000011408 */
[----:B------:R-:W-:Y:S02]  /*18a0*/  UIADD3 UR5, UR4, 0x1, -UR9 ;  /* 0x0000000104057890 */ /* 0x000fe4000fffe809 */
[----:B------:R-:W-:Y:S02]  /*18b0*/  IMAD.SHL.U32 R229, R6, 0x2, RZ ;  /* 0x0000000206e57824 */ /* 0x000fe400078e00ff */
[----:B------:R-:W-:-:S02]  /*18c0*/  IMAD R19, R8, 0x10, R11 ;  /* 0x0000001008137824 */ /* 0x000fc400078e020b */
[----:B------:R-:W-:Y:S01]  /*18d0*/  IMAD.MOV.U32 R2, RZ, RZ, RZ ;  /* 0x000000ffff027224 */ /* 0x000fe200078e00ff */
[C---:B------:R-:W-:Y:S01]  /*18e0*/  IADD3 R230, -R229.reuse, UR4, RZ ;  /* 0x00000004e5e67c10 */ /* 0x040fe2000fffe1ff */
[----:B------:R-:W-:Y:S01]  /*18f0*/  IMAD.MOV.U32 R18, RZ, RZ, RZ ;  /* 0x000000ffff127224 */ /* 0x000fe200078e00ff */
[----:B-1----:R-:W-:-:S07]  /*1900*/  IADD3 R229, -R229, UR5, RZ ;  /* 0x00000005e5e57c10 */ /* 0x002fce000fffe1ff */
.L_x_814:
[----:B------:R-:W-:-:S13]  /*1910*/  ISETP.NE.AND P0, PT, R231, 0x3, PT ;  /* 0x00000003e700780c */ /* 0x000fda0003f05270 */
[----:B------:R-:W-:Y:S05]  /*1920*/  @!P0 BRA `(.L_x_804) ;  /* 0x0000000000048947 */ /* 0x000fea0003800000 */
[----:B------:R-:W-:Y:S01]  /*1930*/  BPT.TRAP 0x1 ;  /* 0x000000040000795c */ /* 0x000fe20000300000 */
.L_x_804:
[----:B------:R-:W-:Y:S01]  /*1940*/  IMAD R16, R2, 0x8, R17 ;  /* 0x0000000802107824 */ /* 0x000fe200078e0211 */
[----:B------:R-:W-:-:S04]  /*1950*/  SHF.L.U32 R9, R228, 0x1f, RZ ;  /* 0x0000001fe4097819 */ /* 0x000fc800000006ff */
[----:B------:R1:W2:Y:S01]  /*1960*/  SYNCS.PHASECHK.TRANS64.TRYWAIT P1, [R16+URZ+0x31810], R9 ;  /* 0x03181009100075a7 */ /* 0x0002a2000802017f */
[----:B------:R-:W-:Y:S05]  /*1970*/  @!P0 BRA `(.L_x_805) ;  /* 0x0000000000048947 */ /* 0x000fea0003800000 */
[----:B------:R-:W-:Y:S01]  /*1980*/  BPT.TRAP 0x1 ;  /* 0x000000040000795c */ /* 0x000fe20000300000 */
.L_x_805:
        /* <DEDUP_REMOVED lines=11> */
.L_x_806:
[----:B------:R-:W-:Y:S01]  /*1a40*/  IMAD R7, R2, 0x800, R11 ;  /* 0x0000080002077824 */ /* 0x000fe200078e020b */
[C---:B------:R-:W-:Y:S01]  /*1a50*/  R2UR UR6, R6.reuse ;  /* 0x00000000060672ca */ /* 0x040fe200000e0000 */
[C---:B------:R-:W-:Y:S01]  /*1a60*/  VIADD R8, R6.reuse, 0x80 ;  /* 0x0000008006087836 */ /* 0x040fe20000000000 */
[----:B------:R-:W-:Y:S01]  /*1a70*/  WARPGROUP.ARRIVE ;  /* 0x00000000000079c5 */ /* 0x000fe20000000000 */
[----:B-12---:R-:W-:Y:S01]  /*1a80*/  VIADD R9, R6, 0x100 ;  /* 0x0000010006097836 */ /* 0x006fe20000000000 */
        /* <DEDUP_REMOVED lines=414> */
[----:B------:R-:W-:-:S04]  /*3470*/  IMAD R6, R2, 0x40, R19 ;  /* 0x0000004002067824 */ /* 0x000fc800078e0213 */
[----:B------:R-:W-:-:S05]  /*3480*/  IMAD R8, R6, 0x4, R17 ;  /* 0x0000000406087824 */ /* 0x000fca00078e0211 */
        /* <DEDUP_REMOVED lines=15> */
[----:B-1----:R-:W-:Y:S05]  /*3580*/  @!P0 BRA `(.L_x_808) ;  /* 0x0000000000048947 */ /* 0x002fea0003800000 */
[----:B------:R-:W-:Y:S01]  /*3590*/  BPT.TRAP 0x1 ;  /* 0x000000040000795c */ /* 0x000fe20000300000 */
.L_x_808:
[----:B------:R-:W-:-:S04]  /*35a0*/  SHF.L.U32 R10, R18, 0x1f, RZ ;  /* 0x0000001f120a7819 */ /* 0x000fc800000006ff */
[----:B------:R1:W4:Y:S01]  /*35b0*/  SYNCS.PHASECHK.TRANS64.TRYWAIT P1, [R17+URZ+0x31830], R10 ;  /* 0x0318300a110075a7 */ /* 0x000322000802017f */
[----:B------:R-:W-:Y:S05]  /*35c0*/  @!P0 BRA `(.L_x_809) ;  /* 0x0000000000048947 */ /* 0x000fea0003800000 */
[----:B------:R-:W-:Y:S01]  /*35d0*/  BPT.TRAP 0x1 ;  /* 0x000000040000795c */ /* 0x000fe20000300000 */
.L_x_809:
        /* <DEDUP_REMOVED lines=11> */
.L_x_810:
[C---:B-1--4-:R-:W-:Y:S01]  /*3690*/  VIADD R10, R8.reuse, 0x80 ;  /* 0x00000080080a7836 */ /* 0x052fe20000000000 */
[----:B------:R-:W-:Y:S01]  /*36a0*/  R2UR UR4, R9 ;  /* 0x00000000090472ca */ /* 0x000fe200000e0000 */
[C---:B------:R-:W-:Y:S01]  /*36b0*/  VIADD R11, R8.reuse, 0x100 ;  /* 0x00000100080b7836 */ /* 0x040fe20000000000 */
        /* <DEDUP_REMOVED lines=11> */
[C---:B------:R-:W-:Y:S01]  /*3770*/  VIADD R11, R8.reuse, 0x82 ;  /* 0x00000082080b7836 */ /* 0x040fe20000000000 */
[----:B------:R1:W-:Y:S01]  /*3780*/  STL [R1+0x18], R16 ;  /* 0x0000181001007387 */ /* 0x0003e20000100800 */
[----:B------:R-:W-:Y:S01]  /*3790*/  HGMMA.64x8x16.F32 R44, gdesc[UR4], RZ, !UPT ;  /* 0x00000000042c79f0 */ /* 0x000fe2000c7008ff */
[----:B------:R-:W-:Y:S01]  /*37a0*/  UMOV UR7, 0x40000000 ;  /* 0x4000000000077882 */ /* 0x000fe20000000000 */
[----:B------:R-:W-:Y:S01]  /*37b0*/  UMOV UR6, UR8 ;  /* 0x0000000800067c82 */ /* 0x000fe20008000000 */
[----:B------:R-:W-:Y:S01]  /*37c0*/  R2UR UR8, R11 ;  /* 0x000000000b0872ca */ /* 0x000fe200000e0000 */
[----:B------:R-:W-:Y:S01]  /*37d0*/  HGMMA.64x8x16.F32 R48, gdesc[UR4], RZ, !UPT ;  /* 0x00000000043079f0 */ /* 0x000fe2000c7008ff */
[----:B------:R-:W-:Y:S01]  /*37e0*/  UMOV UR6, UR9 ;  /* 0x0000000900067c82 */ /* 0x000fe20008000000 */
[----:B------:R-:W-:Y:S01]  /*37f0*/  UMOV UR7, 0x40000000 ;  /* 0x4000000000077882 */ /* 0x000fe20000000000 */
[----:B------:R-:W-:Y:S01]  /*3800*/  VIADD R11, R8, 0x182 ;  /* 0x00000182080b7836 */ /* 0x000fe20000000000 */
[----:B------:R-:W-:Y:S01]  /*3810*/  HGMMA.64x8x16.F32 R52, gdesc[UR4], RZ, !UPT ;  /* 0x00000000043479f0 */ /* 0x000fe2000c7008ff */
[----:B------:R-:W-:Y:S01]  /*3820*/  UMOV UR6, UR10 ;  /* 0x0000000a00067c82 */ /* 0x000fe20008000000 */
[----:B------:R-:W-:-:S02]  /*3830*/  UMOV UR7, 0x40000000 ;  /* 0x4000000000077882 */ /* 0x000fc40000000000 */
[----:B------:R-:W-:Y:S01]  /*3840*/  HGMMA.64x8x16.F32 R216, gdesc[UR4], RZ, !UPT ;  /* 0x0000000004d879f0 */ /* 0x000fe2000c7008ff */
[----:B------:R-:W-:Y:S01]  /*3850*/  UMOV UR6, UR11 ;  /* 0x0000000b00067c82 */ /* 0x000fe20008000000 */
[----:B------:R-:W-:Y:S01]  /*3860*/  UMOV UR7, 0x40000000 ;  /* 0x4000000000077882 */ /* 0x000fe20000000000 */
[----:B------:R-:W-:Y:S01]  /*3870*/  R2UR UR10, R11 ;  /* 0x000000000b0a72ca */ /* 0x000fe200000e0000 */
[----:B------:R-:W-:Y:S01]  /*3880*/  HGMMA.64x8x16.F32 R220, gdesc[UR4], RZ, !UPT ;  /* 0x0000000004dc79f0 */ /* 0x000fe2000c7008ff */
[----:B------:R-:W-:Y:S01]  /*3890*/  R2UR UR6, R10 ;  /* 0x000000000a0672ca */ /* 0x000fe200000e0000 */
[----:B------:R-:W-:Y:S01]  /*38a0*/  VIADD R10, R9, 0x2 ;  /* 0x00000002090a7836 */ /* 0x000fe20000000000 */
        /* <DEDUP_REMOVED lines=8> */
[C---:B------:R-:W-:Y:S01]  /*3930*/  VIADD R10, R8.reuse, 0x4 ;  /* 0x00000004080a7836 */ /* 0x040fe20000000000 */
[----:B------:R-:W-:Y:S01]  /*3940*/  HGMMA.64x8x16.F32 R44, gdesc[UR4], R44 ;  /* 0x00000000042c79f0 */ /* 0x000fe2000870082c */
        /* <DEDUP_REMOVED lines=9> */
[----:B------:R-:W-:-:S02]  /*39e0*/  UMOV UR7, 0x40000000 ;  /* 0x4000000000077882 */ /* 0x000fc40000000000 */
[----:B------:R-:W-:Y:S01]  /*39f0*/  HGMMA.64x8x16.F32 R216, gdesc[UR4], R216 ;  /* 0x0000000004d879f0 */ /* 0x000fe200087008d8 */
[----:B------:R-:W-:Y:S01]  /*3a00*/  UMOV UR6, UR11 ;  /* 0x0000000b00067c82 */ /* 0x000fe20008000000 */
[----:B------:R-:W-:Y:S01]  /*3a10*/  UMOV UR7, 0x40000000 ;  /* 0x4000000000077882 */ /* 0x000fe20000000000 */
[----:B------:R-:W-:Y:S01]  /*3a20*/  R2UR UR10, R11 ;  /* 0x000000000b0a72ca */ /* 0x000fe200000e0000 */
[----:B------:R-:W-:Y:S01]  /*3a30*/  HGMMA.64x8x16.F32 R220, gdesc[UR4], R220 ;  /* 0x0000000004dc79f0 */ /* 0x000fe200087008dc */
        /* <DEDUP_REMOVED lines=334> */
[----:B------:R-:W-:Y:S01]  /*4f20*/  VIADD R10, R8, 0x786 ;  /* 0x00000786080a7836 */ /* 0x000fe20000000000 */
        /* <DEDUP_REMOVED lines=39> */
[----:B------:R-:W-:Y:S02]  /*51a0*/  ULDC UR4, c[0x0][0x744] ;  /* 0x0001d10000047ab9 */ /* 0x000fe40000000800 */
[----:B------:R-:W-:-:S02]  /*51b0*/  WARPGROUP.DEPBAR.LE gsb0, 0x1 ;  /* 0x00008000000079c5 */ /* 0x000fc40000010100 */
[----:B------:R-:W-:Y:S01]  /*51c0*/  FMUL.FTZ R237, R24, UR8 ;  /* 0x0000000818ed7c20 */ /* 0x000fe20008410000 */
[----:B------:R-:W-:Y:S01]  /*51d0*/  FMUL.FTZ R8, R25, UR8 ;  /* 0x0000000819087c20 */ /* 0x000fe20008410000 */
[----:B------:R-:W-:Y:S01]  /*51e0*/  FMUL.FTZ R10, R28, UR8 ;  /* 0x000000081c0a7c20 */ /* 0x000fe20008410000 */
[----:B------:R-:W-:Y:S01]  /*51f0*/  FMUL.FTZ R11, R29, UR8 ;  /* 0x000000081d0b7c20 */ /* 0x000fe20008410000 */
[----:B------:R-:W-:Y:S01]  /*5200*/  FMUL.FTZ R26, R26, UR8 ;  /* 0x000000081a1a7c20 */ /* 0x000fe20008410000 */
[----:B------:R-:W-:Y:S01]  /*5210*/  FMUL.FTZ R14, R32, UR8 ;  /* 0x00000008200e7c20 */ /* 0x000fe20008410000 */
[----:B------:R-:W4:Y:S01]  /*5220*/  MUFU.TANH R237, R237 ;  /* 0x000000ed00ed7308 */ /* 0x000f220000002400 */
[----:B------:R-:W-:Y:S01]  /*5230*/  FMUL.FTZ R15, R33, UR8 ;  /* 0x00000008210f7c20 */ /* 0x000fe20008410000 */
[----:B------:R-:W-:Y:S01]  /*5240*/  FMUL.FTZ R22, R36, UR8 ;  /* 0x0000000824167c20 */ /* 0x000fe20008410000 */
[----:B------:R-:W-:Y:S01]  /*5250*/  FMUL.FTZ R23, R37, UR8 ;  /* 0x0000000825177c20 */ /* 0x000fe20008410000 */
[----:B------:R-:W-:Y:S01]  /*5260*/  FMUL.FTZ R9, R27, UR8 ;  /* 0x000000081b097c20 */ /* 0x000fe20008410000 */
[----:B------:R-:W-:Y:S01]  /*5270*/  FMUL.FTZ R12, R30, UR8 ;  /* 0x000000081e0c7c20 */ /* 0x000fe20008410000 */
[----:B------:R-:W-:Y:S01]  /*5280*/  FMUL.FTZ R13, R31, UR8 ;  /* 0x000000081f0d7c20 */ /* 0x000fe20008410000 */
[----:B------:R-:W-:Y:S01]  /*5290*/  FMUL.FTZ R24, R40, UR8 ;  /* 0x0000000828187c20 */ /* 0x000fe20008410000 */
[----:B------:R-:W2:Y:S01]  /*52a0*/  MUFU.TANH R8, R8 ;  /* 0x0000000800087308 */ /* 0x000ea20000002400 */
[----:B------:R-:W-:Y:S01]  /*52b0*/  FMUL.FTZ R21, R35, UR8 ;  /* 0x0000000823157c20 */ /* 0x000fe20008410000 */
[----:B------:R-:W-:Y:S01]  /*52c0*/  FMUL.FTZ R27, R39, UR8 ;  /* 0x00000008271b7c20 */ /* 0x000fe20008410000 */
[----:B------:R-:W-:Y:S01]  /*52d0*/  FMUL.FTZ R20, R34, UR8 ;  /* 0x0000000822147c20 */ /* 0x000fe20008410000 */
[----:B------:R-:W-:-:S04]  /*52e0*/  FMUL.FTZ R28, R42, UR8 ;  /* 0x000000082a1c7c20 */ /* 0x000fc80008410000 */
[----:B------:R-:W3:Y:S08]  /*52f0*/  MUFU.TANH R10, R10 ;  /* 0x0000000a000a7308 */ /* 0x000ef00000002400 */
[----:B------:R-:W3:Y:S08]  /*5300*/  MUFU.TANH R11, R11 ;  /* 0x0000000b000b7308 */ /* 0x000ef00000002400 */
[----:B-1----:R1:W-:Y:S08]  /*5310*/  MUFU.TANH R16, R26 ;  /* 0x0000001a00107308 */ /* 0x0023f00000002400 */
[----:B------:R-:W3:Y:S01]  /*5320*/  MUFU.TANH R14, R14 ;  /* 0x0000000e000e7308 */ /* 0x000ee20000002400 */
[----:B-1----:R-:W-:-:S05]  /*5330*/  IMAD R26, R3, 0x40, R19 ;  /* 0x00000040031a7824 */ /* 0x002fca00078e0213 */
[----:B------:R-:W-:Y:S02]  /*5340*/  VIADDMNMX R25, R26, R229, R230, PT ;  /* 0x000000e51a197246 */ /* 0x000fe400038001e6 */
[----:B------:R-:W1:Y:S01]  /*5350*/  MUFU.TANH R15, R15 ;  /* 0x0000000f000f7308 */ /* 0x000e620000002400 */
[----:B------:R-:W-:Y:S01]  /*5360*/  IADD3 R31, R229, 0x8, R26 ;  /* 0x00000008e51f7810 */ /* 0x000fe20007ffe01a */
[----:B------:R-:W-:Y:S01]  /*5370*/  FMUL.FTZ R26, R38, UR8 ;  /* 0x00000008261a7c20 */ /* 0x000fe20008410000 */
[C---:B------:R-:W-:Y:S02]  /*5380*/  ISETP.GT.AND P6, PT, R25.reuse, RZ, PT ;  /* 0x000000ff1900720c */ /* 0x040fe40003fc4270 */
[C---:B------:R-:W-:Y:S02]  /*5390*/  ISETP.GT.AND P1, PT, R25.reuse, 0x1, PT ;  /* 0x000000011900780c */ /* 0x040fe40003f24270 */
[C---:B------:R-:W-:Y:S01]  /*53a0*/  ISETP.GT.AND P2, PT, R25.reuse, 0x10, PT ;  /* 0x000000101900780c */ /* 0x040fe20003f44270 */
[----:B------:R-:W1:Y:S01]  /*53b0*/  MUFU.TANH R22, R22 ;  /* 0x0000001600167308 */ /* 0x000e620000002400 */
[----:B------:R-:W-:-:S02]  /*53c0*/  ISETP.GT.AND P3, PT, R25, 0x11, PT ;  /* 0x000000111900780c */ /* 0x000fc40003f64270 */
[----:B----4-:R-:W-:Y:S02]  /*53d0*/  FSEL R235, R237, -INF , P6 ;  /* 0xff800000edeb7808 */ /* 0x010fe40003000000 */
[C---:B--2---:R-:W-:Y:S01]  /*53e0*/  FSEL R227, R8.reuse, -INF , P1 ;  /* 0xff80000008e37808 */ /* 0x044fe20000800000 */
[----:B------:R-:W-:Y:S01]  /*53f0*/  FFMA.FTZ R8, -R8, R8, 1 ;  /* 0x3f80000008087423 */ /* 0x000fe20000010108 */
[----:B---3--:R-:W-:Y:S01]  /*5400*/  FSEL R226, R10, -INF , P2 ;  /* 0xff8000000ae27808 */ /* 0x008fe20001000000 */
[----:B------:R-:W2:Y:S01]  /*5410*/  MUFU.TANH R23, R23 ;  /* 0x0000001700177308 */ /* 0x000ea20000002400 */
[----:B------:R-:W-:Y:S01]  /*5420*/  FSEL R225, R11, -INF , P3 ;  /* 0xff8000000be17808 */ /* 0x000fe20001800000 */
[--C-:B------:R-:W-:Y:S01]  /*5430*/  FFMA.FTZ R235, R235, UR4, -R7.reuse ;  /* 0x00000004ebeb7c23 */ /* 0x100fe20008010807 */
[----:B------:R-:W-:Y:S01]  /*5440*/  ISETP.GT.AND P4, PT, R25, 0x20, PT ;  /* 0x000000201900780c */ /* 0x000fe20003f84270 */
[--C-:B------:R-:W-:Y:S01]  /*5450*/  FFMA.FTZ R227, R227, UR4, -R7.reuse ;  /* 0x00000004e3e37c23 */ /* 0x100fe20008010807 */
[C---:B------:R-:W-:Y:S01]  /*5460*/  ISETP.GT.AND P5, PT, R25.reuse, 0x21, PT ;  /* 0x000000211900780c */ /* 0x040fe20003fa4270 */
[--C-:B------:R-:W-:Y:S01]  /*5470*/  FFMA.FTZ R226, R226, UR4, -R7.reuse ;  /* 0x00000004e2e27c23 */ /* 0x100fe20008010807 */
[C---:B------:R-:W-:Y:S01]  /*5480*/  ISETP.GT.AND P6, PT, R25.reuse, 0x30, PT ;  /* 0x000000301900780c */ /* 0x040fe20003fc4270 */
[----:B------:R-:W3:Y:S01]  /*5490*/  MUFU.TANH R9, R9 ;  /* 0x0000000900097308 */ /* 0x000ee20000002400 */
[----:B------:R-:W-:Y:S01]  /*54a0*/  ISETP.GT.AND P1, PT, R25, 0x31, PT ;  /* 0x000000311900780c */ /* 0x000fe20003f24270 */
[--C-:B------:R-:W-:Y:S01]  /*54b0*/  FFMA.FTZ R225, R225, UR4, -R7.reuse ;  /* 0x00000004e1e17c23 */ /* 0x100fe20008010807 */
[C---:B------:R-:W-:Y:S01]  /*54c0*/  ISETP.GT.AND P2, PT, R25.reuse, 0x40, PT ;  /* 0x000000401900780c */ /* 0x040fe20003f44270 */
[----:B------:R-:W-:Y:S01]  /*54d0*/  FFMA.FTZ R10, -R10, R10, 1 ;  /* 0x3f8000000a0a7423 */ /* 0x000fe2000001010a */
[----:B------:R-:W-:Y:S01]  /*54e0*/  ISETP.GT.AND P3, PT, R25, 0x41, PT ;  /* 0x000000411900780c */ /* 0x000fe20003f64270 */
[----:B------:R-:W-:Y:S01]  /*54f0*/  FMUL.FTZ R25, R41, UR8 ;  /* 0x0000000829197c20 */ /* 0x000fe20008410000 */
[----:B------:R-:W-:Y:S01]  /*5500*/  VIMNMX R31, R230, R31, PT ;  /* 0x0000001fe61f7248 */ /* 0x000fe20003fe0100 */
[----:B------:R-:W4:Y:S01]  /*5510*/  MUFU.TANH R12, R12 ;  /* 0x0000000c000c7308 */ /* 0x000f220000002400 */
[C---:B------:R-:W-:Y:S01]  /*5520*/  FSEL R35, R14.reuse, -INF , P4 ;  /* 0xff8000000e237808 */ /* 0x040fe20002000000 */
[----:B------:R-:W-:Y:S01]  /*5530*/  FFMA.FTZ R14, -R14, R14, 1 ;  /* 0x3f8000000e0e7423 */ /* 0x000fe2000001010e */
[----:B-1----:R-:W-:Y:S01]  /*5540*/  FSEL R39, R15, -INF , P5 ;  /* 0xff8000000f277808 */ /* 0x002fe20002800000 */
[----:B------:R-:W-:Y:S01]  /*5550*/  FFMA.FTZ R11, -R11, R11, 1 ;  /* 0x3f8000000b0b7423 */ /* 0x000fe2000001010b */
[----:B------:R-:W-:Y:S01]  /*5560*/  FSEL R30, R22, -INF , P6 ;  /* 0xff800000161e7808 */ /* 0x000fe20003000000 */
[--C-:B------:R-:W-:Y:S01]  /*5570*/  FFMA.FTZ R42, R35, UR4, -R7.reuse ;  /* 0x00000004232a7c23 */ /* 0x100fe20008010807 */
[----:B--2---:R-:W-:Y:S01]  /*5580*/  FSEL R29, R23, -INF , P1 ;  /* 0xff800000171d7808 */ /* 0x004fe20000800000 */
[----:B------:R-:W1:Y:S01]  /*5590*/  MUFU.TANH R13, R13 ;  /* 0x0000000d000d7308 */ /* 0x000e620000002400 */
[----:B------:R-:W-:Y:S01]  /*55a0*/  ISETP.GT.AND P4, PT, R31, RZ, PT ;  /* 0x000000ff1f00720c */ /* 0x000fe20003f84270 */
[--C-:B------:R-:W-:Y:S01]  /*55b0*/  FFMA.FTZ R39, R39, UR4, -R7.reuse ;  /* 0x0000000427277c23 */ /* 0x100fe20008010807 */
[C---:B------:R-:W-:Y:S01]  /*55c0*/  ISETP.GT.AND P5, PT, R31.reuse, 0x1, PT ;  /* 0x000000011f00780c */ /* 0x040fe20003fa4270 */
[--C-:B------:R-:W-:Y:S01]  /*55d0*/  FFMA.FTZ R30, R30, UR4, -R7.reuse ;  /* 0x000000041e1e7c23 */ /* 0x100fe20008010807 */
[----:B------:R-:W-:Y:S01]  /*55e0*/  ISETP.GT.AND P6, PT, R31, 0x10, PT ;  /* 0x000000101f00780c */ /* 0x000fe20003fc4270 */
[----:B------:R-:W-:Y:S01]  /*55f0*/  FFMA.FTZ R29, R29, UR4, -R7 ;  /* 0x000000041d1d7c23 */ /* 0x000fe20008010807 */
[----:B------:R-:W-:Y:S01]  /*5600*/  ISETP.GT.AND P1, PT, R31, 0x11, PT ;  /* 0x000000111f00780c */ /* 0x000fe20003f24270 */
[----:B------:R-:W2:Y:S01]  /*5610*/  MUFU.TANH R24, R24 ;  /* 0x0000001800187308 */ /* 0x000ea20000002400 */
[----:B------:R-:W-:Y:S01]  /*5620*/  FSEL R33, R16, -INF , P4 ;  /* 0xff80000010217808 */ /* 0x000fe20002000000 */
[----:B------:R-:W-:Y:S01]  /*5630*/  FFMA.FTZ R22, -R22, R22, 1 ;  /* 0x3f80000016167423 */ /* 0x000fe20000010116 */
[----:B---3--:R-:W-:-:S02]  /*5640*/  FSEL R234, R9, -INF , P5 ;  /* 0xff80000009ea7808 */ /* 0x008fc40002800000 */
[----:B----4-:R-:W-:Y:S02]  /*5650*/  FSEL R37, R12, -INF , P6 ;  /* 0xff8000000c257808 */ /* 0x010fe40003000000 */
[----:B------:R-:W-:Y:S01]  /*5660*/  ISETP.GT.AND P4, PT, R31, 0x30, PT ;  /* 0x000000301f00780c */ /* 0x000fe20003f84270 */
[----:B------:R-:W3:Y:S01]  /*5670*/  MUFU.TANH R25, R25 ;  /* 0x0000001900197308 */ /* 0x000ee20000002400 */
[----:B-1----:R-:W-:Y:S01]  /*5680*/  FSEL R34, R13, -INF , P1 ;  /* 0xff8000000d227808 */ /* 0x002fe20000800000 */
[--C-:B------:R-:W-:Y:S01]  /*5690*/  FFMA.FTZ R234, R234, UR4, -R6.reuse ;  /* 0x00000004eaea7c23 */ /* 0x100fe20008010806 */
[----:B------:R-:W-:Y:S01]  /*56a0*/  ISETP.GT.AND P5, PT, R31, 0x31, PT ;  /* 0x000000311f00780c */ /* 0x000fe20003fa4270 */
[--C-:B------:R-:W-:Y:S01]  /*56b0*/  FFMA.FTZ R37, R37, UR4, -R6.reuse ;  /* 0x0000000425257c23 */ /* 0x100fe20008010806 */
[C---:B------:R-:W-:Y:S01]  /*56c0*/  ISETP.GT.AND P6, PT, R31.reuse, 0x40, PT ;  /* 0x000000401f00780c */ /* 0x040fe20003fc4270 */
[----:B------:R-:W-:Y:S01]  /*56d0*/  FFMA.FTZ R34, R34, UR4, -R6 ;  /* 0x0000000422227c23 */ /* 0x000fe20008010806 */
[C---:B------:R-:W-:Y:S01]  /*56e0*/  ISETP.GT.AND P1, PT, R31.reuse, 0x41, PT ;  /* 0x000000411f00780c */ /* 0x040fe20003f24270 */
[----:B------:R-:W1:Y:S01]  /*56f0*/  MUFU.TANH R20, R20 ;  /* 0x0000001400147308 */ /* 0x000e620000002400 */
[C---:B--2---:R-:W-:Y:S01]  /*5700*/  FSEL R32, R24.reuse, -INF , P2 ;  /* 0xff80000018207808 */ /* 0x044fe20001000000 */
[----:B------:R-:W-:Y:S01]  /*5710*/  FFMA.FTZ R24, -R24, R24, 1 ;  /* 0x3f80000018187423 */ /* 0x000fe20000010118 */
[----:B------:R-:W-:-:S03]  /*5720*/  ISETP.GT.AND P2, PT, R31, 0x20, PT ;  /* 0x000000201f00780c */ /* 0x000fc60003f44270 */
[--C-:B------:R-:W-:Y:S02]  /*5730*/  FFMA.FTZ R32, R32, UR4, -R7.reuse ;  /* 0x0000000420207c23 */ /* 0x100fe40008010807 */
[----:B------:R-:W2:Y:S01]  /*5740*/  MUFU.TANH R21, R21 ;  /* 0x0000001500157308 */ /* 0x000ea20000002400 */
[----:B---3--:R-:W-:Y:S02]  /*5750*/  FSEL R36, R25, -INF , P3 ;  /* 0xff80000019247808 */ /* 0x008fe40001800000 */
[----:B------:R-:W-:Y:S01]  /*5760*/  ISETP.GT.AND P3, PT, R31, 0x21, PT ;  /* 0x000000211f00780c */ /* 0x000fe20003f64270 */
[----:B------:R-:W-:Y:S02]  /*5770*/  FMUL.FTZ R31, R43, UR8 ;  /* 0x000000082b1f7c20 */ /* 0x000fe40008410000 */
[----:B------:R-:W-:Y:S01]  /*5780*/  FFMA.FTZ R36, R36, UR4, -R7 ;  /* 0x0000000424247c23 */ /* 0x000fe20008010807 */
[----:B------:R-:W-:Y:S01]  /*5790*/  FFMA.FTZ R7, R33, UR4, -R6 ;  /* 0x0000000421077c23 */ /* 0x000fe20008010806 */
[----:B------:R-:W3:Y:S01]  /*57a0*/  MUFU.TANH R26, R26 ;  /* 0x0000001a001a7308 */ /* 0x000ee20000002400 */
[----:B-1----:R-:W-:-:S05]  /*57b0*/  FSEL R41, R20, -INF , P2 ;  /* 0xff80000014297808 */ /* 0x002fca0001000000 */
[----:B------:R-:W-:Y:S02]  /*57c0*/  FFMA.FTZ R41, R41, UR4, -R6 ;  /* 0x0000000429297c23 */ /* 0x000fe40008010806 */
[----:B------:R-:W1:Y:S01]  /*57d0*/  MUFU.TANH R27, R27 ;  /* 0x0000001b001b7308 */ /* 0x000e620000002400 */
[----:B--2---:R-:W-:-:S05]  /*57e0*/  FSEL R33, R21, -INF , P3 ;  /* 0xff80000015217808 */ /* 0x004fca0001800000 */
[----:B------:R-:W-:Y:S02]  /*57f0*/  FFMA.FTZ R33, R33, UR4, -R6 ;  /* 0x0000000421217c23 */ /* 0x000fe40008010806 */
[----:B------:R-:W2:Y:S01]  /*5800*/  MUFU.TANH R28, R28 ;  /* 0x0000001c001c7308 */ /* 0x000ea20000002400 */
[----:B---3--:R-:W-:-:S05]  /*5810*/  FSEL R35, R26, -INF , P4 ;  /* 0xff8000001a237808 */ /* 0x008fca0002000000 */
[----:B------:R-:W-:Y:S02]  /*5820*/  FFMA.FTZ R35, R35, UR4, -R6 ;  /* 0x0000000423237c23 */ /* 0x000fe40008010806 */
[----:B------:R-:W3:Y:S01]  /*5830*/  MUFU.TANH R31, R31 ;  /* 0x0000001f001f7308 */ /* 0x000ee20000002400 */
[----:B-1----:R-:W-:-:S05]  /*5840*/  FSEL R40, R27, -INF , P5 ;  /* 0xff8000001b287808 */ /* 0x002fca0002800000 */
[----:B------:R-:W-:Y:S02]  /*5850*/  FFMA.FTZ R40, R40, UR4, -R6 ;  /* 0x0000000428287c23 */ /* 0x000fe40008010806 */
[----:B------:R-:W-:Y:S01]  /*5860*/  MUFU.EX2 R235, R235 ;  /* 0x000000eb00eb7308 */ /* 0x000fe20000000800 */
[----:B--2---:R-:W-:-:S05]  /*5870*/  FSEL R38, R28, -INF , P6 ;  /* 0xff8000001c267808 */ /* 0x004fca0003000000 */
[----:B------:R-:W-:Y:S02]  /*5880*/  FFMA.FTZ R38, R38, UR4, -R6 ;  /* 0x0000000426267c23 */ /* 0x000fe40008010806 */
[----:B------:R-:W-:Y:S01]  /*5890*/  MUFU.EX2 R227, R227 ;  /* 0x000000e300e37308 */ /* 0x000fe20000000800 */
[----:B---3--:R-:W-:-:S05]  /*58a0*/  FSEL R224, R31, -INF , P1 ;  /* 0xff8000001fe07808 */ /* 0x008fca0000800000 */
[----:B------:R-:W-:Y:S01]  /*58b0*/  FFMA.FTZ R224, R224, UR4, -R6 ;  /* 0x00000004e0e07c23 */ /* 0x000fe20008010806 */
[----:B------:R-:W-:Y:S01]  /*58c0*/  IMAD R6, R19, 0x4, R17 ;  /* 0x0000000413067824 */ /* 0x000fe200078e0211 */
[----:B------:R-:W-:Y:S04]  /*58d0*/  MUFU.EX2 R234, R234 ;  /* 0x000000ea00ea7308 */ /* 0x000fe80000000800 */
[----:B------:R-:W1:Y:S04]  /*58e0*/  LDS R43, [R6+0x2c300] ;  /* 0x02c30000062b7984 */ /* 0x000e680000000800 */
[----:B------:R2:W3:Y:S01]  /*58f0*/  LDS R236, [R6+0x2c320] ;  /* 0x02c3200006ec7984 */ /* 0x0004e20000000800 */
[----:B------:R-:W-:-:S02]  /*5900*/  WARPGROUP.DEPBAR.LE gsb0, 0x0 ;  /* 0x00008000000079c5 */ /* 0x000fc40000010000 */
[----:B------:R-:W-:Y:S01]  /*5910*/  MUFU.EX2 R226, R226 ;  /* 0x000000e200e27308 */ /* 0x000fe20000000800 */
[----:B--2---:R-:W-:-:S07]  /*5920*/  FFMA.FTZ R6, -R237, R237, 1 ;  /* 0x3f800000ed067423 */ /* 0x004fce00000101ed */
[----:B------:R-:W2:Y:S08]  /*5930*/  MUFU.EX2 R237, R7 ;  /* 0x0000000700ed7308 */ /* 0x000eb00000000800 */
[----:B------:R-:W-:Y:S08]  /*5940*/  MUFU.EX2 R42, R42 ;  /* 0x0000002a002a7308 */ /* 0x000ff00000000800 */
[----:B------:R-:W-:Y:S01]  /*5950*/  MUFU.EX2 R30, R30 ;  /* 0x0000001e001e7308 */ /* 0x000fe20000000800 */
[----:B--2---:R-:W-:-:S07]  /*5960*/  F2FP.F16.F32.PACK_AB R7, R234, R237 ;  /* 0x000000edea07723e */ /* 0x004fce00000000ff */
[----:B------:R-:W2:Y:S01]  /*5970*/  MUFU.EX2 R36, R36 ;  /* 0x0000002400247308 */ /* 0x000ea20000000800 */
[--C-:B-1----:R-:W-:Y:S01]  /*5980*/  FADD.FTZ R44, R44, -R43.reuse ;  /* 0x8000002b2c2c7221 */ /* 0x102fe20000010000 */
[--C-:B------:R-:W-:Y:S01]  /*5990*/  FADD.FTZ R45, R45, -R43.reuse ;  /* 0x8000002b2d2d7221 */ /* 0x100fe20000010000 */
[--C-:B------:R-:W-:Y:S01]  /*59a0*/  FADD.FTZ R48, R48, -R43.reuse ;  /* 0x8000002b30307221 */ /* 0x100fe20000010000 */
[--C-:B------:R-:W-:Y:S01]  /*59b0*/  FADD.FTZ R217, R217, -R43.reuse ;  /* 0x8000002bd9d97221 */ /* 0x100fe20000010000 */
[----:B------:R-:W-:Y:S01]  /*59c0*/  FMUL.FTZ R44, R235, R44 ;  /* 0x0000002ceb2c7220 */ /* 0x000fe20000410000 */
[C---:B------:R-:W-:Y:S01]  /*59d0*/  FMUL.FTZ R45, R227.reuse, R45 ;  /* 0x0000002de32d7220 */ /* 0x040fe20000410000 */
[----:B------:R-:W-:Y:S01]  /*59e0*/  FMUL.FTZ R48, R226, R48 ;  /* 0x00000030e2307220 */ /* 0x000fe20000410000 */
[----:B------:R-:W-:Y:S01]  /*59f0*/  MUFU.EX2 R37, R37 ;  /* 0x0000002500257308 */ /* 0x000fe20000000800 */
[----:B------:R-:W-:Y:S01]  /*5a00*/  FMUL.FTZ R44, R6, R44 ;  /* 0x0000002c062c7220 */ /* 0x000fe20000410000 */
[----:B------:R-:W-:Y:S01]  /*5a10*/  F2FP.F16.F32.PACK_AB R6, R227, R235 ;  /* 0x000000ebe306723e */ /* 0x000fe200000000ff */
[----:B------:R-:W-:Y:S01]  /*5a20*/  BAR.SYNC.DEFER_BLOCKING 0x9, 0x100 ;  /* 0x0244000000007b1d */ /* 0x000fe20000010000 */
[----:B------:R-:W-:Y:S01]  /*5a30*/  FMUL.FTZ R8, R8, R45 ;  /* 0x0000002d08087220 */ /* 0x000fe20000410000 */
[--C-:B------:R-:W-:Y:S01]  /*5a40*/  FADD.FTZ R45, R52, -R43.reuse ;  /* 0x8000002b342d7221 */ /* 0x100fe20000010000 */
[----:B------:R-:W-:Y:S01]  /*5a50*/  FMUL.FTZ R10, R10, R48 ;  /* 0x000000300a0a7220 */ /* 0x000fe20000410000 */
[--C-:B------:R-:W-:Y:S01]  /*5a60*/  FADD.FTZ R48, R49, -R43.reuse ;  /* 0x8000002b31307221 */ /* 0x100fe20000010000 */
[--C-:B------:R-:W-:Y:S01]  /*5a70*/  FADD.FTZ R49, R216, -R43.reuse ;  /* 0x8000002bd8317221 */ /* 0x100fe20000010000 */
[--C-:B------:R-:W-:Y:S01]  /*5a80*/  FADD.FTZ R52, R53, -R43.reuse ;  /* 0x8000002b35347221 */ /* 0x100fe20000010000 */
[--C-:B------:R-:W-:Y:S01]  /*5a90*/  FADD.FTZ R220, R220, -R43.reuse ;  /* 0x8000002bdcdc7221 */ /* 0x100fe20000010000 */
[----:B------:R-:W-:Y:S01]  /*5aa0*/  FADD.FTZ R43, R221, -R43 ;  /* 0x8000002bdd2b7221 */ /* 0x000fe20000010000 */
[----:B------:R-:W-:Y:S01]  /*5ab0*/  MUFU.EX2 R41, R41 ;  /* 0x0000002900297308 */ /* 0x000fe20000000800 */
[--C-:B---3--:R-:W-:Y:S01]  /*5ac0*/  FADD.FTZ R46, R46, -R236.reuse ;  /* 0x800000ec2e2e7221 */ /* 0x108fe20000010000 */
[--C-:B------:R-:W-:Y:S01]  /*5ad0*/  FADD.FTZ R50, R50, -R236.reuse ;  /* 0x800000ec32327221 */ /* 0x100fe20000010000 */
[----:B--2---:R-:W-:Y:S01]  /*5ae0*/  FMUL.FTZ R43, R36, R43 ;  /* 0x0000002b242b7220 */ /* 0x004fe20000410000 */
[----:B------:R-:W-:Y:S01]  /*5af0*/  FFMA.FTZ R12, -R12, R12, 1 ;  /* 0x3f8000000c0c7423 */ /* 0x000fe2000001010c */
[----:B------:R-:W-:Y:S01]  /*5b00*/  FMUL.FTZ R46, R237, R46 ;  /* 0x0000002eed2e7220 */ /* 0x000fe20000410000 */
[----:B------:R-:W-:-:S02]  /*5b10*/  FADD.FTZ R54, R54, -R236 ;  /* 0x800000ec36367221 */ /* 0x000fc40000010000 */
[----:B------:R-:W1:Y:S08]  /*5b20*/  MUFU.EX2 R225, R225 ;  /* 0x000000e100e17308 */ /* 0x000e700000000800 */
[----:B------:R-:W2:Y:S01]  /*5b30*/  MUFU.EX2 R34, R34 ;  /* 0x0000002200227308 */ /* 0x000ea20000000800 */
[----:B------:R3:W-:Y:S07]  /*5b40*/  STSM.16.M88.2 [R0+0x2c500], R6 ;  /* 0x02c5000600007844 */ /* 0x0007ee0000000100 */
[----:B------:R-:W4:Y:S01]  /*5b50*/  MUFU.EX2 R39, R39 ;  /* 0x0000002700277308 */ /* 0x000f220000000800 */
[----:B------:R-:W-:Y:S01]  /*5b60*/  FFMA.FTZ R20, -R20, R20, 1 ;  /* 0x3f80000014147423 */ /* 0x000fe20000010114 */
[--C-:B------:R-:W-:Y:S01]  /*5b70*/  FADD.FTZ R218, R218, -R236.reuse ;  /* 0x800000ecdada7221 */ /* 0x100fe20000010000 */
[----:B------:R-:W-:-:S05]  /*5b80*/  FADD.FTZ R223, R223, -R236 ;  /* 0x800000ecdfdf7221 */ /* 0x000fca0000010000 */
[----:B------:R-:W-:Y:S01]  /*5b90*/  MUFU.EX2 R35, R35 ;  /* 0x0000002300237308 */ /* 0x000fe20000000800 */
[----:B---3--:R-:W-:Y:S01]  /*5ba0*/  FFMA.FTZ R6, -R15, R15, 1 ;  /* 0x3f8000000f067423 */ /* 0x008fe2000001010f */
[----:B------:R-:W-:-:S06]  /*5bb0*/  FMUL.FTZ R15, R42, R45 ;  /* 0x0000002d2a0f7220 */ /* 0x000fcc0000410000 */
[----:B------:R-:W-:Y:S01]  /*5bc0*/  MUFU.EX2 R224, R224 ;  /* 0x000000e000e07308 */ /* 0x000fe20000000800 */
[----:B------:R-:W-:Y:S01]  /*5bd0*/  FMUL.FTZ R15, R14, R15 ;  /* 0x0000000f0e0f7220 */ /* 0x000fe20000410000 */
[----:B------:R-:W-:Y:S01]  /*5be0*/  FFMA.FTZ R14, -R23, R23, 1 ;  /* 0x3f800000170e7423 */ /* 0x000fe20000010117 */
[----:B------:R-:W-:-:S05]  /*5bf0*/  FMUL.FTZ R23, R30, R49 ;  /* 0x000000311e177220 */ /* 0x000fca0000410000 */
[----:B------:R-:W3:Y:S01]  /*5c00*/  MUFU.EX2 R29, R29 ;  /* 0x0000001d001d7308 */ /* 0x000ee20000000800 */
[----:B------:R-:W-:Y:S01]  /*5c10*/  FMUL.FTZ R23, R22, R23 ;  /* 0x0000001716177220 */ /* 0x000fe20000410000 */
[----:B------:R-:W-:-:S06]  /*5c20*/  FFMA.FTZ R22, -R25, R25, 1 ;  /* 0x3f80000019167423 */ /* 0x000fcc0000010119 */
[----:B------:R-:W-:Y:S01]  /*5c30*/  MUFU.EX2 R40, R40 ;  /* 0x0000002800287308 */ /* 0x000fe20000000800 */
[----:B------:R-:W-:Y:S01]  /*5c40*/  FFMA.FTZ R26, -R26, R26, 1 ;  /* 0x3f8000001a1a7423 */ /* 0x000fe2000001011a */
[----:B------:R-:W-:Y:S01]  /*5c50*/  FFMA.FTZ R31, -R31, R31, 1 ;  /* 0x3f8000001f1f7423 */ /* 0x000fe2000001011f */
[----:B-1----:R-:W-:Y:S01]  /*5c60*/  F2FP.F16.F32.PACK_AB R226, R225, R226 ;  /* 0x000000e2e1e2723e */ /* 0x002fe200000000ff */
[--C-:B------:R-:W-:Y:S01]  /*5c70*/  FADD.FTZ R47, R47, -R236.reuse ;  /* 0x800000ec2f2f7221 */ /* 0x100fe20000010000 */
[----:B------:R-:W-:Y:S01]  /*5c80*/  FMUL.FTZ R48, R225, R48 ;  /* 0x00000030e1307220 */ /* 0x000fe20000410000 */
[--C-:B------:R-:W-:Y:S01]  /*5c90*/  FADD.FTZ R51, R51, -R236.reuse ;  /* 0x800000ec33337221 */ /* 0x100fe20000010000 */
[--C-:B------:R-:W-:Y:S01]  /*5ca0*/  FADD.FTZ R55, R55, -R236.reuse ;  /* 0x800000ec37377221 */ /* 0x100fe20000010000 */
[----:B------:R1:W1:Y:S01]  /*5cb0*/  MUFU.EX2 R7, R32 ;  /* 0x0000002000077308 */ /* 0x0002620000000800 */
[----:B--2---:R-:W-:Y:S01]  /*5cc0*/  F2FP.F16.F32.PACK_AB R227, R34, R37 ;  /* 0x0000002522e3723e */ /* 0x004fe200000000ff */
[----:B------:R-:W-:Y:S01]  /*5cd0*/  FMUL.FTZ R47, R234, R47 ;  /* 0x0000002fea2f7220 */ /* 0x000fe20000410000 */
[----:B----4-:R-:W-:Y:S01]  /*5ce0*/  F2FP.F16.F32.PACK_AB R42, R39, R42 ;  /* 0x0000002a272a723e */ /* 0x010fe200000000ff */
[----:B------:R-:W-:Y:S01]  /*5cf0*/  FMUL.FTZ R11, R11, R48 ;  /* 0x000000300b0b7220 */ /* 0x000fe20000410000 */
[----:B---3--:R-:W-:Y:S01]  /*5d00*/  F2FP.F16.F32.PACK_AB R30, R29, R30 ;  /* 0x0000001e1d1e723e */ /* 0x008fe200000000ff */
[----:B------:R-:W-:Y:S01]  /*5d10*/  FFMA.FTZ R13, -R13, R13, 1 ;  /* 0x3f8000000d0d7423 */ /* 0x000fe2000001010d */
[----:B------:R-:W-:Y:S01]  /*5d20*/  FADD.FTZ R219, R219, -R236 ;  /* 0x800000ecdbdb7221 */ /* 0x000fe20000010000 */
[----:B------:R-:W-:Y:S01]  /*5d30*/  FMUL.FTZ R45, R39, R52 ;  /* 0x00000034272d7220 */ /* 0x000fe20000410000 */
[----:B-1----:R-:W-:Y:S01]  /*5d40*/  FFMA.FTZ R32, -R9, R9, 1 ;  /* 0x3f80000009207423 */ /* 0x002fe20000010109 */
[----:B------:R-:W-:-:S02]  /*5d50*/  VIADD R9, R17, 0x2c500 ;  /* 0x0002c50011097836 */ /* 0x000fc40000000000 */
[----:B------:R-:W-:Y:S01]  /*5d60*/  FADD.FTZ R222, R222, -R236 ;  /* 0x800000ecdede7221 */ /* 0x000fe20000010000 */
[----:B------:R-:W-:Y:S01]  /*5d70*/  FMUL.FTZ R217, R29, R217 ;  /* 0x000000d91dd97220 */ /* 0x000fe20000410000 */
[----:B------:R-:W-:Y:S01]  /*5d80*/  FMUL.FTZ R25, R7, R220 ;  /* 0x000000dc07197220 */ /* 0x000fe20000410000 */
[----:B------:R-:W-:Y:S02]  /*5d90*/  SHF.R.U32.HI R9, RZ, 0x4, R9 ;  /* 0x00000004ff097819 */ /* 0x000fe40000011609 */
[----:B------:R-:W-:Y:S01]  /*5da0*/  F2FP.F16.F32.PACK_AB R36, R36, R7 ;  /* 0x000000072424723e */ /* 0x000fe200000000ff */
[----:B------:R-:W-:Y:S01]  /*5db0*/  FMUL.FTZ R25, R24, R25 ;  /* 0x0000001918197220 */ /* 0x000fe20000410000 */
[----:B------:R-:W-:Y:S01]  /*5dc0*/  LOP3.LUT R9, R9, 0x3fff, RZ, 0xc0, !PT ;  /* 0x00003fff09097812 */ /* 0x000fe200078ec0ff */
[----:B------:R-:W-:Y:S01]  /*5dd0*/  FMUL.FTZ R24, R22, R43 ;  /* 0x0000002b16187220 */ /* 0x000fe20000410000 */
[----:B------:R-:W-:Y:S01]  /*5de0*/  FFMA.FTZ R43, -R16, R16, 1 ;  /* 0x3f800000102b7423 */ /* 0x000fe20000010110 */
[----:B------:R1:W2:Y:S01]  /*5df0*/  MUFU.EX2 R22, R33 ;  /* 0x0000002100167308 */ /* 0x0002a20000000800 */
[----:B------:R-:W-:Y:S01]  /*5e00*/  LOP3.LUT R9, R9, 0x80000, RZ, 0xfc, !PT ;  /* 0x0008000009097812 */ /* 0x000fe200078efcff */
[----:B------:R-:W-:Y:S01]  /*5e10*/  STSM.16.M88.2 [R0+0x2cd00], R226 ;  /* 0x02cd00e200007844 */ /* 0x000fe20000000100 */
[----:B------:R-:W-:Y:S01]  /*5e20*/  FMUL.FTZ R46, R43, R46 ;  /* 0x0000002e2b2e7220 */ /* 0x000fe20000410000 */
[----:B------:R-:W-:Y:S01]  /*5e30*/  FMUL.FTZ R47, R32, R47 ;  /* 0x0000002f202f7220 */ /* 0x000fe20000410000 */
[----:B------:R-:W-:Y:S01]  /*5e40*/  FMUL.FTZ R48, R34, R51 ;  /* 0x0000003322307220 */ /* 0x000fe20000410000 */
[----:B------:R-:W-:Y:S01]  /*5e50*/  FMUL.FTZ R6, R6, R45 ;  /* 0x0000002d06067220 */ /* 0x000fe20000410000 */
[----:B------:R-:W-:Y:S01]  /*5e60*/  FFMA.FTZ R27, -R27, R27, 1 ;  /* 0x3f8000001b1b7423 */ /* 0x000fe2000001011b */
[----:B------:R-:W-:Y:S01]  /*5e70*/  FFMA.FTZ R28, -R28, R28, 1 ;  /* 0x3f8000001c1c7423 */ /* 0x000fe2000001011c */
[----:B-1----:R-:W-:Y:S01]  /*5e80*/  FMUL.FTZ R33, R37, R50 ;  /* 0x0000003225217220 */ /* 0x002fe20000410000 */
[----:B------:R-:W-:-:S02]  /*5e90*/  VIADD R43, R9, 0x100 ;  /* 0x00000100092b7836 */ /* 0x000fc40000000000 */
[----:B------:R-:W-:Y:S01]  /*5ea0*/  FMUL.FTZ R14, R14, R217 ;  /* 0x000000d90e0e7220 */ /* 0x000fe20000410000 */
[----:B------:R-:W-:Y:S01]  /*5eb0*/  F2FP.F16.F32.PACK_AB R44, R8, R44 ;  /* 0x0000002c082c723e */ /* 0x000fe200000000ff */
[----:B------:R-:W-:Y:S01]  /*5ec0*/  FMUL.FTZ R12, R12, R33 ;  /* 0x000000210c0c7220 */ /* 0x000fe20000410000 */
[----:B------:R-:W-:Y:S01]  /*5ed0*/  F2FP.F16.F32.PACK_AB R10, R11, R10 ;  /* 0x0000000a0b0a723e */ /* 0x000fe200000000ff */
[----:B------:R1:W3:Y:S01]  /*5ee0*/  MUFU.EX2 R33, R38 ;  /* 0x0000002600217308 */ /* 0x0002e20000000800 */
[----:B------:R-:W-:Y:S01]  /*5ef0*/  R2UR UR5, R43 ;  /* 0x000000002b0572ca */ /* 0x000fe200000e0000 */
[----:B------:R-:W-:Y:S01]  /*5f00*/  FMUL.FTZ R43, R41, R54 ;  /* 0x00000036292b7220 */ /* 0x000fe20000410000 */
[----:B------:R-:W-:Y:S01]  /*5f10*/  F2FP.F16.F32.PACK_AB R24, R24, R25 ;  /* 0x000000191818723e */ /* 0x000fe200000000ff */
[----:B------:R-:W-:Y:S01]  /*5f20*/  UMOV UR57, 0x40000040 ;  /* 0x4000004000397882 */ /* 0x000fe20000000000 */
[----:B------:R-:W-:Y:S01]  /*5f30*/  UMOV UR59, 0x40 ;  /* 0x00000040003b7882 */ /* 0x000fe20000000000 */
[----:B------:R-:W-:Y:S01]  /*5f40*/  FMUL.FTZ R20, R20, R43 ;  /* 0x0000002b14147220 */ /* 0x000fe20000410000 */
[----:B------:R-:W-:Y:S01]  /*5f50*/  FMUL.FTZ R43, R35, R218 ;  /* 0x000000da232b7220 */ /* 0x000fe20000410000 */
[----:B------:R-:W-:Y:S01]  /*5f60*/  UMOV UR15, 0x40 ;  /* 0x00000040000f7882 */ /* 0x000fe20000000000 */
[----:B-1----:R-:W-:Y:S01]  /*5f70*/  FMUL.FTZ R38, R224, R223 ;  /* 0x000000dfe0267220 */ /* 0x002fe20000410000 */
[----:B------:R-:W-:Y:S01]  /*5f80*/  UMOV UR11, 0x40 ;  /* 0x00000040000b7882 */ /* 0x000fe20000000000 */
[----:B------:R-:W-:Y:S01]  /*5f90*/  FMUL.FTZ R26, R26, R43 ;  /* 0x0000002b1a1a7220 */ /* 0x000fe20000410000 */
[----:B--2---:R-:W-:Y:S01]  /*5fa0*/  F2FP.F16.F32.PACK_AB R43, R22, R41 ;  /* 0x00000029162b723e */ /* 0x004fe200000000ff */
[----:B------:R-:W-:Y:S01]  /*5fb0*/  FMUL.FTZ R49, R31, R38 ;  /* 0x000000261f317220 */ /* 0x000fe20000410000 */
[----:B------:R-:W-:Y:S01]  /*5fc0*/  F2FP.F16.F32.PACK_AB R31, R40, R35 ;  /* 0x00000023281f723e */ /* 0x000fe200000000ff */
[----:B------:R-:W-:Y:S01]  /*5fd0*/  UMOV UR19, 0x40 ;  /* 0x0000004000137882 */ /* 0x000fe20000000000 */
[----:B------:R-:W-:Y:S01]  /*5fe0*/  UMOV UR49, 0x40000040 ;  /* 0x4000004000317882 */ /* 0x000fe20000000000 */
[----:B---3--:R-:W-:Y:S01]  /*5ff0*/  F2FP.F16.F32.PACK_AB R37, R224, R33 ;  /* 0x00000021e025723e */ /* 0x008fe200000000ff */
[----:B------:R-:W-:Y:S04]  /*6000*/  STSM.16.M88.2 [R0+0x2d500], R42 ;  /* 0x02d5002a00007844 */ /* 0x000fe80000000100 */
[----:B------:R-:W-:Y:S04]  /*6010*/  STSM.16.M88.2 [R0+0x2dd00], R30 ;  /* 0x02dd001e00007844 */ /* 0x000fe80000000100 */
[----:B------:R-:W-:Y:S01]  /*6020*/  STSM.16.M88.2 [R0+0x2e500], R36 ;  /* 0x02e5002400007844 */ /* 0x000fe20000000100 */
[----:B------:R1:W-:Y:S06]  /*6030*/  MEMBAR.ALL.CTA ;  /* 0x0000000000007992 */ /* 0x0003ec0000008000 */
[----:B-1----:R-:W1:Y:S01]  /*6040*/  FENCE.VIEW.ASYNC.S ;  /* 0x00000000000073c6 */ /* 0x002e620000000000 */
[----:B------:R-:W-:-:S02]  /*6050*/  VIADD R32, R9, 0x80 ;  /* 0x0000008009207836 */ /* 0x000fc40000000000 */
[----:B------:R-:W-:Y:S01]  /*6060*/  FMUL.FTZ R55, R22, R55 ;  /* 0x0000003716377220 */ /* 0x000fe20000410000 */
[----:B------:R-:W-:Y:S01]  /*6070*/  UMOV UR51, 0x40 ;  /* 0x0000004000337882 */ /* 0x000fe20000000000 */
[----:B------:R-:W-:Y:S01]  /*6080*/  UMOV UR55, 0x40 ;  /* 0x0000004000377882 */ /* 0x000fe20000000000 */
[----:B------:R-:W-:Y:S01]  /*6090*/  UMOV UR47, 0x40 ;  /* 0x00000040002f7882 */ /* 0x000fe20000000000 */
[----:B------:R-:W-:Y:S01]  /*60a0*/  R2UR UR4, R32 ;  /* 0x00000000200472ca */ /* 0x000fe200000e0000 */
[----:B------:R-:W-:Y:S01]  /*60b0*/  FFMA.FTZ R32, -R21, R21, 1 ;  /* 0x3f80000015207423 */ /* 0x000fe20000010115 */
[----:B------:R-:W-:Y:S01]  /*60c0*/  VIADD R21, R9, 0x180 ;  /* 0x0000018009157836 */ /* 0x000fe20000000000 */
[----:B------:R-:W-:Y:S01]  /*60d0*/  UMOV UR29, 0x40000040 ;  /* 0x40000040001d7882 */ /* 0x000fe20000000000 */
[----:B------:R-:W-:Y:S01]  /*60e0*/  IMAD R22, R4, 0x2000, R5 ;  /* 0x0000200004167824 */ /* 0x000fe200078e0205 */
[----:B------:R-:W-:Y:S01]  /*60f0*/  UMOV UR31, 0x40 ;  /* 0x00000040001f7882 */ /* 0x000fe20000000000 */
[----:B------:R-:W-:Y:S01]  /*6100*/  UMOV UR43, 0x40 ;  /* 0x00000040002b7882 */ /* 0x000fe20000000000 */
[----:B------:R-:W-:Y:S01]  /*6110*/  R2UR UR6, R21 ;  /* 0x00000000150672ca */ /* 0x000fe200000e0000 */
[----:B------:R-:W-:Y:S01]  /*6120*/  FMUL.FTZ R21, R13, R48 ;  /* 0x000000300d157220 */ /* 0x000fe20000410000 */
[----:B------:R-:W-:Y:S01]  /*6130*/  FMUL.FTZ R13, R32, R55 ;  /* 0x00000037200d7220 */ /* 0x000fe20000410000 */
[----:B------:R-:W-:Y:S01]  /*6140*/  FMUL.FTZ R32, R40, R219 ;  /* 0x000000db28207220 */ /* 0x000fe20000410000 */
[----:B------:R-:W-:Y:S01]  /*6150*/  SHF.R.U32.HI R7, RZ, 0x4, R22 ;  /* 0x00000004ff077819 */ /* 0x000fe20000011616 */
[----:B------:R-:W-:Y:S01]  /*6160*/  FMUL.FTZ R45, R33, R222 ;  /* 0x000000de212d7220 */ /* 0x000fe20000410000 */
[----:B------:R-:W-:Y:S01]  /*6170*/  UMOV UR39, 0x40 ;  /* 0x0000004000277882 */ /* 0x000fe20000000000 */
[----:B------:R-:W-:Y:S01]  /*6180*/  FMUL.FTZ R27, R27, R32 ;  /* 0x000000201b1b7220 */ /* 0x000fe20000410000 */
[----:B------:R-:W-:Y:S01]  /*6190*/  LOP3.LUT R7, R7, 0x3fff, RZ, 0xc0, !PT ;  /* 0x00003fff07077812 */ /* 0x000fe200078ec0ff */
[----:B------:R-:W-:Y:S01]  /*61a0*/  FMUL.FTZ R28, R28, R45 ;  /* 0x0000002d1c1c7220 */ /* 0x000fe20000410000 */
[----:B------:R-:W-:Y:S01]  /*61b0*/  F2FP.F16.F32.PACK_AB R45, R47, R46 ;  /* 0x0000002e2f2d723e */ /* 0x000fe200000000ff */
[----:B-1----:R-:W-:Y:S01]  /*61c0*/  BAR.SYNC.DEFER_BLOCKING 0x9, 0x100 ;  /* 0x0244000000007b1d */ /* 0x002fe20000010000 */
[----:B------:R-:W-:Y:S01]  /*61d0*/  F2FP.F16.F32.PACK_AB R11, R21, R12 ;  /* 0x0000000c150b723e */ /* 0x000fe200000000ff */
[----:B------:R-:W-:Y:S01]  /*61e0*/  VIADD R5, R9, 0x200 ;  /* 0x0000020009057836 */ /* 0x000fe20000000000 */
[----:B------:R-:W-:-:S02]  /*61f0*/  F2FP.F16.F32.PACK_AB R12, R6, R15 ;  /* 0x0000000f060c723e */ /* 0x000fc400000000ff */
[----:B------:R-:W-:Y:S02]  /*6200*/  F2FP.F16.F32.PACK_AB R13, R13, R20 ;  /* 0x000000140d0d723e */ /* 0x000fe400000000ff */
[----:B------:R-:W-:Y:S01]  /*6210*/  R2UR UR56, R7 ;  /* 0x00000000073872ca */ /* 0x000fe200000e0000 */
[----:B------:R-:W-:Y:S01]  /*6220*/  UMOV UR35, 0x40 ;  /* 0x0000004000237882 */ /* 0x000fe20000000000 */
[----:B------:R-:W-:Y:S01]  /*6230*/  F2FP.F16.F32.PACK_AB R14, R14, R23 ;  /* 0x000000170e0e723e */ /* 0x000fe200000000ff */
[----:B------:R-:W-:Y:S01]  /*6240*/  UMOV UR27, 0x40 ;  /* 0x00000040001b7882 */ /* 0x000fe20000000000 */
[----:B------:R-:W-:Y:S01]  /*6250*/  R2UR UR58, R9 ;  /* 0x00000000093a72ca */ /* 0x000fe200000e0000 */
[----:B------:R-:W-:Y:S01]  /*6260*/  UMOV UR23, 0x40 ;  /* 0x0000004000177882 */ /* 0x000fe20000000000 */
[----:B------:R-:W-:Y:S01]  /*6270*/  F2FP.F16.F32.PACK_AB R15, R27, R26 ;  /* 0x0000001a1b0f723e */ /* 0x000fe200000000ff */
[----:B------:R1:W5:Y:S01]  /*6280*/  LDL.LU R16, [R1+0x18] ;  /* 0x0000180001107983 */ /* 0x0003620000300800 */
[----:B------:R-:W-:-:S02]  /*6290*/  F2FP.F16.F32.PACK_AB R25, R49, R28 ;  /* 0x0000001c3119723e */ /* 0x000fc400000000ff */
[----:B------:R-:W-:Y:S01]  /*62a0*/  R2UR UR7, R5 ;  /* 0x00000000050772ca */ /* 0x000fe200000e0000 */
[----:B------:R-:W-:Y:S04]  /*62b0*/  STSM.16.M88.2 [R0+0x2ed00], R44 ;  /* 0x02ed002c00007844 */ /* 0x000fe80000000100 */
[----:B------:R-:W-:Y:S04]  /*62c0*/  STSM.16.M88.2 [R0+0x2f500], R10 ;  /* 0x02f5000a00007844 */ /* 0x000fe80000000100 */
[----:B------:R-:W-:Y:S04]  /*62d0*/  STSM.16.M88.2 [R0+0x2fd00], R12 ;  /* 0x02fd000c00007844 */ /* 0x000fe80000000100 */
[----:B------:R2:W-:Y:S04]  /*62e0*/  STSM.16.M88.2 [R0+0x30500], R14 ;  /* 0x0305000e00007844 */ /* 0x0005e80000000100 */
[----:B------:R3:W-:Y:S01]  /*62f0*/  STSM.16.M88.2 [R0+0x30d00], R24 ;  /* 0x030d001800007844 */ /* 0x0007e20000000100 */
[----:B------:R-:W-:Y:S01]  /*6300*/  WARPGROUP.ARRIVE ;  /* 0x00000000000079c5 */ /* 0x000fe20000000000 */
[----:B------:R-:W-:Y:S01]  /*6310*/  UMOV UR12, UR56 ;  /* 0x00000038000c7c82 */ /* 0x000fe20008000000 */
[----:B------:R-:W-:Y:S01]  /*6320*/  UMOV UR13, UR57 ;  /* 0x00000039000d7c82 */ /* 0x000fe20008000000 */
        /* <DEDUP_REMOVED lines=9> */
[----:B------:R-:W-:Y:S01]  /*63c0*/  VIADD R6, R9, 0x10 ;  /* 0x0000001009067836 */ /* 0x000fe20000000000 */
        /* <DEDUP_REMOVED lines=10> */
[----:B------:R-:W-:Y:S01]  /*6470*/  UMOV UR41, UR29 ;  /* 0x0000001d00297c82 */ /* 0x000fe20008000000 */
[----:B------:R-:W-:Y:S01]  /*6480*/  HGMMA.64x16x16.F32 R88, gdesc[UR16].tnspA.tnspB, R88 ;  /* 0x60200000105879f0 */ /* 0x000fe20008700858 */
[----:B------:R-:W-:Y:S01]  /*6490*/  VIADD R5, R7, 0x80 ;  /* 0x0000008007057836 */ /* 0x000fe20000000000 */
[----:B------:R-:W-:Y:S01]  /*64a0*/  UMOV UR37, UR29 ;  /* 0x0000001d00257c82 */ /* 0x000fe20008000000 */
[----:B------:R-:W-:Y:S01]  /*64b0*/  UMOV UR33, UR29 ;  /* 0x0000001d00217c82 */ /* 0x000fe20008000000 */
[----:B------:R-:W-:Y:S01]  /*64c0*/  UMOV UR25, UR29 ;  /* 0x0000001d00197c82 */ /* 0x000fe20008000000 */
[----:B------:R-:W-:Y:S01]  /*64d0*/  MOV R216, UR58 ;  /* 0x0000003a00d87c02 */ /* 0x000fe20008000f00 */
[----:B------:R-:W-:Y:S01]  /*64e0*/  VIADD R20, R9, 0xb0 ;  /* 0x000000b009147836 */ /* 0x000fe20000000000 */
[----:B------:R-:W-:Y:S01]  /*64f0*/  R2UR UR48, R5 ;  /* 0x00000000053072ca */ /* 0x000fe200000e0000 */
[C---:B------:R-:W-:Y:S01]  /*6500*/  VIADD R5, R9.reuse, 0x90 ;  /* 0x0000009009057836 */ /* 0x040fe20000000000 */
[----:B------:R-:W-:Y:S01]  /*6510*/  R2UR UR50, R6 ;  /* 0x00000000063272ca */ /* 0x000fe200000e0000 */
[----:B------:R-:W-:Y:S01]  /*6520*/  VIADD R6, R9, 0x110 ;  /* 0x0000011009067836 */ /* 0x000fe20000000000 */
[----:B------:R-:W-:Y:S01]  /*6530*/  MOV R217, UR59 ;  /* 0x0000003b00d97c02 */ /* 0x000fe20008000f00 */
[----:B------:R-:W4:Y:S01]  /*6540*/  LDL R234, [R1+0x4] ;  /* 0x0000040001ea7983 */ /* 0x000f220000100800 */
[----:B------:R-:W-:Y:S01]  /*6550*/  R2UR UR4, R5 ;  /* 0x00000000050472ca */ /* 0x000fe200000e0000 */
[----:B------:R-:W-:Y:S01]  /*6560*/  VIADD R5, R9, 0x190 ;  /* 0x0000019009057836 */ /* 0x000fe20000000000 */
[----:B------:R-:W-:Y:S01]  /*6570*/  R2UR UR5, R6 ;  /* 0x00000000060572ca */ /* 0x000fe200000e0000 */
[----:B------:R-:W-:Y:S01]  /*6580*/  UMOV UR6, UR18 ;  /* 0x0000001200067c82 */ /* 0x000fe20008000000 */
[----:B------:R-:W-:Y:S01]  /*6590*/  UMOV UR7, UR19 ;  /* 0x0000001300077c82 */ /* 0x000fe20008000000 */
[----:B------:R-:W-:Y:S01]  /*65a0*/  UMOV UR17, UR49 ;  /* 0x0000003100117c82 */ /* 0x000fe20008000000 */
[----:B------:R-:W-:Y:S01]  /*65b0*/  R2UR UR54, R5 ;  /* 0x00000000053672ca */ /* 0x000fe200000e0000 */
[----:B------:R-:W-:Y:S01]  /*65c0*/  VIADD R5, R9, 0x210 ;  /* 0x0000021009057836 */ /* 0x000fe20000000000 */
[----:B------:R-:W-:Y:S01]  /*65d0*/  UMOV UR16, UR48 ;  /* 0x0000003000107c82 */ /* 0x000fe20008000000 */
[----:B------:R-:W-:Y:S01]  /*65e0*/  UMOV UR19, 0x40 ;  /* 0x0000004000137882 */ /* 0x000fe20000000000 */
[----:B------:R-:W-:Y:S01]  /*65f0*/  UMOV UR52, UR48 ;  /* 0x0000003000347c82 */ /* 0x000fe20008000000 */
[----:B------:R-:W-:Y:S01]  /*6600*/  UMOV UR57, UR19 ;  /* 0x0000001300397c82 */ /* 0x000fe20008000000 */
[----:B------:R-:W-:Y:S01]  /*6610*/  R2UR UR46, R5 ;  /* 0x00000000052e72ca */ /* 0x000fe200000e0000 */
[----:B------:R-:W-:Y:S01]  /*6620*/  UMOV UR18, UR4 ;  /* 0x0000000400127c82 */ /* 0x000fe20008000000 */
[----:B------:R-:W-:Y:S01]  /*6630*/  UMOV UR44, UR48 ;  /* 0x00000030002c7c82 */ /* 0x000fe20008000000 */
[----:B------:R-:W-:Y:S01]  /*6640*/  UMOV UR56, UR18 ;  /* 0x0000001200387c82 */ /* 0x000fe20008000000 */
[----:B------:R-:W-:Y:S01]  /*6650*/  VIADD R5, R7, 0x100 ;  /* 0x0000010007057836 */ /* 0x000fe20000000000 */
[----:B------:R-:W-:Y:S01]  /*6660*/  UMOV UR12, UR14 ;  /* 0x0000000e000c7c82 */ /* 0x000fe20008000000 */
[----:B------:R-:W-:Y:S01]  /*6670*/  VIADD R6, R9, 0x20 ;  /* 0x0000002009067836 */ /* 0x000fe20000000000 */
[----:B------:R-:W-:Y:S01]  /*6680*/  MOV R8, UR56 ;  /* 0x0000003800087c02 */ /* 0x000fe20008000f00 */
[----:B--2---:R-:W-:Y:S01]  /*6690*/  VIADD R14, R7, 0x180 ;  /* 0x00000180070e7836 */ /* 0x004fe20000000000 */
[----:B------:R-:W-:Y:S01]  /*66a0*/  HGMMA.64x16x16.F32 R56, gdesc[UR48].tnspA.tnspB, R56 ;  /* 0x60200000303879f0 */ /* 0x000fe20008700838 */
[----:B------:R-:W-:Y:S01]  /*66b0*/  R2UR UR28, R5 ;  /* 0x00000000051c72ca */ /* 0x000fe200000e0000 */
[----:B------:R-:W-:Y:S01]  /*66c0*/  VIADD R5, R9, 0xa0 ;  /* 0x000000a009057836 */ /* 0x000fe20000000000 */
[----:B------:R-:W-:Y:S01]  /*66d0*/  R2UR UR30, R6 ;  /* 0x00000000061e72ca */ /* 0x000fe200000e0000 */
[----:B------:R-:W-:Y:S01]  /*66e0*/  HGMMA.64x16x16.F32 R64, gdesc[UR16].tnspA.tnspB, R64 ;  /* 0x60200000104079f0 */ /* 0x000fe20008700840 */
[----:B------:R-:W-:Y:S01]  /*66f0*/  UMOV UR16, UR48 ;  /* 0x0000003000107c82 */ /* 0x000fe20008000000 */
[----:B------:R-:W-:Y:S01]  /*6700*/  UMOV UR17, UR49 ;  /* 0x0000003100117c82 */ /* 0x000fe20008000000 */
[----:B------:R-:W-:Y:S01]  /*6710*/  UMOV UR18, UR5 ;  /* 0x0000000500127c82 */ /* 0x000fe20008000000 */
[----:B------:R-:W-:Y:S01]  /*6720*/  UMOV UR19, 0x40 ;  /* 0x0000004000137882 */ /* 0x000fe20000000000 */
[----:B------:R-:W-:Y:S01]  /*6730*/  R2UR UR42, R5 ;  /* 0x00000000052a72ca */ /* 0x000fe200000e0000 */
[----:B------:R-:W-:Y:S01]  /*6740*/  HGMMA.64x16x16.F32 R72, gdesc[UR16].tnspA.tnspB, R72 ;  /* 0x60200000104879f0 */ /* 0x000fe20008700848 */
[C---:B------:R-:W-:Y:S01]  /*6750*/  VIADD R5, R9.reuse, 0x1a0 ;  /* 0x000001a009057836 */ /* 0x040fe20000000000 */
[----:B------:R-:W-:Y:S01]  /*6760*/  UMOV UR58, UR18 ;  /* 0x00000012003a7c82 */ /* 0x000fe20008000000 */
[----:B------:R-:W-:Y:S01]  /*6770*/  VIADD R6, R9, 0x120 ;  /* 0x0000012009067836 */ /* 0x000fe20000000000 */
[----:B------:R-:W-:Y:S01]  /*6780*/  HGMMA.64x16x16.F32 R80, gdesc[UR52].tnspA.tnspB, R80 ;  /* 0x60200000345079f0 */ /* 0x000fe20008700850 */
[----:B------:R-:W-:Y:S01]  /*6790*/  UMOV UR40, UR28 ;  /* 0x0000001c00287c82 */ /* 0x000fe20008000000 */
[----:B------:R-:W-:Y:S01]  /*67a0*/  R2UR UR34, R5 ;  /* 0x00000000052272ca */ /* 0x000fe200000e0000 */
[----:B------:R-:W-:Y:S01]  /*67b0*/  VIADD R5, R9, 0x220 ;  /* 0x0000022009057836 */ /* 0x000fe20000000000 */
[----:B------:R-:W-:Y:S01]  /*67c0*/  HGMMA.64x16x16.F32 R88, gdesc[UR44].tnspA.tnspB, R88 ;  /* 0x602000002c5879f0 */ /* 0x000fe20008700858 */
[----:B------:R-:W-:Y:S01]  /*67d0*/  R2UR UR38, R6 ;  /* 0x00000000062672ca */ /* 0x000fe200000e0000 */
[----:B------:R-:W-:Y:S01]  /*67e0*/  UMOV UR36, UR28 ;  /* 0x0000001c00247c82 */ /* 0x000fe20008000000 */
[----:B------:R-:W-:Y:S01]  /*67f0*/  UMOV UR32, UR28 ;  /* 0x0000001c00207c82 */ /* 0x000fe20008000000 */
[----:B------:R-:W-:Y:S01]  /*6800*/  R2UR UR26, R5 ;  /* 0x00000000051a72ca */ /* 0x000fe200000e0000 */
[----:B------:R-:W-:Y:S01]  /*6810*/  UMOV UR24, UR28 ;  /* 0x0000001c00187c82 */ /* 0x000fe20008000000 */
[----:B------:R-:W-:Y:S01]  /*6820*/  VIADD R6, R17, 0x2ed00 ;  /* 0x0002ed0011067836 */ /* 0x000fe20000000000 */
[----:B------:R-:W-:Y:S01]  /*6830*/  MOV R219, UR58 ;  /* 0x0000003a00db7c02 */ /* 0x000fe20008000f00 */
[----:B------:R-:W-:Y:S01]  /*6840*/  IMAD R5, R4, 0x2800, R17 ;  /* 0x0000280004057824 */ /* 0x000fe200078e0211 */
[----:B------:R-:W-:Y:S01]  /*6850*/  UMOV UR58, UR6 ;  /* 0x00000006003a7c82 */ /* 0x000fe20008000000 */
[C---:B------:R-:W-:Y:S01]  /*6860*/  VIADD R15, R9.reuse, 0x30 ;  /* 0x00000030090f7836 */ /* 0x040fe20000000000 */
[----:B------:R-:W-:Y:S01]  /*6870*/  SHF.R.U32.HI R6, RZ, 0x4, R6 ;  /* 0x00000004ff067819 */ /* 0x000fe20000011606 */
[----:B------:R-:W-:Y:S01]  /*6880*/  UMOV UR52, UR8 ;  /* 0x0000000800347c82 */ /* 0x000fe20008000000 */
[----:B------:R-:W-:Y:S01]  /*6890*/  SHF.R.U32.HI R5, RZ, 0x4, R5 ;  /* 0x00000004ff057819 */ /* 0x000fe20000011605 */
[----:B------:R-:W-:Y:S01]  /*68a0*/  UMOV UR59, UR19 ;  /* 0x00000013003b7c82 */ /* 0x000fe20008000000 */
[----:B------:R-:W-:Y:S01]  /*68b0*/  LOP3.LUT R23, R6, 0x3fff, RZ, 0xc0, !PT ;  /* 0x00003fff06177812 */ /* 0x000fe200078ec0ff */
[----:B------:R-:W-:Y:S01]  /*68c0*/  UMOV UR53, UR9 ;  /* 0x0000000900357c82 */ /* 0x000fe20008000000 */
[----:B------:R-:W-:Y:S01]  /*68d0*/  MOV R10, UR58 ;  /* 0x0000003a000a7c02 */ /* 0x000fe20008000f00 */
[----:B------:R-:W-:Y:S01]  /*68e0*/  UMOV UR58, UR10 ;  /* 0x0000000a003a7c82 */ /* 0x000fe20008000000 */
[----:B------:R-:W-:Y:S01]  /*68f0*/  R2UR UR8, R14 ;  /* 0x000000000e0872ca */ /* 0x000fe200000e0000 */
[----:B------:R-:W-:Y:S01]  /*6900*/  VIADD R14, R9, 0x130 ;  /* 0x00000130090e7836 */ /* 0x000fe20000000000 */
[----:B------:R-:W-:Y:S01]  /*6910*/  R2UR UR10, R15 ;  /* 0x000000000f0a72ca */ /* 0x000fe200000e0000 */
[----:B------:R-:W-:Y:S01]  /*6920*/  VIADD R15, R9, 0x1b0 ;  /* 0x000001b0090f7836 */ /* 0x000fe20000000000 */
[----:B------:R-:W-:Y:S01]  /*6930*/  LOP3.LUT R5, R5, 0x3fff, RZ, 0xc0, !PT ;  /* 0x00003fff05057812 */ /* 0x000fe200078ec0ff */
[----:B------:R-:W-:Y:S01]  /*6940*/  VIADD R9, R9, 0x230 ;  /* 0x0000023009097836 */ /* 0x000fe20000000000 */
[----:B------:R-:W-:Y:S01]  /*6950*/  LOP3.LUT R6, R23, 0x400000, RZ, 0xfc, !PT ;  /* 0x0040000017067812 */ /* 0x000fe200078efcff */
[----:B------:R-:W-:Y:S01]  /*6960*/  UMOV UR9, 0x40000040 ;  /* 0x4000004000097882 */ /* 0x000fe20000000000 */
[----:B------:R-:W-:Y:S01]  /*6970*/  R2UR UR18, R20 ;  /* 0x00000000141272ca */ /* 0x000fe200000e0000 */
[----:B------:R-:W-:Y:S01]  /*6980*/  UMOV UR13, UR15 ;  /* 0x0000000f000d7c82 */ /* 0x000fe20008000000 */
[----:B------:R-:W-:Y:S01]  /*6990*/  R2UR UR5, R5 ;  /* 0x00000000050572ca */ /* 0x000fe200000e0000 */
[----:B------:R-:W-:Y:S01]  /*69a0*/  UMOV UR56, UR12 ;  /* 0x0000000c00387c82 */ /* 0x000fe20008000000 */
[----:B------:R-:W-:Y:S01]  /*69b0*/  R2UR UR4, R6 ;  /* 0x00000000060472ca */ /* 0x000fe200000e0000 */
[----:B------:R-:W-:Y:S01]  /*69c0*/  UMOV UR16, UR8 ;  /* 0x0000000800107c82 */ /* 0x000fe20008000000 */
[----:B------:R-:W-:Y:S01]  /*69d0*/  R2UR UR22, R14 ;  /* 0x000000000e1672ca */ /* 0x000fe200000e0000 */
[----:B------:R-:W-:Y:S01]  /*69e0*/  HGMMA.64x16x16.F32 R56, gdesc[UR28].tnspA.tnspB, R56 ;  /* 0x602000001c3879f0 */ /* 0x000fe20008700838 */
[----:B------:R-:W-:Y:S01]  /*69f0*/  R2UR UR14, R15 ;  /* 0x000000000f0e72ca */ /* 0x000fe200000e0000 */
[----:B------:R-:W-:Y:S01]  /*6a00*/  UMOV UR17, UR9 ;  /* 0x0000000900117c82 */ /* 0x000fe20008000000 */
[----:B------:R-:W-:Y:S01]  /*6a10*/  R2UR UR6, R9 ;  /* 0x00000000090672ca */ /* 0x000fe200000e0000 */
[----:B------:R-:W-:Y:S01]  /*6a20*/  HGMMA.64x16x16.F32 R64, gdesc[UR40].tnspA.tnspB, R64 ;  /* 0x60200000284079f0 */ /* 0x000fe20008700840 */
[----:B------:R-:W-:Y:S01]  /*6a30*/  MOV R218, UR59 ;  /* 0x0000003b00da7c02 */ /* 0x000fe20008000f00 */
[----:B------:R-:W-:Y:S01]  /*6a40*/  UMOV UR59, UR7 ;  /* 0x00000007003b7c82 */ /* 0x000fe20008000000 */
[----:B------:R-:W-:Y:S01]  /*6a50*/  MOV R220, UR57 ;  /* 0x0000003900dc7c02 */ /* 0x000fe20008000f00 */
[----:B------:R-:W-:Y:S01]  /*6a60*/  UMOV UR19, 0x40 ;  /* 0x0000004000137882 */ /* 0x000fe20000000000 */
[----:B------:R-:W-:Y:S01]  /*6a70*/  MOV R11, UR59 ;  /* 0x0000003b000b7c02 */ /* 0x000fe20008000f00 */
[----:B------:R-:W-:Y:S01]  /*6a80*/  HGMMA.64x16x16.F32 R72, gdesc[UR36].tnspA.tnspB, R72 ;  /* 0x60200000244879f0 */ /* 0x000fe20008700848 */
[----:B------:R-:W-:Y:S01]  /*6a90*/  UMOV UR59, UR11 ;  /* 0x0000000b003b7c82 */ /* 0x000fe20008000000 */
[----:B------:R-:W-:Y:S01]  /*6aa0*/  UMOV UR11, 0x40 ;  /* 0x00000040000b7882 */ /* 0x000fe20000000000 */
[----:B------:R-:W-:Y:S01]  /*6ab0*/  UMOV UR57, UR13 ;  /* 0x0000000d00397c82 */ /* 0x000fe20008000000 */
[----:B------:R-:W-:Y:S01]  /*6ac0*/  HGMMA.64x16x16.F32 R80, gdesc[UR32].tnspA.tnspB, R80 ;  /* 0x60200000205079f0 */ /* 0x000fe20008700850 */
[----:B------:R-:W-:Y:S01]  /*6ad0*/  MOV R221, UR58 ;  /* 0x0000003a00dd7c02 */ /* 0x000fe20008000f00 */
[----:B------:R-:W-:Y:S01]  /*6ae0*/  UMOV UR20, UR8 ;  /* 0x0000000800147c82 */ /* 0x000fe20008000000 */
[----:B------:R-:W-:Y:S01]  /*6af0*/  MOV R12, UR56 ;  /* 0x00000038000c7c02 */ /* 0x000fe20008000f00 */
        /* <DEDUP_REMOVED lines=9> */
[----:B------:R-:W-:Y:S01]  /*6b90*/  UMOV UR7, 0x40 ;  /* 0x0000004000077882 */ /* 0x000fe20000000000 */
[----:B------:R-:W-:Y:S01]  /*6ba0*/  MOV R222, UR59 ;  /* 0x0000003b00de7c02 */ /* 0x000fe20008000f00 */
[----:B------:R-:W-:Y:S01]  /*6bb0*/  UMOV UR59, 0x8 ;  /* 0x00000008003b7882 */ /* 0x000fe20000000000 */
[----:B------:R-:W-:Y:S01]  /*6bc0*/  MOV R13, UR57 ;  /* 0x00000039000d7c02 */ /* 0x000fe20008000f00 */
[----:B------:R-:W-:Y:S01]  /*6bd0*/  UMOV UR57, 0x40000040 ;  /* 0x4000004000397882 */ /* 0x000fe20000000000 */
[----:B------:R-:W-:Y:S01]  /*6be0*/  VIADD R9, R5, 0x80 ;  /* 0x0000008005097836 */ /* 0x000fe20000000000 */
[----:B------:R-:W-:Y:S01]  /*6bf0*/  UMOV UR40, UR52 ;  /* 0x0000003400287c82 */ /* 0x000fe20008000000 */
[----:B------:R-:W-:Y:S01]  /*6c00*/  VIADD R14, R6, 0x80 ;  /* 0x00000080060e7836 */ /* 0x000fe20000000000 */
[----:B------:R-:W-:Y:S01]  /*6c10*/  UMOV UR41, UR53 ;  /* 0x0000003500297c82 */ /* 0x000fe20008000000 */
[----:B------:R-:W-:Y:S01]  /*6c20*/  IMAD.U32 R20, RZ, RZ, UR58 ;  /* 0x0000003aff147e24 */ /* 0x000fe2000f8e00ff */
[----:B------:R-:W-:Y:S01]  /*6c30*/  UMOV UR29, 0x40000040 ;  /* 0x40000040001d7882 */ /* 0x000fe20000000000 */
[----:B------:R-:W-:Y:S01]  /*6c40*/  IMAD.U32 R21, RZ, RZ, UR59 ;  /* 0x0000003bff157e24 */ /* 0x000fe2000f8e00ff */
[----:B------:R-:W-:Y:S01]  /*6c50*/  UMOV UR25, UR29 ;  /* 0x0000001d00197c82 */ /* 0x000fe20008000000 */
        /* <DEDUP_REMOVED lines=10> */
[----:B--2---:R-:W2:Y:S01]  /*6d00*/  FENCE.VIEW.ASYNC.S ;  /* 0x00000000000073c6 */ /* 0x004ea20000000000 */
[----:B------:R-:W-:Y:S01]  /*6d10*/  R2UR UR4, R9 ;  /* 0x00000000090472ca */ /* 0x000fe200000e0000 */
[----:B------:R-:W-:Y:S01]  /*6d20*/  VIADD R9, R5, 0x100 ;  /* 0x0000010005097836 */ /* 0x000fe20000000000 */
[----:B------:R-:W-:Y:S01]  /*6d30*/  R2UR UR5, R14 ;  /* 0x000000000e0572ca */ /* 0x000fe200000e0000 */
[----:B--2---:R-:W-:Y:S06]  /*6d40*/  BAR.SYNC.DEFER_BLOCKING 0x9, 0x100 ;  /* 0x0244000000007b1d */ /* 0x004fec0000010000 */
[----:B---3--:R-:W-:-:S06]  /*6d50*/  WARPGROUP.ARRIVE ;  /* 0x00000000000079c5 */ /* 0x008fcc0000000000 */
        /* <DEDUP_REMOVED lines=41> */
[----:B------:R-:W-:Y:S02]  /*6ff0*/  IMAD.U32 R10, RZ, RZ, UR58 ;  /* 0x0000003aff0a7e24 */ /* 0x000fe4000f8e00ff */
[----:B------:R-:W-:Y:S01]  /*7000*/  VIADD R6, R7, 0x400 ;  /* 0x0000040007067836 */ /* 0x000fe20000000000 */
[----:B------:R-:W-:Y:S01]  /*7010*/  HGMMA.64x64x16.F32 R24, gdesc[UR56].tnspA, R24 ;  /* 0x20e00000381879f0 */ /* 0x000fe20008700818 */
[----:B------:R-:W-:Y:S01]  /*7020*/  R2UR UR56, R8 ;  /* 0x00000000083872ca */ /* 0x000fe200000e0000 */
[----:B------:R-:W-:Y:S01]  /*7030*/  VIADD R8, R5, 0x200 ;  /* 0x0000020005087836 */ /* 0x000fe20000000000 */
[----:B------:R-:W-:Y:S02]  /*7040*/  R2UR UR59, R218 ;  /* 0x00000000da3b72ca */ /* 0x000fe400000e0000 */
[----:B------:R-:W-:-:S02]  /*7050*/  R2UR UR58, R219 ;  /* 0x00000000db3a72ca */ /* 0x000fc400000e0000 */
[----:B------:R-:W-:Y:S02]  /*7060*/  R2UR UR57, R220 ;  /* 0x00000000dc3972ca */ /* 0x000fe400000e0000 */
        /* <DEDUP_REMOVED lines=43> */
[----:B----4-:R-:W-:Y:S01]  /*7320*/  LEA.HI.X.SX32 R7, R7, R234, 0x1, P1 ;  /* 0x000000ea07077211 */ /* 0x010fe200008f0eff */
        /* <DEDUP_REMOVED lines=44> */
[----:B--2---:R-:W-:Y:S01]  /*75f0*/  LOP3.LUT R24, R23, 0x80000, RZ, 0xfc, !PT ;  /* 0x0008000017187812 */ /* 0x004fe200078efcff */
        /* <DEDUP_REMOVED lines=19> */
[----:B------:R-:W-:Y:S01]  /*7730*/  UMOV UR7, 0x40 ;  /* 0x0000004000077882 */ /* 0x000fe20000000000 */
        /* <DEDUP_REMOVED lines=28> */
[C---:B------:R-:W-:Y:S01]  /*7900*/  VIADD R26, R24.reuse, 0x10 ;  /* 0x00000010181a7836 */ /* 0x040fe20000000000 */
[----:B------:R-:W-:Y:S01]  /*7910*/  UMOV UR49, UR45 ;  /* 0x0000002d00317c82 */ /* 0x000fe20008000000 */
[----:B------:R-:W-:Y:S01]  /*7920*/  UMOV UR41, UR25 ;  /* 0x0000001900297c82 */ /* 0x000fe20008000000 */
[----:B------:R-:W-:Y:S01]  /*7930*/  R2UR UR44, R25 ;  /* 0x00000000192c72ca */ /* 0x000fe200000e0000 */
[----:B------:R-:W-:Y:S01]  /*7940*/  VIADD R25, R24, 0x110 ;  /* 0x0000011018197836 */ /* 0x000fe20000000000 */
[----:B------:R-:W-:Y:S01]  /*7950*/  R2UR UR46, R26 ;  /* 0x000000001a2e72ca */ /* 0x000fe200000e0000 */
[C---:B------:R-:W-:Y:S01]  /*7960*/  VIADD R26, R24.reuse, 0x90 ;  /* 0x00000090181a7836 */ /* 0x040fe20000000000 */
[----:B------:R-:W-:Y:S01]  /*7970*/  UMOV UR37, UR25 ;  /* 0x0000001900257c82 */ /* 0x000fe20008000000 */
[----:B------:R-:W-:Y:S01]  /*7980*/  UMOV UR33, UR25 ;  /* 0x0000001900217c82 */ /* 0x000fe20008000000 */
[----:B------:R-:W-:Y:S01]  /*7990*/  R2UR UR5, R25 ;  /* 0x00000000190572ca */ /* 0x000fe200000e0000 */
[----:B------:R-:W-:Y:S01]  /*79a0*/  VIADD R25, R24, 0x190 ;  /* 0x0000019018197836 */ /* 0x000fe20000000000 */
[----:B------:R-:W-:Y:S01]  /*79b0*/  R2UR UR4, R26 ;  /* 0x000000001a0472ca */ /* 0x000fe200000e0000 */
[----:B------:R-:W-:Y:S01]  /*79c0*/  UMOV UR29, UR25 ;  /* 0x00000019001d7c82 */ /* 0x000fe20008000000 */
[----:B------:R-:W-:Y:S01]  /*79d0*/  UMOV UR15, 0x40 ;  /* 0x00000040000f7882 */ /* 0x000fe20000000000 */
[----:B------:R1:W-:Y:S01]  /*79e0*/  REDG.E.ADD.F32x4.FTZ.RN.STRONG.GPU desc[UR60][R6.64+0x1000], R32 ;  /* 0x00100020060079a6 */ /* 0x0003e2000c10f7bc */
[----:B------:R-:W-:Y:S01]  /*79f0*/  R2UR UR6, R25 ;  /* 0x00000000190672ca */ /* 0x000fe200000e0000 */
[----:B------:R-:W-:Y:S01]  /*7a00*/  VIADD R25, R24, 0x210 ;  /* 0x0000021018197836 */ /* 0x000fe20000000000 */
[----:B------:R-:W-:Y:S01]  /*7a10*/  UMOV UR8, UR44 ;  /* 0x0000002c00087c82 */ /* 0x000fe20008000000 */
[----:B------:R-:W-:Y:S01]  /*7a20*/  IMAD.U32 R220, RZ, RZ, UR10 ;  /* 0x0000000affdc7e24 */ /* 0x000fe2000f8e00ff */
[----:B------:R-:W-:Y:S01]  /*7a30*/  UMOV UR9, UR45 ;  /* 0x0000002d00097c82 */ /* 0x000fe20008000000 */
[----:B------:R-:W-:Y:S01]  /*7a40*/  IMAD.U32 R221, RZ, RZ, UR11 ;  /* 0x0000000bffdd7e24 */ /* 0x000fe2000f8e00ff */
[----:B------:R-:W-:Y:S01]  /*7a50*/  R2UR UR50, R25 ;  /* 0x00000000193272ca */ /* 0x000fe200000e0000 */
[----:B------:R-:W-:Y:S01]  /*7a60*/  UMOV UR11, 0x40 ;  /* 0x00000040000b7882 */ /* 0x000fe20000000000 */
[----:B------:R-:W-:Y:S01]  /*7a70*/  UMOV UR48, UR44 ;  /* 0x0000002c00307c82 */ /* 0x000fe20008000000 */
[----:B------:R-:W-:Y:S01]  /*7a80*/  UMOV UR10, UR4 ;  /* 0x00000004000a7c82 */ /* 0x000fe20008000000 */
[----:B------:R-:W-:Y:S01]  /*7a90*/  IMAD.U32 R223, RZ, RZ, UR11 ;  /* 0x0000000bffdf7e24 */ /* 0x000fe2000f8e00ff */
[----:B------:R1:W-:Y:S01]  /*7aa0*/  REDG.E.ADD.F32x4.FTZ.RN.STRONG.GPU desc[UR60][R6.64+0x1800], R36 ;  /* 0x00180024060079a6 */ /* 0x0003e2000c10f7bc */
        /* <DEDUP_REMOVED lines=16> */
[----:B------:R-:W-:Y:S01]  /*7bb0*/  R2UR UR24, R25 ;  /* 0x00000000191872ca */ /* 0x000fe200000e0000 */
[----:B------:R-:W-:Y:S01]  /*7bc0*/  HGMMA.64x16x16.F32 R160, gdesc[UR8].tnspA.tnspB, R160 ;  /* 0x6020000008a079f0 */ /* 0x000fe200087008a0 */
[C---:B------:R-:W-:Y:S01]  /*7bd0*/  VIADD R26, R24.reuse, 0x20 ;  /* 0x00000020181a7836 */ /* 0x040fe20000000000 */
[----:B------:R1:W-:Y:S02]  /*7be0*/  REDG.E.ADD.F32x4.FTZ.RN.STRONG.GPU desc[UR60][R6.64+0x2800], R44 ;  /* 0x0028002c060079a6 */ /* 0x0003e4000c10f7bc */
[----:B------:R-:W-:Y:S01]  /*7bf0*/  HGMMA.64x16x16.F32 R168, gdesc[UR48].tnspA.tnspB, R168 ;  /* 0x6020000030a879f0 */ /* 0x000fe200087008a8 */
[----:B------:R-:W-:Y:S01]  /*7c00*/  VIADD R25, R24, 0x120 ;  /* 0x0000012018197836 */ /* 0x000fe20000000000 */
[----:B------:R-:W-:Y:S01]  /*7c10*/  R2UR UR26, R26 ;  /* 0x000000001a1a72ca */ /* 0x000fe200000e0000 */
[----:B------:R-:W-:Y:S01]  /*7c20*/  IMAD.U32 R226, RZ, RZ, UR10 ;  /* 0x0000000affe27e24 */ /* 0x000fe2000f8e00ff */
[----:B------:R-:W-:Y:S01]  /*7c30*/  UMOV UR5, 0x40000040 ;  /* 0x4000004000057882 */ /* 0x000fe20000000000 */
[----:B------:R-:W-:Y:S01]  /*7c40*/  IMAD.U32 R227, RZ, RZ, UR11 ;  /* 0x0000000bffe37e24 */ /* 0x000fe2000f8e00ff */
[----:B------:R-:W-:Y:S01]  /*7c50*/  R2UR UR38, R25 ;  /* 0x00000000192672ca */ /* 0x000fe200000e0000 */
[C---:B------:R-:W-:Y:S01]  /*7c60*/  VIADD R25, R24.reuse, 0x1a0 ;  /* 0x000001a018197836 */ /* 0x040fe20000000000 */
[----:B------:R-:W-:Y:S01]  /*7c70*/  UMOV UR40, UR24 ;  /* 0x0000001800287c82 */ /* 0x000fe20008000000 */
[C---:B------:R-:W-:Y:S01]  /*7c80*/  VIADD R26, R24.reuse, 0xa0 ;  /* 0x000000a0181a7836 */ /* 0x040fe20000000000 */
[----:B------:R-:W-:Y:S01]  /*7c90*/  UMOV UR36, UR24 ;  /* 0x0000001800247c82 */ /* 0x000fe20008000000 */
[----:B------:R-:W-:Y:S01]  /*7ca0*/  UMOV UR32, UR24 ;  /* 0x0000001800207c82 */ /* 0x000fe20008000000 */
[----:B------:R-:W-:Y:S01]  /*7cb0*/  R2UR UR34, R25 ;  /* 0x00000000192272ca */ /* 0x000fe200000e0000 */
[----:B------:R-:W-:Y:S01]  /*7cc0*/  VIADD R25, R24, 0x220 ;  /* 0x0000022018197836 */ /* 0x000fe20000000000 */
[----:B------:R-:W-:Y:S01]  /*7cd0*/  R2UR UR42, R26 ;  /* 0x000000001a2a72ca */ /* 0x000fe200000e0000 */
[----:B------:R-:W-:Y:S01]  /*7ce0*/  UMOV UR28, UR24 ;  /* 0x00000018001c7c82 */ /* 0x000fe20008000000 */
[----:B------:R1:W-:Y:S02]  /*7cf0*/  REDG.E.ADD.F32x4.FTZ.RN.STRONG.GPU desc[UR60][R6.64+0x3000], R48 ;  /* 0x00300030060079a6 */ /* 0x0003e4000c10f7bc */
[----:B------:R-:W-:Y:S01]  /*7d00*/  R2UR UR30, R25 ;  /* 0x00000000191e72ca */ /* 0x000fe200000e0000 */
[----:B------:R-:W-:Y:S01]  /*7d10*/  HGMMA.64x16x16.F32 R136, gdesc[UR24].tnspA.tnspB, R136 ;  /* 0x60200000188879f0 */ /* 0x000fe20008700888 */
[----:B------:R-:W-:Y:S01]  /*7d20*/  VIADD R26, R24, 0x30 ;  /* 0x00000030181a7836 */ /* 0x000fe20000000000 */
[----:B------:R-:W-:Y:S01]  /*7d30*/  UMOV UR21, UR5 ;  /* 0x0000000500157c82 */ /* 0x000fe20008000000 */
[----:B------:R-:W-:-:S05]  /*7d40*/  UMOV UR17, UR5 ;  /* 0x0000000500117c82 */ /* 0x000fca0008000000 */
[----:B------:R-:W-:Y:S01]  /*7d50*/  HGMMA.64x16x16.F32 R144, gdesc[UR40].tnspA.tnspB, R144 ;  /* 0x60200000289079f0 */ /* 0x000fe20008700890 */
[----:B------:R-:W-:Y:S01]  /*7d60*/  UMOV UR13, UR5 ;  /* 0x00000005000d7c82 */ /* 0x000fe20008000000 */
[----:B------:R-:W-:Y:S01]  /*7d70*/  UMOV UR9, UR5 ;  /* 0x0000000500097c82 */ /* 0x000fe20008000000 */
[----:B------:R-:W-:Y:S01]  /*7d80*/  UMOV UR11, 0x40 ;  /* 0x00000040000b7882 */ /* 0x000fe20000000000 */
[----:B------:R1:W-:Y:S01]  /*7d90*/  REDG.E.ADD.F32x4.FTZ.RN.STRONG.GPU desc[UR60][R6.64+0x3800], R52 ;  /* 0x00380034060079a6 */ /* 0x0003e2000c10f7bc */
[----:B------:R-:W-:Y:S01]  /*7da0*/  VIADD R25, R234, 0x180 ;  /* 0x00000180ea197836 */ /* 0x000fe20000000000 */
[----:B------:R-:W-:Y:S01]  /*7db0*/  HGMMA.64x16x16.F32 R152, gdesc[UR36].tnspA.tnspB, R152 ;  /* 0x60200000249879f0 */ /* 0x000fe20008700898 */
[----:B------:R-:W-:Y:S01]  /*7dc0*/  R2UR UR6, R26 ;  /* 0x000000001a0672ca */ /* 0x000fe200000e0000 */
[C---:B------:R-:W-:Y:S02]  /*7dd0*/  VIADD R26, R24.reuse, 0xb0 ;  /* 0x000000b0181a7836 */ /* 0x040fe40000000000 */
[----:B------:R-:W-:Y:S01]  /*7de0*/  R2UR UR4, R25 ;  /* 0x00000000190472ca */ /* 0x000fe200000e0000 */
[----:B------:R-:W-:Y:S01]  /*7df0*/  VIADD R25, R24, 0x130 ;  /* 0x0000013018197836 */ /* 0x000fe20000000000 */
[----:B------:R-:W-:Y:S01]  /*7e00*/  HGMMA.64x16x16.F32 R160, gdesc[UR32].tnspA.tnspB, R160 ;  /* 0x6020000020a079f0 */ /* 0x000fe200087008a0 */
[----:B------:R-:W-:Y:S01]  /*7e10*/  R2UR UR22, R26 ;  /* 0x000000001a1672ca */ /* 0x000fe200000e0000 */
[----:B------:R-:W-:-:S02]  /*7e20*/  IMAD.U32 R22, RZ, RZ, UR58 ;  /* 0x0000003aff167e24 */ /* 0x000fc4000f8e00ff */
[----:B------:R-:W-:Y:S01]  /*7e30*/  R2UR UR18, R25 ;  /* 0x00000000191272ca */ /* 0x000fe200000e0000 */
[----:B------:R-:W-:Y:S01]  /*7e40*/  HGMMA.64x16x16.F32 R168, gdesc[UR28].tnspA.tnspB, R168 ;  /* 0x602000001ca879f0 */ /* 0x000fe200087008a8 */
[C---:B------:R-:W-:Y:S02]  /*7e50*/  VIADD R25, R24.reuse, 0x1b0 ;  /* 0x000001b018197836 */ /* 0x040fe40000000000 */
[----:B------:R-:W-:Y:S02]  /*7e60*/  VIADD R24, R24, 0x230 ;  /* 0x0000023018187836 */ /* 0x000fe40000000000 */
        /* <DEDUP_REMOVED lines=15> */
.L_x_812:
        /* <DEDUP_REMOVED lines=111> */
.L_x_813:
[----:B------:R-:W2:Y:S01]  /*8650*/  LDL R5, [R1+0x8] ;  /* 0x0000080001057983 */ /* 0x000ea20000100800 */
[----:B------:R-:W-:Y:S01]  /*8660*/  VIADD R3, R3, 0x1 ;  /* 0x0000000103037836 */ /* 0x000fe20000000000 */
[----:B------:R-:W-:Y:S01]  /*8670*/  LOP3.LUT R18, R18, 0x1, RZ, 0x3c, !PT ;  /* 0x0000000112127812 */ /* 0x000fe200078e3cff */
[----:B------:R-:W-:Y:S02]  /*8680*/  VIADD R2, R2, 0x1 ;  /* 0x0000000102027836 */ /* 0x000fe40000000000 */
[----:B-----5:R-:W-:-:S03]  /*8690*/  VIADD R16, R16, 0x31820 ;  /* 0x0003182010107836 */ /* 0x020fc60000000000 */
[C---:B------:R-:W-:Y:S02]  /*86a0*/  ISETP.NE.AND P0, PT, R2.reuse, 0x2, PT ;  /* 0x000000020200780c */ /* 0x040fe40003f05270 */
[----:B------:R-:W-:Y:S02]  /*86b0*/  PRMT R16, RZ, 0x654, R16 ;  /* 0x00000654ff107816 */ /* 0x000fe40000000010 */
[----:B------:R-:W-:Y:S02]  /*86c0*/  SEL R2, R2, RZ, P0 ;  /* 0x000000ff02027207 */ /* 0x000fe40000000000 */
[----:B------:R1:W-:Y:S01]  /*86d0*/  SYNCS.ARRIVE.TRANS64.RED.A1T0 RZ, [R16+URZ], RZ ;  /* 0x000000ff10ff79a7 */ /* 0x0003e2000810043f */
[----:B--2---:R-:W-:Y:S02]  /*86e0*/  R2UR UR4, R5 ;  /* 0x00000000050472ca */ /* 0x004fe400000e0000 */
[----:B------:R-:W-:-:S04]  /*86f0*/  SEL R5, RZ, 0x1, P0 ;  /* 0x00000001ff057807 */ /* 0x000fc80000000000 */
[----:B------:R-:W-:-:S07]  /*8700*/  LOP3.LUT R228, R228, R5, RZ, 0x3c, !PT ;  /* 0x00000005e4e47212 */ /* 0x000fce00078e3cff */
[----:B------:R-:W-:-:S13]  /*8710*/  ISETP.GE.AND P1, PT, R3, UR4, PT ;  /* 0x0000000403007c0c */ /* 0x000fda000bf26270 */
[----:B-1----:R-:W-:Y:S05]  /*8720*/  @!P1 BRA `(.L_x_814) ;  /* 0xffffff9000789947 */ /* 0x002fea000383ffff */
        /* <DEDUP_REMOVED lines=82> */
.L_x_801:
[----:B------:R-:W-:Y:S05]  /*8c50*/  @P0 BRA `(.L_x_800) ;  /* 0x0000002400400947 */ /* 0x000fea0003800000 */
[----:B------:R-:W2:Y:S01]  /*8c60*/  LDL.LU R3, [R1+0x10] ;  /* 0x0000100001037983 */ /* 0x000ea20000300800 */
[----:B------:R-:W3:Y:S01]  /*8c70*/  S2R R4, SR_TID.X ;  /* 0x0000000000047919 */ /* 0x000ee20000002100 */
[----:B------:R-:W4:Y:S01]  /*8c80*/  S2UR UR5, SR_CgaCtaId ;  /* 0x00000000000579c3 */ /* 0x000f220000008800 */
[----:B------:R-:W-:Y:S01]  /*8c90*/  ULDC UR4, c[0x0][0x850] ;  /* 0x0002140000047ab9 */ /* 0x000fe20000000800 */
[----:B------:R-:W-:Y:S01]  /*8ca0*/  ULDC.64 UR12, c[0x0][0x818] ;  /* 0x00020600000c7ab9 */ /* 0x000fe20000000a00 */
[----:B-1----:R-:W5:Y:S01]  /*8cb0*/  LDL.LU R2, [R1+0xc] ;  /* 0x00000c0001027983 */ /* 0x002f620000300800 */
[----:B------:R-:W-:-:S03]  /*8cc0*/  ULDC.64 UR14, c[0x0][0x848] ;  /* 0x00021200000e7ab9 */ /* 0x000fc60000000a00 */
[----:B------:R-:W5:Y:S01]  /*8cd0*/  LDL.LU R0, [R1+0x14] ;  /* 0x0000140001007983 */ /* 0x000f620000300800 */
[----:B------:R-:W-:Y:S01]  /*8ce0*/  UISETP.NE.AND UP0, UPT, UR4, 0x1, UPT ;  /* 0x000000010400788c */ /* 0x000fe2000bf05270 */
[----:B------:R-:W-:Y:S02]  /*8cf0*/  BSSY B1, `(.L_x_815) ;  /* 0x0000057000017945 */ /* 0x000fe40003800000 */
[----:B------:R-:W-:-:S08]  /*8d00*/  UMOV UR4, 0x400 ;  /* 0x0000040000047882 */ /* 0x000fd00000000000 */
[----:B------:R-:W-:Y:S01]  /*8d10*/  @UP0 ULDC UR6, c[0x0][0x854] ;  /* 0x0002150000060ab9 */ /* 0x000fe20000000800 */
[----:B----4-:R-:W-:-:S03]  /*8d20*/  ULEA UR4, UR5, UR4, 0x18 ;  /* 0x0000000405047291 */ /* 0x010fc6000f8ec03f */
[----:B------:R-:W-:Y:S01]  /*8d30*/  @UP0 ULDC UR5, c[0x0][0x858] ;  /* 0x0002160000050ab9 */ /* 0x000fe20000000800 */
[----:B------:R-:W-:Y:S01]  /*8d40*/  BAR.SYNC.DEFER_BLOCKING 0x1, 0x100 ;  /* 0x0044000000007b1d */ /* 0x000fe20000010000 */
[----:B--2---:R-:W-:Y:S01]  /*8d50*/  R2UR UR8, R3 ;  /* 0x00000000030872ca */ /* 0x004fe200000e0000 */
[----:B---3--:R-:W-:-:S05]  /*8d60*/  VIADD R3, R4, 0xffffff80 ;  /* 0xffffff8004037836 */ /* 0x008fca0000000000 */
[----:B------:R-:W-:Y:S02]  /*8d70*/  ISETP.NE.AND P0, PT, R3, RZ, PT ;  /* 0x000000ff0300720c */ /* 0x000fe40003f05270 */
[----:B-----5:R-:W-:Y:S02]  /*8d80*/  R2UR UR11, R2 ;  /* 0x00000000020b72ca */ /* 0x020fe400000e0000 */
[----:B------:R-:W-:-:S03]  /*8d90*/  R2UR UR17, R0 ;  /* 0x00000000001172ca */ /* 0x000fc600000e0000 */
[----:B------:R-:W-:Y:S01]  /*8da0*/  UIMAD UR8, UR8, 0x5000, URZ ;  /* 0x00005000080878a4 */ /* 0x000fe2000f8e023f */
[----:B------:R-:W-:-:S03]  /*8db0*/  SHF.R.S32.HI R0, RZ, 0x1f, R3 ;  /* 0x0000001fff007819 */ /* 0x000fc60000011403 */
[----:B------:R-:W-:Y:S01]  /*8dc0*/  USHF.R.S32.HI UR9, URZ, 0x1f, UR8 ;  /* 0x0000001f3f097899 */ /* 0x000fe20008011408 */
[----:B------:R-:W-:-:S03]  /*8dd0*/  LEA.HI R2, R0, R3, RZ, 0x7 ;  /* 0x0000000300027211 */ /* 0x000fc600078f38ff */
[----:B------:R-:W-:Y:S01]  /*8de0*/  UIMAD.WIDE.U32 UR6, UR11, UR6, URZ ;  /* 0x000000060b0672a5 */ /* 0x000fe2000f8e003f */
[----:B------:R-:W-:Y:S02]  /*8df0*/  LOP3.LUT R0, R2, 0x3fffff80, RZ, 0xc0, !PT ;  /* 0x3fffff8002007812 */ /* 0x000fe400078ec0ff */
[----:B------:R-:W-:Y:S01]  /*8e00*/  SHF.R.S32.HI R5, RZ, 0x7, R2 ;  /* 0x00000007ff057819 */ /* 0x000fe20000011402 */
[----:B------:R-:W-:Y:S02]  /*8e10*/  @UP0 USHF.R.U32.HI UR11, URZ, UR5, UR7 ;  /* 0x000000053f0b0299 */ /* 0x000fe40008011607 */
[----:B------:R-:W-:Y:S01]  /*8e20*/  IMAD.IADD R0, R3, 0x1, -R0 ;  /* 0x0000000103007824 */ /* 0x000fe200078e0a00 */
[----:B------:R-:W-:Y:S02]  /*8e30*/  USHF.R.S32.HI UR16, URZ, 0x1f, UR17 ;  /* 0x0000001f3f107899 */ /* 0x000fe40008011411 */
[----:B------:R-:W-:Y:S01]  /*8e40*/  USHF.R.S32.HI UR5, URZ, 0x1f, UR11 ;  /* 0x0000001f3f057899 */ /* 0x000fe2000801140b */
[----:B------:R-:W-:Y:S01]  /*8e50*/  IMAD R0, R5, 0xa00, R0 ;  /* 0x00000a0005007824 */ /* 0x000fe200078e0200 */
[----:B------:R-:W-:-:S02]  /*8e60*/  UIMAD.WIDE.U32 UR6, UR11, UR12, UR8 ;  /* 0x0000000c0b0672a5 */ /* 0x000fc4000f8e0008 */
[----:B------:R-:W-:Y:S01]  /*8e70*/  IMAD.U32 R2, RZ, RZ, UR11 ;  /* 0x0000000bff027e24 */ /* 0x000fe2000f8e00ff */
[----:B------:R-:W-:Y:S01]  /*8e80*/  UIMAD UR10, UR5, UR12, URZ ;  /* 0x0000000c050a72a4 */ /* 0x000fe2000f8e023f */
[----:B------:R-:W-:-:S03]  /*8e90*/  IMAD.SHL.U32 R0, R0, 0x4, RZ ;  /* 0x0000000400007824 */ /* 0x000fc600078e00ff */
[----:B------:R-:W-:Y:S01]  /*8ea0*/  UIMAD UR10, UR11, UR13, UR10 ;  /* 0x0000000d0b0a72a4 */ /* 0x000fe2000f8e020a */
[----:B------:R1:W-:Y:S01]  /*8eb0*/  STL [R1+0xc], R2 ;  /* 0x00000c0201007387 */ /* 0x0003e20000100800 */
[----:B------:R-:W-:Y:S01]  /*8ec0*/  LEA R0, R0, UR4, 0x2 ;  /* 0x0000000400007c11 */ /* 0x000fe2000f8e10ff */
[----:B------:R-:W-:Y:S01]  /*8ed0*/  ULDC.64 UR12, c[0x0][0x840] ;  /* 0x00021000000c7ab9 */ /* 0x000fe20000000a00 */
[----:B------:R-:W-:Y:S02]  /*8ee0*/  UIADD3 UR7, UR7, UR10, URZ ;  /* 0x0000000a07077290 */ /* 0x000fe4000fffe03f */
[----:B------:R-:W-:Y:S01]  /*8ef0*/  UIMAD UR5, UR5, UR12, URZ ;  /* 0x0000000c050572a4 */ /* 0x000fe2000f8e023f */
[----:B------:R1:W-:Y:S01]  /*8f00*/  STS.128 [R0], R56 ;  /* 0x0000003800007388 */ /* 0x0003e20000000c00 */
[----:B------:R-:W-:Y:S02]  /*8f10*/  UIMAD.WIDE.U32 UR8, UR11, UR12, UR8 ;  /* 0x0000000c0b0872a5 */ /* 0x000fe4000f8e0008 */
[----:B------:R-:W-:Y:S01]  /*8f20*/  UIMAD UR11, UR11, UR13, UR5 ;  /* 0x0000000d0b0b72a4 */ /* 0x000fe2000f8e0205 */
[----:B------:R1:W-:Y:S01]  /*8f30*/  STS.128 [R0+0x800], R60 ;  /* 0x0008003c00007388 */ /* 0x0003e20000000c00 */
[----:B------:R-:W-:Y:S01]  /*8f40*/  UIMAD UR10, UR16, UR14, URZ ;  /* 0x0000000e100a72a4 */ /* 0x000fe2000f8e023f */
[----:B------:R-:W-:-:S02]  /*8f50*/  ULDC.64 UR12, c[0x0][0x820] ;  /* 0x00020800000c7ab9 */ /* 0x000fc40000000a00 */
        /* <DEDUP_REMOVED lines=33> */
[----:B--2---:R-:W2:Y:S02]  /*9170*/  FENCE.VIEW.ASYNC.S ;  /* 0x00000000000073c6 */ /* 0x004ea40000000000 */
[----:B--2---:R-:W-:Y:S06]  /*9180*/  BAR.SYNC.DEFER_BLOCKING 0x1, 0x100 ;  /* 0x0044000000007b1d */ /* 0x004fec0000010000 */
[----:B------:R-:W-:Y:S05]  /*9190*/  @P0 BRA `(.L_x_816) ;  /* 0x0000000000300947 */ /* 0x000fea0003800000 */
[----:B------:R-:W-:Y:S01]  /*91a0*/  PLOP3.LUT P0, PT, PT, PT, PT, 0x80, 0x0 ;  /* 0x000000000000781c */ /* 0x000fe20003f0f070 */
[----:B------:R-:W-:Y:S01]  /*91b0*/  UMOV UR5, 0x1400 ;  /* 0x0000140000057882 */ /* 0x000fe20000000000 */
[----:B------:R-:W-:Y:S01]  /*91c0*/  UMOV UR8, 0x0 ;  /* 0x0000000000087882 */ /* 0x000fe20000000000 */
[----:B------:R-:W-:Y:S01]  /*91d0*/  UMOV UR9, 0x14f00000 ;  /* 0x14f0000000097882 */ /* 0x000fe20000000000 */
[----:B------:R-:W-:-:S09]  /*91e0*/  UMOV UR6, UR14 ;  /* 0x0000000e00067c82 */ /* 0x000fd20008000000 */
.L_x_817:
[----:B------:R-:W-:Y:S01]  /*91f0*/  @P0 ELECT P1, URZ, PT ;  /* 0x00000000003f082f */ /* 0x000fe20003820000 */
[----:B------:R2:W-:-:S12]  /*9200*/  UBLKRED.G.S.ADD.F32.RN [UR6], [UR4], UR5, desc[UR8] ;  /* 0x00000806040073bb */ /* 0x0005d800080a1405 */
[----:B------:R-:W-:Y:S02]  /*9210*/  @P1 PLOP3.LUT P0, PT, P1, PT, PT, 0x8, 0x0 ;  /* 0x000000000000181c */ /* 0x000fe40000f0e170 */
[----:B------:R-:W-:-:S11]  /*9220*/  PLOP3.LUT P1, PT, PT, PT, PT, 0x8, 0x0 ;  /* 0x000000000000781c */ /* 0x000fd60003f2e170 */
[----:B--2---:R-:W-:Y:S05]  /*9230*/  @P0 BRA.U.ANY `(.L_x_817) ;  /* 0xfffffffd00ec0947 */ /* 0x004fea000393ffff */
[----:B------:R0:W-:Y:S01]  /*9240*/  UTMACMDFLUSH ;  /* 0x00000000000079b7 */ /* 0x0001e20000000000 */
[----:B------:R-:W-:-:S04]  /*9250*/  DEPBAR.LE SB0, 0x0 ;  /* 0x000080000000791a */ /* 0x000fc80000000000 */
.L_x_816:
[----:B------:R-:W-:Y:S05]  /*9260*/  BSYNC B1 ;  /* 0x0000000000017941 */ /* 0x000fea0003800000 */
.L_x_815:
        /* <DEDUP_REMOVED lines=32> */
.L_x_818:
        /* <DEDUP_REMOVED lines=8> */
.L_x_796:
[----:B------:R-:W-:-:S08]  /*94f0*/  NOP ;  /* 0x0000000000007918 */ /* 0x000fd00000000000 */
[----:B------:R-:W1:-:S00]  /*9500*/  USETMAXREG.DEALLOC.CTAPOOL 0x18 ;  /* 0x00000018000079c8 */ /* 0x000e4000080e0500 */
[----:B-1----:R-:W-:-:S06]  /*9510*/  LOP3.LUT R2, R2, 0x3, RZ, 0xc0, !PT ;  /* 0x0000000302027812 */ /* 0x002fcc00078ec0ff */
        /* <DEDUP_REMOVED lines=24> */
.L_x_819:
[----:B------:R-:W-:Y:S01]  /*96a0*/  ULDC UR8, c[0x0][0x8cc] ;  /* 0x0002330000087ab9 */ /* 0x000fe20000000800 */
[----:B------:R-:W-:Y:S01]  /*96b0*/  UMOV UR11, UR7 ;  /* 0x00000007000b7c82 */ /* 0x000fe20008000000 */
[----:B------:R-:W-:-:S11]  /*96c0*/  UISETP.NE.AND UP0, UPT, UR8, 0x1, UPT ;  /* 0x000000010800788c */ /* 0x000fd6000bf05270 */
[----:B------:R-:W-:Y:S02]  /*96d0*/  @UP0 ULDC.64 UR12, c[0x0][0x8d0] ;  /* 0x00023400000c0ab9 */ /* 0x000fe40000000a00 */
[----:B------:R-:W-:-:S04]  /*96e0*/  UIMAD.WIDE.U32 UR4, UR7, UR12, URZ ;  /* 0x0000000c070472a5 */ /* 0x000fc8000f8e003f */
[----:B------:R-:W-:-:S04]  /*96f0*/  @UP0 USHF.R.U32.HI UR11, URZ, UR13, UR5 ;  /* 0x0000000d3f0b0299 */ /* 0x000fc80008011605 */
[----:B------:R-:W-:-:S12]  /*9700*/  UIMAD UR4, UR11, UR8, URZ ;  /* 0x000000080b0472a4 */ /* 0x000fd8000f8e023f */
.L_x_820:
        /* <DEDUP_REMOVED lines=38> */
[----:B------:R-:W-:Y:S01]  /*9970*/  IMAD.MOV.U32 R17, RZ, RZ, RZ ;  /* 0x000000ffff117224 */ /* 0x000fe200078e00ff */
[----:B------:R-:W-:Y:S02]  /*9980*/  SHF.R.S32.HI R5, RZ, 0x1f, R5 ;  /* 0x0000001fff057819 */ /* 0x000fe40000011405 */
[----:B------:R-:W-:Y:S01]  /*9990*/  ELECT P0, URZ, PT ;  /* 0x00000000003f782f */ /* 0x000fe20003800000 */
[----:B------:R-:W2:Y:S01]  /*99a0*/  LDC.64 R6, c[0x0][0x730] ;  /* 0x0001cc00ff067b82 */ /* 0x000ea20000000a00 */
[----:B------:R-:W-:Y:S01]  /*99b0*/  SHF.R.S32.HI R15, RZ, 0x1f, R15 ;  /* 0x0000001fff0f7819 */ /* 0x000fe2000001140f */
[----:B------:R-:W-:-:S04]  /*99c0*/  UMOV UR12, UR20 ;  /* 0x00000014000c7c82 */ /* 0x000fc80008000000 */
        /* <DEDUP_REMOVED lines=30> */
.L_x_837:
        /* <DEDUP_REMOVED lines=10> */
.L_x_823:
        /* <DEDUP_REMOVED lines=125> */
.L_x_829:
[----:B------:R-:W-:-:S04]  /*a420*/  SHF.L.U32 R10, R15, 0x1f, RZ ;  /* 0x0000001f0f0a7819 */ /* 0x000fc800000006ff */
[----:B------:R-:W1:Y:S02]  /*a430*/  SYNCS.PHASECHK.TRANS64.TRYWAIT P1, [R7+URZ+0x31838], R10 ;  /* 0x0318380a070075a7 */ /* 0x000e64000802017f */
[----:B-1---5:R-:W-:Y:S05]  /*a440*/  @!P1 BRA `(.L_x_825) ;  /* 0x0000000c009c9947 */ /* 0x022fea0003800000 */
.L_x_838:
[----:B------:R-:W-:Y:S05]  /*a450*/  @P0 BRA `(.L_x_826) ;  /* 0x0000000000140947 */ /* 0x000fea0003800000 */
[----:B------:R-:W-:Y:S01]  /*a460*/  ISETP.NE.AND P1, PT, R17, RZ, PT ;  /* 0x000000ff1100720c */ /* 0x000fe20003f25270 */
[----:B-1----:R-:W-:-:S04]  /*a470*/  IMAD.MOV.U32 R10, RZ, RZ, 0x8100 ;  /* 0x00008100ff0a7424 */ /* 0x002fc800078e00ff */
[----:B------:R2:W-:Y:S08]  /*a480*/  SYNCS.ARRIVE.TRANS64 RZ, [R7+URZ+0x31830], R10 ;  /* 0x0318300a07ff79a7 */ /* 0x0005f0000800003f */
[----:B------:R-:W-:Y:S05]  /*a490*/  @!P1 BRA `(.L_x_826) ;  /* 0x0000000000049947 */ /* 0x000fea0003800000 */
[----:B------:R-:W-:Y:S01]  /*a4a0*/  BPT.TRAP 0x1 ;  /* 0x000000040000795c */ /* 0x000fe20000300000 */
.L_x_826:
        /* <DEDUP_REMOVED lines=51> */
.L_x_840:
[----:B------:R-:W-:Y:S01]  /*a7e0*/  LOP3.LUT R15, R15, 0x1, RZ, 0x3c, !PT ;  /* 0x000000010f0f7812 */ /* 0x000fe200078e3cff */
[----:B------:R-:W-:Y:S06]  /*a7f0*/  @P2 BRA `(.L_x_828) ;  /* 0x0000000000142947 */ /* 0x000fec0003800000 */
[----:B------:R-:W-:Y:S01]  /*a800*/  ISETP.NE.AND P1, PT, R17, RZ, PT ;  /* 0x000000ff1100720c */ /* 0x000fe20003f25270 */
[----:B-1----:R-:W-:-:S04]  /*a810*/  IMAD.MOV.U32 R20, RZ, RZ, 0x8100 ;  /* 0x00008100ff147424 */ /* 0x002fc800078e00ff */
[----:B------:R2:W-:Y:S08]  /*a820*/  SYNCS.ARRIVE.TRANS64 RZ, [R19+URZ+0x31810], R20 ;  /* 0x0318101413ff79a7 */ /* 0x0005f0000800003f */
[----:B------:R-:W-:Y:S05]  /*a830*/  @!P1 BRA `(.L_x_828) ;  /* 0x0000000000049947 */ /* 0x000fea0003800000 */
[----:B------:R-:W-:Y:S01]  /*a840*/  BPT.TRAP 0x1 ;  /* 0x000000040000795c */ /* 0x000fe20000300000 */
.L_x_828:
        /* <DEDUP_REMOVED lines=52> */
.L_x_824:
[----:B------:R-:W-:-:S04]  /*ab90*/  SHF.L.U32 R4, R15, 0x1f, RZ ;  /* 0x0000001f0f047819 */ /* 0x000fc800000006ff */
[----:B------:R-:W1:Y:S02]  /*aba0*/  SYNCS.PHASECHK.TRANS64.TRYWAIT P1, [R7+URZ+0x31838], R4 ;  /* 0x03183804070075a7 */ /* 0x000e64000802017f */
[----:B-1----:R-:W-:Y:S05]  /*abb0*/  @!P1 BRA `(.L_x_830) ;  /* 0x0000000400ec9947 */ /* 0x002fea0003800000 */
.L_x_841:
[----:B------:R-:W-:Y:S05]  /*abc0*/  @P0 BRA `(.L_x_831) ;  /* 0x0000000000180947 */ /* 0x000fea0003800000 */
[----:B------:R-:W2:Y:S01]  /*abd0*/  S2R R5, SR_TID.X ;  /* 0x0000000000057919 */ /* 0x000ea20000002100 */
[----:B-1----:R-:W-:-:S04]  /*abe0*/  IMAD.MOV.U32 R4, RZ, RZ, 0x8100 ;  /* 0x00008100ff047424 */ /* 0x002fc800078e00ff */
[----:B------:R3:W-:Y:S01]  /*abf0*/  SYNCS.ARRIVE.TRANS64 RZ, [R7+URZ+0x31830], R4 ;  /* 0x0318300407ff79a7 */ /* 0x0007e2000800003f */
[----:B--2---:R-:W-:-:S13]  /*ac00*/  LOP3.LUT P0, RZ, R5, 0x1f, RZ, 0xc0, !PT ;  /* 0x0000001f05ff7812 */ /* 0x004fda000780c0ff */
[----:B---3--:R-:W-:Y:S05]  /*ac10*/  @!P0 BRA `(.L_x_831) ;  /* 0x0000000000048947 */ /* 0x008fea0003800000 */
[----:B------:R-:W-:Y:S01]  /*ac20*/  BPT.TRAP 0x1 ;  /* 0x000000040000795c */ /* 0x000fe20000300000 */
.L_x_831:
        /* <DEDUP_REMOVED lines=14> */
[----:B------:R-:W-:Y:S01]  /*ad10*/  LOP3.LUT R15, R15, 0x1, RZ, 0x3c, !PT ;  /* 0x000000010f0f7812 */ /* 0x000fe200078e3cff */
[----:B------:R-:W-:-:S02]  /*ad20*/  UIADD3 UR40, UR8, 0x24100, URZ ;  /* 0x0002410008287890 */ /* 0x000fc4000fffe03f */
        /* <DEDUP_REMOVED lines=36> */
.L_x_821:
[----:B------:R-:W-:Y:S05]  /*af70*/  WARPSYNC.ALL ;  /* 0x0000000000007948 */ /* 0x000fea0003800000 */
[----:B------:R-:W-:-:S13]  /*af80*/  ELECT P0, URZ, PT ;  /* 0x00000000003f782f */ /* 0x000fda0003800000 */
[----:B------:R-:W-:Y:S05]  /*af90*/  @!P0 BRA `(.L_x_800) ;  /* 0x0000000000708947 */ /* 0x000fea0003800000 */
[----:B------:R-:W-:-:S04]  /*afa0*/  LOP3.LUT R0, R0, 0x2, RZ, 0xfc, !PT ;  /* 0x0000000200007812 */ /* 0x000fc800078efcff */
[----:B------:R-:W-:-:S13]  /*afb0*/  ISETP.NE.AND P1, PT, R0, 0x3, PT ;  /* 0x000000030000780c */ /* 0x000fda0003f25270 */
[----:B------:R-:W-:Y:S05]  /*afc0*/  @!P1 BRA `(.L_x_832) ;  /* 0x0000000000049947 */ /* 0x000fea0003800000 */
[----:B------:R-:W-:Y:S01]  /*afd0*/  BPT.TRAP 0x1 ;  /* 0x000000040000795c */ /* 0x000fe20000300000 */
.L_x_832:
        /* <DEDUP_REMOVED lines=8> */
.L_x_842:
        /* <DEDUP_REMOVED lines=9> */
.L_x_843:
[----:B------:R-:W-:Y:S05]  /*b0f0*/  @!P1 BRA `(.L_x_835) ;  /* 0x0000000000049947 */ /* 0x000fea0003800000 */
[----:B------:R-:W-:Y:S01]  /*b100*/  BPT.TRAP 0x1 ;  /* 0x000000040000795c */ /* 0x000fe20000300000 */
.L_x_835:
[----:B------:R-:W-:-:S07]  /*b110*/  SHF.L.U32 R15, R15, 0x1f, RZ ;  /* 0x0000001f0f0f7819 */ /* 0x000fce00000006ff */
.L_x_836:
[----:B--2---:R2:W3:Y:S02]  /*b120*/  SYNCS.PHASECHK.TRANS64.TRYWAIT P0, [R4+URZ+0x31838], R15 ;  /* 0x0318380f040075a7 */ /* 0x0044e4000800017f */
[----:B---3--:R-:W-:Y:S05]  /*b130*/  @!P0 NANOSLEEP.SYNCS 0x989680 ;  /* 0x009896800000895d */ /* 0x008fea0003900000 */
[----:B------:R-:W3:Y:S02]  /*b140*/  @!P0 SYNCS.PHASECHK.TRANS64 P0, [R4+URZ+0x31838], R15 ;  /* 0x0318380f040085a7 */ /* 0x000ee4000800007f */
[----:B---3--:R-:W-:Y:S05]  /*b150*/  @!P0 BRA `(.L_x_836) ;  /* 0xfffffffc00f08947 */ /* 0x008fea000383ffff */
.L_x_800:
[----:B------:R-:W-:Y:S05]  /*b160*/  BSYNC B0 ;  /* 0x0000000000007941 */ /* 0x000fea0003800000 */
.L_x_795:
[----:B------:R-:W-:Y:S05]  /*b170*/  EXIT ;  /* 0x000000000000794d */ /* 0x000fea0003800000 */
.L_x_803:
[----:B-1----:R1:W2:Y:S02]  /*b180*/  SYNCS.PHASECHK.TRANS64.TRYWAIT P0, [R17+URZ+0x31800], R10 ;  /* 0x0318000a110075a7 */ /* 0x0022a4000800017f */
[----:B--2---:R-:W-:Y:S05]  /*b190*/  @!P0 NANOSLEEP.SYNCS 0x989680 ;  /* 0x009896800000895d */ /* 0x004fea0003900000 */
[----:B------:R-:W2:Y:S02]  /*b1a0*/  @!P0 SYNCS.PHASECHK.TRANS64 P0, [R17+URZ+0x31800], R10 ;  /* 0x0318000a110085a7 */ /* 0x000ea4000800007f */
[----:B--2---:R-:W-:Y:S05]  /*b1b0*/  @!P0 BRA `(.L_x_803) ;  /* 0xfffffffc00f08947 */ /* 0x004fea000383ffff */
[----:B------:R-:W-:Y:S05]  /*b1c0*/  BRA `(.L_x_802) ;  /* 0xffffff5c00ac7947 */ /* 0x000fea000383ffff */
.L_x_807:
[----:B--2---:R2:W3:Y:S02]  /*b1d0*/  SYNCS.PHASECHK.TRANS64.TRYWAIT P1, [R16+URZ+0x31810], R9 ;  /* 0x03181009100075a7 */ /* 0x0044e4000802017f */
[----:B---3--:R-:W-:Y:S05]  /*b1e0*/  @!P1 NANOSLEEP.SYNCS 0x989680 ;  /* 0x009896800000995d */ /* 0x008fea0003900000 */
[----:B------:R-:W3:Y:S02]  /*b1f0*/  @!P1 SYNCS.PHASECHK.TRANS64 P1, [R16+URZ+0x31810], R9 ;  /* 0x03181009100095a7 */ /* 0x000ee4000802007f */
[----:B---3--:R-:W-:Y:S05]  /*b200*/  @!P1 BRA `(.L_x_807) ;  /* 0xfffffffc00f09947 */ /* 0x008fea000383ffff */
[----:B------:R-:W-:Y:S05]  /*b210*/  BRA `(.L_x_806) ;  /* 0xffffff6800087947 */ /* 0x000fea000383ffff */
.L_x_811:
[----:B----4-:R4:W1:Y:S02]  /*b220*/  SYNCS.PHASECHK.TRANS64.TRYWAIT P1, [R17+URZ+0x31830], R10 ;  /* 0x0318300a110075a7 */ /* 0x010864000802017f */
[----:B-1----:R-:W-:Y:S05]  /*b230*/  @!P1 NANOSLEEP.SYNCS 0x989680 ;  /* 0x009896800000995d */ /* 0x002fea0003900000 */
[----:B------:R-:W1:Y:S02]  /*b240*/  @!P1 SYNCS.PHASECHK.TRANS64 P1, [R17+URZ+0x31830], R10 ;  /* 0x0318300a110095a7 */ /* 0x000e64000802007f */
[----:B-1----:R-:W-:Y:S05]  /*b250*/  @!P1 BRA `(.L_x_811) ;  /* 0xfffffffc00f09947 */ /* 0x002fea000383ffff */
[----:B------:R-:W-:Y:S05]  /*b260*/  BRA `(.L_x_810) ;  /* 0xffffff8400087947 */ /* 0x000fea000383ffff */
.L_x_822:
[----:B-1----:R1:W2:Y:S02]  /*b270*/  SYNCS.PHASECHK.TRANS64.TRYWAIT P1, [R7+URZ+0x31820], R6 ;  /* 0x03182006070075a7 */ /* 0x0022a4000802017f */
[----:B--2---:R-:W-:Y:S05]  /*b280*/  @!P1 NANOSLEEP.SYNCS 0x989680 ;  /* 0x009896800000995d */ /* 0x004fea0003900000 */
[----:B------:R-:W2:Y:S02]  /*b290*/  @!P1 SYNCS.PHASECHK.TRANS64 P1, [R7+URZ+0x31820], R6 ;  /* 0x03182006070095a7 */ /* 0x000ea4000802007f */
[----:B--2---:R-:W-:Y:S05]  /*b2a0*/  @!P1 BRA `(.L_x_822) ;  /* 0xfffffffc00f09947 */ /* 0x004fea000383ffff */
[----:B------:R-:W-:Y:S05]  /*b2b0*/  BRA `(.L_x_837) ;  /* 0xffffffe8003c7947 */ /* 0x000fea000383ffff */
.L_x_825:
[----:B-1----:R1:W2:Y:S02]  /*b2c0*/  SYNCS.PHASECHK.TRANS64.TRYWAIT P1, [R7+URZ+0x31838], R10 ;  /* 0x0318380a070075a7 */ /* 0x0022a4000802017f */
[----:B--2---:R-:W-:Y:S05]  /*b2d0*/  @!P1 NANOSLEEP.SYNCS 0x989680 ;  /* 0x009896800000995d */ /* 0x004fea0003900000 */
[----:B------:R-:W2:Y:S02]  /*b2e0*/  @!P1 SYNCS.PHASECHK.TRANS64 P1, [R7+URZ+0x31838], R10 ;  /* 0x0318380a070095a7 */ /* 0x000ea4000802007f */
[----:B--2---:R-:W-:Y:S05]  /*b2f0*/  @!P1 BRA `(.L_x_825) ;  /* 0xfffffffc00f09947 */ /* 0x004fea000383ffff */
[----:B------:R-:W-:Y:S05]  /*b300*/  BRA `(.L_x_838) ;  /* 0xfffffff000507947 */ /* 0x000fea000383ffff */
.L_x_827:
[----:B------:R-:W-:-:S07]  /*b310*/  SHF.L.U32 R20, R14, 0x1f, RZ ;  /* 0x0000001f0e147819 */ /* 0x000fce00000006ff */
.L_x_839:
[----:B-1----:R1:W2:Y:S02]  /*b320*/  SYNCS.PHASECHK.TRANS64.TRYWAIT P1, [R19+URZ+0x31820], R20 ;  /* 0x03182014130075a7 */ /* 0x0022a4000802017f */
[----:B--2---:R-:W-:Y:S05]  /*b330*/  @!P1 NANOSLEEP.SYNCS 0x989680 ;  /* 0x009896800000995d */ /* 0x004fea0003900000 */
[----:B------:R-:W2:Y:S02]  /*b340*/  @!P1 SYNCS.PHASECHK.TRANS64 P1, [R19+URZ+0x31820], R20 ;  /* 0x03182014130095a7 */ /* 0x000ea4000802007f */
[----:B--2---:R-:W-:Y:S05]  /*b350*/  @!P1 BRA `(.L_x_839) ;  /* 0xfffffffc00f09947 */ /* 0x004fea000383ffff */
[----:B------:R-:W-:Y:S05]  /*b360*/  BRA `(.L_x_840) ;  /* 0xfffffff4001c7947 */ /* 0x000fea000383ffff */
.L_x_830:
[----:B-1----:R1:W2:Y:S02]  /*b370*/  SYNCS.PHASECHK.TRANS64.TRYWAIT P1, [R7+URZ+0x31838], R4 ;  /* 0x03183804070075a7 */ /* 0x0022a4000802017f */
[----:B--2---:R-:W-:Y:S05]  /*b380*/  @!P1 NANOSLEEP.SYNCS 0x989680 ;  /* 0x009896800000995d */ /* 0x004fea0003900000 */
[----:B------:R-:W2:Y:S02]  /*b390*/  @!P1 SYNCS.PHASECHK.TRANS64 P1, [R7+URZ+0x31838], R4 ;  /* 0x03183804070095a7 */ /* 0x000ea4000802007f */
[----:B--2---:R-:W-:Y:S05]  /*b3a0*/  @!P1 BRA `(.L_x_830) ;  /* 0xfffffffc00f09947 */ /* 0x004fea000383ffff */
[----:B------:R-:W-:Y:S05]  /*b3b0*/  BRA `(.L_x_841) ;  /* 0xfffffff800007947 */ /* 0x000fea000383ffff */
.L_x_833:
[----:B-1----:R1:W2:Y:S02]  /*b3c0*/  SYNCS.PHASECHK.TRANS64.TRYWAIT P0, [R3+URZ], R2 ;  /* 0x00000002030075a7 */ /* 0x0022a4000800017f */
[----:B--2---:R-:W-:Y:S05]  /*b3d0*/  @!P0 NANOSLEEP.SYNCS 0x989680 ;  /* 0x009896800000895d */ /* 0x004fea0003900000 */
[----:B------:R-:W2:Y:S02]  /*b3e0*/  @!P0 SYNCS.PHASECHK.TRANS64 P0, [R3+URZ], R2 ;  /* 0x00000002030085a7 */ /* 0x000ea4000800007f */
[----:B--2---:R-:W-:Y:S05]  /*b3f0*/  @!P0 BRA `(.L_x_833) ;  /* 0xfffffffc00f08947 */ /* 0x004fea000383ffff */
[----:B------:R-:W-:Y:S05]  /*b400*/  BRA `(.L_x_842) ;  /* 0xfffffffc00147947 */ /* 0x000fea000383ffff */
.L_x_834:
[----:B-1----:R1:W2:Y:S02]  /*b410*/  SYNCS.PHASECHK.TRANS64.TRYWAIT P0, [R17+URZ], R0 ;  /* 0x00000000110075a7 */ /* 0x0022a4000800017f */
[----:B--2---:R-:W-:Y:S05]  /*b420*/  @!P0 NANOSLEEP.SYNCS 0x989680 ;  /* 0x009896800000895d */ /* 0x004fea0003900000 */
[----:B------:R-:W2:Y:S02]  /*b430*/  @!P0 SYNCS.PHASECHK.TRANS64 P0, [R17+URZ], R0 ;  /* 0x00000000110085a7 */ /* 0x000ea4000800007f */
[----:B--2---:R-:W-:Y:S05]  /*b440*/  @!P0 BRA `(.L_x_834) ;  /* 0xfffffffc00f08947 */ /* 0x004fea000383ffff */
[----:B------:R-:W-:Y:S05]  /*b450*/  BRA `(.L_x_843) ;  /* 0xfffffffc00247947 */ /* 0x000fea000383ffff */
.L_x_844:
        /* <DEDUP_REMOVED lines=10> */
.L_x_1154:


//--------------------- .text._ZN7cutlass13device_kernelIN5flash22FlashAttnBwdPreprocessIN4cute5tupleIJNS3_1CILi64EEENS5_ILi256EEEEEENS_6half_tEfNS_4arch4Sm90ELb1ELb0EEEEEvNT_6ParamsE --------------------------
	.section	.text._ZN7cutlass13device_kernelIN5flash22FlashAttnBwdPreprocessIN4cute5tupleIJNS3_1CILi64EEENS5_ILi256EEEEEENS_6half_tEfNS_4arch4Sm90ELb1ELb0EEEEEvNT_6ParamsE,"ax",@progbits
	.align	128
.text._ZN7cutlass13device_kernelIN5flash22FlashAttnBwdPreprocessIN4cute5tupleIJNS3_1CILi64EEENS5_ILi256EEEEEENS_6half_tEfNS_4arch4Sm90ELb1ELb0EEEEEvNT_6ParamsE:
        .type           _ZN7cutlass13device_kernelIN5flash22FlashAttnBwdPreprocessIN4cute5tupleIJNS3_1CILi64EEENS5_ILi256EEEEEENS_6half_tEfNS_4arch4Sm90ELb1ELb0EEEEEvNT_6ParamsE,@function
        .size           _ZN7cutlass13device_kernelIN5flash22FlashAttnBwdPreprocessIN4cute5tupleIJNS3_1CILi64EEENS5_ILi256EEEEEENS_6half_tEfNS_4arch4Sm90ELb1ELb0EEEEEvNT_6ParamsE,(.L_x_1155 - _ZN7cutlass13device_kernelIN5flash22FlashAttnBwdPreprocessIN4cute5tupleIJNS3_1CILi64EEENS5_ILi256EEEEEENS_6half_tEfNS_4arch4Sm90ELb1ELb0EEEEEvNT_6ParamsE)
        .other          _ZN7cutlass13device_kernelIN5flash22FlashAttnBwdPreprocessIN4cute5tupleIJNS3_1CILi64EEENS5_ILi256EEEEEENS_6half_tEfNS_4arch4Sm90ELb1ELb0EEEEEvNT_6ParamsE,@"STO_CUDA_ENTRY STV_DEFAULT"
_ZN7cutlass13device_kernelIN5flash22FlashAttnBwdPreprocessIN4cute5tupleIJNS3_1CILi64EEENS5_ILi256EEEEEENS_6half_tEfNS_4arch4Sm90ELb1ELb0EEEEEvNT_6ParamsE:
[----:B------:R-:W-:Y:S01]  /*0000*/  LDC R1, c[0x0][0x28] ;  /* 0x00000a00ff017b82 */ /* 0x000fe20000000800 */
[----:B------:R-:W0:Y:S07]  /*0010*/  S2R R0, SR_CTAID.X ;  /* 0x0000000000007919 */ /* 0x000e2e0000002500 */
[----:B------:R-:W1:Y:S01]  /*0020*/  LDC R3, c[0x0][0x218] ;  /* 0x00008600ff037b82 */ /* 0x000e620000000800 */
[----:B------:R-:W-:Y:S01]  /*0030*/  MOV R78, 0x7f800000 ;  /* 0x7f800000004e7802 */ /* 0x000fe20000000f00 */
[----:B------:R-:W-:Y:S01]  /*0040*/  ULDC.64 UR4, c[0x0][0x208] ;  /* 0x0000820000047ab9 */ /* 0x000fe20000000a00 */
[----:B------:R-:W2:Y:S05]  /*0050*/  S2R R8, SR_TID.X ;  /* 0x0000000000087919 */ /* 0x000eaa0000002100 */
[----:B------:R-:W3:Y:S08]  /*0060*/  S2UR UR6, SR_CTAID.Y ;  /* 0x00000000000679c3 */ /* 0x000ef00000002600 */
[----:B------:R-:W4:Y:S08]  /*0070*/  S2UR UR7, SR_CTAID.Z ;  /* 0x00000000000779c3 */ /* 0x000f300000002700 */
[----:B------:R-:W4:Y:S01]  /*0080*/  LDC.64 R66, c[0x0][0x258] ;  /* 0x00009600ff427b82 */ /* 0x000f220000000a00 */
[----:B0-----:R-:W-:Y:S01]  /*0090*/  SHF.L.U32 R2, R0, 0x6, RZ ;  /* 0x0000000600027819 */ /* 0x001fe200000006ff */
[----:B---3--:R-:W-:-:S03]  /*00a0*/  USHF.R.S32.HI UR8, URZ, 0x1f, UR6 ;  /* 0x0000001f3f087899 */ /* 0x008fc60008011406 */
[----:B-1----:R-:W-:-:S04]  /*00b0*/  IADD3 R25, -R2, R3, RZ ;  /* 0x0000000302197210 */ /* 0x002fc80007ffe1ff */
[----:B--2---:R-:W-:Y:S01]  /*00c0*/  ISETP.GE.AND P0, PT, R8, R25, PT ;  /* 0x000000190800720c */ /* 0x004fe20003f06270 */
[----:B----4-:R-:W-:-:S03]  /*00d0*/  USHF.R.S32.HI UR9, URZ, 0x1f, UR7 ;  /* 0x0000001f3f097899 */ /* 0x010fc60008011407 */
[----:B------:R-:W-:-:S13]  /*00e0*/  ISETP.GT.OR P0, PT, R8, 0x3f, P0 ;  /* 0x0000003f0800780c */ /* 0x000fda0000704670 */
[----:B------:R-:W0:Y:S01]  /*00f0*/  @!P0 LDC.64 R10, c[0x0][0x290] ;  /* 0x0000a400ff0a8b82 */ /* 0x000e220000000a00 */
[----:B------:R-:W-:Y:S02]  /*0100*/  @!P0 SHF.R.S32.HI R5, RZ, 0x1f, R8 ;  /* 0x0000001fff058819 */ /* 0x000fe40000011408 */
[----:B------:R-:W-:-:S04]  /*0110*/  @!P0 IADD3 R4, P1, R2, R8, RZ ;  /* 0x0000000802048210 */ /* 0x000fc80007f3e0ff */
[----:B------:R-:W-:Y:S01]  /*0120*/  @!P0 LEA.HI.X.SX32 R5, R2, R5, 0x1, P1 ;  /* 0x0000000502058211 */ /* 0x000fe200008f0eff */
[----:B------:R-:W1:Y:S08]  /*0130*/  @!P0 LDC.64 R12, c[0x0][0x298] ;  /* 0x0000a600ff0c8b82 */ /* 0x000e700000000a00 */
[----:B------:R-:W2:Y:S01]  /*0140*/  @!P0 LDC.64 R14, c[0x0][0x288] ;  /* 0x0000a200ff0e8b82 */ /* 0x000ea20000000a00 */
[----:B0-----:R-:W-:-:S02]  /*0150*/  @!P0 IMAD R6, R10, UR8, RZ ;  /* 0x000000080a068c24 */ /* 0x001fc4000f8e02ff */
[----:B------:R-:W-:-:S04]  /*0160*/  @!P0 IMAD.WIDE.U32 R4, R10, UR6, R4 ;  /* 0x000000060a048c25 */ /* 0x000fc8000f8e0004 */
[----:B------:R-:W-:Y:S02]  /*0170*/  @!P0 IMAD R7, R11, UR6, R6 ;  /* 0x000000060b078c24 */ /* 0x000fe4000f8e0206 */
[C---:B-1----:R-:W-:Y:S01]  /*0180*/  @!P0 IMAD R2, R12.reuse, UR9, RZ ;  /* 0x000000090c028c24 */ /* 0x042fe2000f8e02ff */
[----:B------:R-:W0:Y:S02]  /*0190*/  LDC.64 R10, c[0x0][0x230] ;  /* 0x00008c00ff0a7b82 */ /* 0x000e240000000a00 */
[----:B------:R-:W-:Y:S01]  /*01a0*/  @!P0 IADD3 R5, R5, R7, RZ ;  /* 0x0000000705058210 */ /* 0x000fe20007ffe0ff */
[----:B------:R-:W-:Y:S02]  /*01b0*/  @!P0 IMAD R7, R13, UR7, R2 ;  /* 0x000000070d078c24 */ /* 0x000fe4000f8e0202 */
[----:B------:R-:W-:-:S03]  /*01c0*/  @!P0 IMAD.WIDE.U32 R4, R12, UR7, R4 ;  /* 0x000000070c048c25 */ /* 0x000fc6000f8e0004 */
[----:B------:R-:W1:Y:S02]  /*01d0*/  LDC.64 R12, c[0x0][0x238] ;  /* 0x00008e00ff0c7b82 */ /* 0x000e640000000a00 */
[----:B------:R-:W-:Y:S02]  /*01e0*/  @!P0 IADD3 R2, R5, R7, RZ ;  /* 0x0000000705028210 */ /* 0x000fe40007ffe0ff */
[----:B--2---:R-:W-:-:S04]  /*01f0*/  @!P0 LEA R6, P1, R4, R14, 0x2 ;  /* 0x0000000e04068211 */ /* 0x004fc800078210ff */
[----:B------:R-:W-:Y:S02]  /*0200*/  @!P0 LEA.HI.X R7, R4, R15, R2, 0x2, P1 ;  /* 0x0000000f04078211 */ /* 0x000fe400008f1402 */
[----:B------:R-:W-:-:S03]  /*0210*/  SHF.R.S32.HI R2, RZ, 0x1f, R8 ;  /* 0x0000001fff027819 */ /* 0x000fc60000011408 */
[----:B------:R2:W5:Y:S01]  /*0220*/  @!P0 LDG.E R78, desc[UR4][R6.64] ;  /* 0x00000004064e8981 */ /* 0x000562000c1e1900 */
[----:B------:R-:W-:Y:S01]  /*0230*/  LEA.HI R2, R2, R8, RZ, 0x4 ;  /* 0x0000000802027211 */ /* 0x000fe200078f20ff */
[----:B0-----:R-:W-:Y:S01]  /*0240*/  IMAD R4, R10, UR8, RZ ;  /* 0x000000080a047c24 */ /* 0x001fe2000f8e02ff */
[----:B------:R-:W-:Y:S01]  /*0250*/  BSSY B0, `(.L_x_845) ;  /* 0x000002f000007945 */ /* 0x000fe20003800000 */
[----:B------:R-:W-:Y:S02]  /*0260*/  CS2R R40, SRZ ;  /* 0x0000000000287805 */ /* 0x000fe4000001ff00 */
[----:B------:R-:W-:Y:S01]  /*0270*/  LOP3.LUT R61, R2, 0xfffffff0, RZ, 0xc0, !PT ;  /* 0xfffffff0023d7812 */ /* 0x000fe200078ec0ff */
[----:B------:R-:W-:Y:S01]  /*0280*/  IMAD R11, R11, UR6, R4 ;  /* 0x000000060b0b7c24 */ /* 0x000fe2000f8e0204 */
[----:B------:R-:W-:Y:S02]  /*0290*/  CS2R R36, SRZ ;  /* 0x0000000000247805 */ /* 0x000fe4000001ff00 */
[----:B------:R-:W-:-:S02]  /*02a0*/  CS2R R38, SRZ ;  /* 0x0000000000267805 */ /* 0x000fc4000001ff00 */
[----:B------:R-:W-:Y:S01]  /*02b0*/  IADD3 R61, -R61, R8, RZ ;  /* 0x000000083d3d7210 */ /* 0x000fe20007ffe1ff */
[----:B--2---:R-:W-:Y:S01]  /*02c0*/  IMAD R7, R0, -0x40, R3 ;  /* 0xffffffc000077824 */ /* 0x004fe200078e0203 */
[----:B------:R-:W-:Y:S02]  /*02d0*/  LEA.HI.SX32 R8, R2, 0x20, 0x1c ;  /* 0x0000002002087811 */ /* 0x000fe400078fe2ff */
[----:B------:R-:W-:Y:S02]  /*02e0*/  CS2R R20, SRZ ;  /* 0x0000000000147805 */ /* 0x000fe4000001ff00 */
[----:B------:R-:W-:Y:S02]  /*02f0*/  SHF.L.U32 R62, R61, 0x3, RZ ;  /* 0x000000033d3e7819 */ /* 0x000fe400000006ff */
[----:B------:R-:W-:Y:S02]  /*0300*/  CS2R R22, SRZ ;  /* 0x0000000000167805 */ /* 0x000fe4000001ff00 */
[----:B------:R-:W-:-:S02]  /*0310*/  ISETP.GE.AND P0, PT, R8, R7, PT ;  /* 0x000000070800720c */ /* 0x000fc40003f06270 */
[--C-:B------:R-:W-:Y:S01]  /*0320*/  SHF.R.S32.HI R63, RZ, 0x1f, R62.reuse ;  /* 0x0000001fff3f7819 */ /* 0x100fe2000001143e */
[----:B------:R-:W0:Y:S01]  /*0330*/  LDC.64 R8, c[0x0][0x250] ;  /* 0x00009400ff087b82 */ /* 0x000e220000000a00 */
[----:B------:R-:W-:Y:S01]  /*0340*/  LEA.HI.SX32 R6, R2, 0x10, 0x1c ;  /* 0x0000001002067811 */ /* 0x000fe200078fe2ff */
[----:B------:R-:W-:Y:S01]  /*0350*/  IMAD.WIDE.U32 R4, R10, UR6, R62 ;  /* 0x000000060a047c25 */ /* 0x000fe2000f8e003e */
[----:B------:R-:W-:Y:S02]  /*0360*/  SHF.R.S32.HI R10, RZ, 0x4, R2 ;  /* 0x00000004ff0a7819 */ /* 0x000fe40000011402 */
[----:B------:R-:W-:Y:S01]  /*0370*/  ISETP.GE.AND P1, PT, R6, R7, PT ;  /* 0x000000070600720c */ /* 0x000fe20003f26270 */
[----:B-1----:R-:W-:Y:S01]  /*0380*/  IMAD R6, R12, UR9, RZ ;  /* 0x000000090c067c24 */ /* 0x002fe2000f8e02ff */
[----:B------:R-:W-:Y:S02]  /*0390*/  ISETP.GE.AND P4, PT, R10, R25, PT ;  /* 0x000000190a00720c */ /* 0x000fe40003f86270 */
[----:B------:R-:W-:-:S02]  /*03a0*/  IADD3 R5, R5, R11, RZ ;  /* 0x0000000b05057210 */ /* 0x000fc40007ffe0ff */
[C---:B------:R-:W-:Y:S01]  /*03b0*/  ISETP.GE.AND P2, PT, R10.reuse, R7, PT ;  /* 0x000000070a00720c */ /* 0x040fe20003f46270 */
[----:B------:R-:W-:Y:S01]  /*03c0*/  IMAD R7, R13, UR7, R6 ;  /* 0x000000070d077c24 */ /* 0x000fe2000f8e0206 */
[----:B------:R-:W-:Y:S01]  /*03d0*/  IADD3 R2, R10, 0x10, RZ ;  /* 0x000000100a027810 */ /* 0x000fe20007ffe0ff */
[----:B------:R-:W-:Y:S01]  /*03e0*/  IMAD.WIDE.U32 R4, R12, UR7, R4 ;  /* 0x000000070c047c25 */ /* 0x000fe2000f8e0004 */
[--C-:B------:R-:W-:Y:S02]  /*03f0*/  SHF.R.S32.HI R11, RZ, 0x1f, R10.reuse ;  /* 0x0000001fff0b7819 */ /* 0x100fe4000001140a */
[----:B------:R-:W-:Y:S02]  /*0400*/  ISETP.GE.AND P3, PT, R2, R25, PT ;  /* 0x000000190200720c */ /* 0x000fe40003f66270 */
[----:B------:R-:W-:Y:S01]  /*0410*/  IADD3 R2, R10, 0x20, RZ ;  /* 0x000000200a027810 */ /* 0x000fe20007ffe0ff */
[----:B------:R-:W-:Y:S01]  /*0420*/  IMAD.WIDE R64, R0, 0x40, R10 ;  /* 0x0000004000407825 */ /* 0x000fe200078e020a */
[----:B------:R-:W-:Y:S01]  /*0430*/  IADD3 R7, R5, R7, RZ ;  /* 0x0000000705077210 */ /* 0x000fe20007ffe0ff */
[----:B------:R-:W-:Y:S08]  /*0440*/  @P4 BRA `(.L_x_846) ;  /* 0x00000000003c4947 */ /* 0x000ff00003800000 */
[----:B------:R-:W-:Y:S01]  /*0450*/  MOV R6, R4 ;  /* 0x0000000400067202 */ /* 0x000fe20000000f00 */
[----:B------:R-:W-:Y:S01]  /*0460*/  ULDC.64 UR10, c[0x0][0x228] ;  /* 0x00008a00000a7ab9 */ /* 0x000fe20000000a00 */
[----:B------:R-:W-:Y:S01]  /*0470*/  IADD3 R12, R62, 0x80, RZ ;  /* 0x000000803e0c7810 */ /* 0x000fe20007ffe0ff */
[----:B------:R-:W-:Y:S01]  /*0480*/  IMAD R13, R65, UR10, RZ ;  /* 0x0000000a410d7c24 */ /* 0x000fe2000f8e02ff */
[----:B------:R-:W-:Y:S01]  /*0490*/  ULDC.64 UR12, c[0x0][0x210] ;  /* 0x00008400000c7ab9 */ /* 0x000fe20000000a00 */
[----:B------:R-:W-:Y:S01]  /*04a0*/  IMAD.WIDE.U32 R14, R64, UR10, R6 ;  /* 0x0000000a400e7c25 */ /* 0x000fe2000f8e0006 */
[----:B------:R-:W-:Y:S02]  /*04b0*/  ULDC UR10, c[0x0][0x21c] ;  /* 0x00008700000a7ab9 */ /* 0x000fe40000000800 */
[----:B------:R-:W-:Y:S01]  /*04c0*/  ISETP.GE.AND P4, PT, R62, UR10, PT ;  /* 0x0000000a3e007c0c */ /* 0x000fe2000bf86270 */
[----:B------:R-:W-:Y:S01]  /*04d0*/  IMAD R13, R64, UR11, R13 ;  /* 0x0000000b400d7c24 */ /* 0x000fe2000f8e020d */
[----:B------:R-:W-:-:S02]  /*04e0*/  ISETP.GE.AND P5, PT, R12, UR10, PT ;  /* 0x0000000a0c007c0c */ /* 0x000fc4000bfa6270 */
[----:B------:R-:W-:Y:S02]  /*04f0*/  LEA R12, P6, R14, UR12, 0x1 ;  /* 0x0000000c0e0c7c11 */ /* 0x000fe4000f8c08ff */
[----:B------:R-:W-:-:S04]  /*0500*/  IADD3 R13, R15, R13, RZ ;  /* 0x0000000d0f0d7210 */ /* 0x000fc80007ffe0ff */
[----:B------:R-:W-:-:S05]  /*0510*/  LEA.HI.X R13, R14, UR13, R13, 0x1, P6 ;  /* 0x0000000d0e0d7c11 */ /* 0x000fca000b0f0c0d */
[----:B------:R1:W5:Y:S04]  /*0520*/  @!P4 LDG.E.128 R36, desc[UR4][R12.64] ;  /* 0x000000040c24c981 */ /* 0x000368000c1e1d00 */
[----:B------:R1:W5:Y:S02]  /*0530*/  @!P5 LDG.E.128 R20, desc[UR4][R12.64+0x100] ;  /* 0x000100040c14d981 */ /* 0x000364000c1e1d00 */
.L_x_846:
[----:B------:R-:W-:Y:S05]  /*0540*/  BSYNC B0 ;  /* 0x0000000000007941 */ /* 0x000fea0003800000 */
.L_x_845:
[----:B------:R-:W-:Y:S01]  /*0550*/  BSSY B0, `(.L_x_847) ;  /* 0x0000019000007945 */ /* 0x000fe20003800000 */
[----:B------:R-:W-:Y:S02]  /*0560*/  ISETP.GE.AND P4, PT, R2, R25, PT ;  /* 0x000000190200720c */ /* 0x000fe40003f86270 */
[----:B------:R-:W-:Y:S02]  /*0570*/  CS2R R42, SRZ ;  /* 0x00000000002a7805 */ /* 0x000fe4000001ff00 */
[----:B------:R-:W-:Y:S02]  /*0580*/  CS2R R16, SRZ ;  /* 0x0000000000107805 */ /* 0x000fe4000001ff00 */
[----:B------:R-:W-:Y:S02]  /*0590*/  CS2R R18, SRZ ;  /* 0x0000000000127805 */ /* 0x000fe4000001ff00 */
[----:B------:R-:W-:Y:S01]  /*05a0*/  IADD3 R2, R10, 0x30, RZ ;  /* 0x000000300a027810 */ /* 0x000fe20007ffe0ff */
[----:B------:R-:W-:Y:S06]  /*05b0*/  @P3 BRA `(.L_x_848) ;  /* 0x0000000000483947 */ /* 0x000fec0003800000 */
[----:B------:R-:W-:Y:S01]  /*05c0*/  IADD3 R11, P3, R64, 0x10, RZ ;  /* 0x00000010400b7810 */ /* 0x000fe20007f7e0ff */
[----:B------:R-:W-:Y:S01]  /*05d0*/  ULDC.64 UR10, c[0x0][0x228] ;  /* 0x00008a00000a7ab9 */ /* 0x000fe20000000a00 */
[----:B-1----:R-:W-:Y:S01]  /*05e0*/  MOV R12, R4 ;  /* 0x00000004000c7202 */ /* 0x002fe20000000f00 */
[----:B------:R-:W-:Y:S01]  /*05f0*/  ULDC.64 UR12, c[0x0][0x210] ;  /* 0x00008400000c7ab9 */ /* 0x000fe20000000a00 */
[----:B------:R-:W-:Y:S02]  /*0600*/  IADD3.X R10, RZ, R65, RZ, P3, !PT ;  /* 0x00000041ff0a7210 */ /* 0x000fe40001ffe4ff */
[----:B------:R-:W-:Y:S02]  /*0610*/  MOV R13, R7 ;  /* 0x00000007000d7202 */ /* 0x000fe40000000f00 */
[----:B------:R-:W-:Y:S01]  /*0620*/  IADD3 R14, R62, 0x80, RZ ;  /* 0x000000803e0e7810 */ /* 0x000fe20007ffe0ff */
[----:B------:R-:W-:Y:S02]  /*0630*/  IMAD R10, R10, UR10, RZ ;  /* 0x0000000a0a0a7c24 */ /* 0x000fe4000f8e02ff */
[----:B------:R-:W-:Y:S01]  /*0640*/  IMAD.WIDE.U32 R12, R11, UR10, R12 ;  /* 0x0000000a0b0c7c25 */ /* 0x000fe2000f8e000c */
[----:B------:R-:W-:-:S02]  /*0650*/  ULDC UR10, c[0x0][0x21c] ;  /* 0x00008700000a7ab9 */ /* 0x000fc40000000800 */
[----:B------:R-:W-:Y:S01]  /*0660*/  ISETP.GE.AND P5, PT, R62, UR10, PT ;  /* 0x0000000a3e007c0c */ /* 0x000fe2000bfa6270 */
[----:B------:R-:W-:Y:S01]  /*0670*/  IMAD R11, R11, UR11, R10 ;  /* 0x0000000b0b0b7c24 */ /* 0x000fe2000f8e020a */
[----:B------:R-:W-:Y:S02]  /*0680*/  ISETP.GE.AND P6, PT, R14, UR10, PT ;  /* 0x0000000a0e007c0c */ /* 0x000fe4000bfc6270 */
[----:B------:R-:W-:Y:S02]  /*0690*/  LEA R10, P3, R12, UR12, 0x1 ;  /* 0x0000000c0c0a7c11 */ /* 0x000fe4000f8608ff */
[----:B------:R-:W-:-:S04]  /*06a0*/  IADD3 R11, R13, R11, RZ ;  /* 0x0000000b0d0b7210 */ /* 0x000fc80007ffe0ff */
[----:B------:R-:W-:-:S05]  /*06b0*/  LEA.HI.X R11, R12, UR13, R11, 0x1, P3 ;  /* 0x0000000d0c0b7c11 */ /* 0x000fca00098f0c0b */
[----:B------:R2:W5:Y:S04]  /*06c0*/  @!P5 LDG.E.128 R40, desc[UR4][R10.64] ;  /* 0x000000040a28d981 */ /* 0x000568000c1e1d00 */
[----:B------:R2:W5:Y:S02]  /*06d0*/  @!P6 LDG.E.128 R16, desc[UR4][R10.64+0x100] ;  /* 0x000100040a10e981 */ /* 0x000564000c1e1d00 */
.L_x_848:
[----:B------:R-:W-:Y:S05]  /*06e0*/  BSYNC B0 ;  /* 0x0000000000007941 */ /* 0x000fea0003800000 */
.L_x_847:
[----:B------:R-:W-:Y:S01]  /*06f0*/  BSSY B0, `(.L_x_849) ;  /* 0x000001f000007945 */ /* 0x000fe20003800000 */
[----:B-----5:R-:W-:Y:S02]  /*0700*/  MOV R50, R36 ;  /* 0x0000002400327202 */ /* 0x020fe40000000f00 */
[----:B------:R-:W-:Y:S02]  /*0710*/  CS2R R32, SRZ ;  /* 0x0000000000207805 */ /* 0x000fe4000001ff00 */
[----:B------:R-:W-:Y:S02]  /*0720*/  ISETP.GE.AND P3, PT, R2, R25, PT ;  /* 0x000000190200720c */ /* 0x000fe40003f66270 */
[----:B------:R-:W-:Y:S02]  /*0730*/  CS2R R34, SRZ ;  /* 0x0000000000227805 */ /* 0x000fe4000001ff00 */
[----:B------:R-:W-:Y:S02]  /*0740*/  MOV R36, R40 ;  /* 0x0000002800247202 */ /* 0x000fe40000000f00 */
[----:B-1----:R-:W-:-:S02]  /*0750*/  CS2R R12, SRZ ;  /* 0x00000000000c7805 */ /* 0x002fc4000001ff00 */
[----:B------:R-:W-:Y:S02]  /*0760*/  MOV R2, R38 ;  /* 0x0000002600027202 */ /* 0x000fe40000000f00 */
[----:B------:R-:W-:Y:S02]  /*0770*/  CS2R R14, SRZ ;  /* 0x00000000000e7805 */ /* 0x000fe4000001ff00 */
[----:B------:R-:W-:Y:S01]  /*0780*/  MOV R45, R39 ;  /* 0x00000027002d7202 */ /* 0x000fe20000000f00 */
[----:B0-----:R-:W-:Y:S01]  /*0790*/  IMAD R26, R8, UR8, RZ ;  /* 0x00000008081a7c24 */ /* 0x001fe2000f8e02ff */
[----:B------:R-:W-:Y:S01]  /*07a0*/  MOV R40, R42 ;  /* 0x0000002a00287202 */ /* 0x000fe20000000f00 */
[----:B------:R-:W-:Y:S06]  /*07b0*/  @P4 BRA `(.L_x_850) ;  /* 0x0000000000484947 */ /* 0x000fec0003800000 */
[----:B--2---:R-:W-:Y:S01]  /*07c0*/  IADD3 R11, P4, R64, 0x20, RZ ;  /* 0x00000020400b7810 */ /* 0x004fe20007f9e0ff */
[----:B------:R-:W-:Y:S01]  /*07d0*/  ULDC.64 UR10, c[0x0][0x228] ;  /* 0x00008a00000a7ab9 */ /* 0x000fe20000000a00 */
[----:B------:R-:W-:Y:S01]  /*07e0*/  MOV R24, R4 ;  /* 0x0000000400187202 */ /* 0x000fe20000000f00 */
        /* <DEDUP_REMOVED lines=15> */
.L_x_850:
[----:B------:R-:W-:Y:S05]  /*08e0*/  BSYNC B0 ;  /* 0x0000000000007941 */ /* 0x000fea0003800000 */
.L_x_849:
[----:B------:R-:W-:Y:S01]  /*08f0*/  IMAD R27, R9, UR6, R26 ;  /* 0x00000006091b7c24 */ /* 0x000fe2000f8e021a */
[----:B------:R-:W-:Y:S01]  /*0900*/  BSSY B0, `(.L_x_851) ;  /* 0x000001c000007945 */ /* 0x000fe20003800000 */
[----:B------:R-:W-:Y:S01]  /*0910*/  IMAD.WIDE.U32 R24, R8, UR6, R62 ;  /* 0x0000000608187c25 */ /* 0x000fe2000f8e003e */
[----:B-----5:R-:W-:Y:S02]  /*0920*/  MOV R42, R32 ;  /* 0x00000020002a7202 */ /* 0x020fe40000000f00 */
[----:B------:R-:W-:Y:S02]  /*0930*/  CS2R R28, SRZ ;  /* 0x00000000001c7805 */ /* 0x000fe4000001ff00 */
[----:B------:R-:W-:Y:S02]  /*0940*/  MOV R47, R33 ;  /* 0x00000021002f7202 */ /* 0x000fe40000000f00 */
[----:B------:R-:W-:Y:S02]  /*0950*/  CS2R R30, SRZ ;  /* 0x00000000001e7805 */ /* 0x000fe4000001ff00 */
[----:B------:R-:W-:-:S02]  /*0960*/  CS2R R8, SRZ ;  /* 0x0000000000087805 */ /* 0x000fc4000001ff00 */
[----:B0-2---:R-:W-:Y:S01]  /*0970*/  CS2R R10, SRZ ;  /* 0x00000000000a7805 */ /* 0x005fe2000001ff00 */
[----:B------:R-:W-:Y:S01]  /*0980*/  IMAD R38, R66, UR9, RZ ;  /* 0x0000000942267c24 */ /* 0x000fe2000f8e02ff */
[----:B------:R-:W-:Y:S01]  /*0990*/  IADD3 R27, R25, R27, RZ ;  /* 0x0000001b191b7210 */ /* 0x000fe20007ffe0ff */
[----:B------:R-:W-:Y:S06]  /*09a0*/  @P3 BRA `(.L_x_852) ;  /* 0x0000000000443947 */ /* 0x000fec0003800000 */
[----:B------:R-:W-:Y:S01]  /*09b0*/  IADD3 R5, P4, R64, 0x30, RZ ;  /* 0x0000003040057810 */ /* 0x000fe20007f9e0ff */
[----:B------:R-:W-:Y:S01]  /*09c0*/  ULDC.64 UR10, c[0x0][0x228] ;  /* 0x00008a00000a7ab9 */ /* 0x000fe20000000a00 */
[----:B------:R-:W-:Y:S02]  /*09d0*/  ULDC.64 UR12, c[0x0][0x210] ;  /* 0x00008400000c7ab9 */ /* 0x000fe40000000a00 */
[----:B------:R-:W-:-:S05]  /*09e0*/  IADD3.X R6, RZ, R65, RZ, P4, !PT ;  /* 0x00000041ff067210 */ /* 0x000fca00027fe4ff */
[----:B------:R-:W-:Y:S01]  /*09f0*/  IMAD R32, R6, UR10, RZ ;  /* 0x0000000a06207c24 */ /* 0x000fe2000f8e02ff */
[----:B------:R-:W-:Y:S02]  /*0a00*/  MOV R6, R4 ;  /* 0x0000000400067202 */ /* 0x000fe40000000f00 */
[----:B------:R-:W-:-:S03]  /*0a10*/  IADD3 R4, R62, 0x80, RZ ;  /* 0x000000803e047810 */ /* 0x000fc60007ffe0ff */
[C---:B------:R-:W-:Y:S01]  /*0a20*/  IMAD.WIDE.U32 R6, R5.reuse, UR10, R6 ;  /* 0x0000000a05067c25 */ /* 0x040fe2000f8e0006 */
[----:B------:R-:W-:Y:S02]  /*0a30*/  ULDC UR10, c[0x0][0x21c] ;  /* 0x00008700000a7ab9 */ /* 0x000fe40000000800 */
        /* <DEDUP_REMOVED lines=8> */
.L_x_852:
[----:B------:R-:W-:Y:S05]  /*0ac0*/  BSYNC B0 ;  /* 0x0000000000007941 */ /* 0x000fea0003800000 */
.L_x_851:
[----:B------:R-:W-:Y:S01]  /*0ad0*/  MOV R26, R24 ;  /* 0x00000018001a7202 */ /* 0x000fe20000000f00 */
[----:B------:R-:W-:Y:S01]  /*0ae0*/  IMAD R69, R67, UR7, R38 ;  /* 0x0000000743457c24 */ /* 0x000fe2000f8e0226 */
[----:B------:R-:W-:Y:S01]  /*0af0*/  BSSY B0, `(.L_x_853) ;  /* 0x0000018000007945 */ /* 0x000fe20003800000 */
[----:B------:R-:W-:Y:S02]  /*0b00*/  CS2R R24, SRZ ;  /* 0x0000000000187805 */ /* 0x000fe4000001ff00 */
[----:B0-----:R-:W-:Y:S01]  /*0b10*/  CS2R R4, SRZ ;  /* 0x0000000000047805 */ /* 0x001fe2000001ff00 */
[----:B------:R-:W-:Y:S01]  /*0b20*/  IMAD.WIDE.U32 R66, R66, UR7, R26 ;  /* 0x0000000742427c25 */ /* 0x000fe2000f8e001a */
[----:B------:R-:W-:Y:S02]  /*0b30*/  CS2R R26, SRZ ;  /* 0x00000000001a7805 */ /* 0x000fe4000001ff00 */
[----:B------:R-:W-:Y:S02]  /*0b40*/  CS2R R6, SRZ ;  /* 0x0000000000067805 */ /* 0x000fe4000001ff00 */
[----:B------:R-:W-:-:S02]  /*0b50*/  MOV R44, R34 ;  /* 0x00000022002c7202 */ /* 0x000fc40000000f00 */
[----:B------:R-:W-:Y:S01]  /*0b60*/  IADD3 R69, R67, R69, RZ ;  /* 0x0000004543457210 */ /* 0x000fe20007ffe0ff */
[----:B------:R-:W-:Y:S06]  /*0b70*/  @P2 BRA `(.L_x_854) ;  /* 0x00000000003c2947 */ /* 0x000fec0003800000 */
[----:B------:R-:W-:Y:S01]  /*0b80*/  ULDC.64 UR8, c[0x0][0x248] ;  /* 0x0000920000087ab9 */ /* 0x000fe20000000a00 */
[----:B------:R-:W-:Y:S01]  /*0b90*/  MOV R68, R66 ;  /* 0x0000004200447202 */ /* 0x000fe20000000f00 */
[----:B------:R-:W-:Y:S01]  /*0ba0*/  IMAD R33, R65, UR8, RZ ;  /* 0x0000000841217c24 */ /* 0x000fe2000f8e02ff */
[----:B------:R-:W-:Y:S01]  /*0bb0*/  IADD3 R32, R62, 0x80, RZ ;  /* 0x000000803e207810 */ /* 0x000fe20007ffe0ff */
[----:B------:R-:W-:Y:S02]  /*0bc0*/  ULDC UR10, c[0x0][0x21c] ;  /* 0x00008700000a7ab9 */ /* 0x000fe40000000800 */
[----:B------:R-:W-:Y:S01]  /*0bd0*/  IMAD.WIDE.U32 R38, R64, UR8, R68 ;  /* 0x0000000840267c25 */ /* 0x000fe2000f8e0044 */
[----:B------:R-:W-:Y:S02]  /*0be0*/  ISETP.GE.AND P4, PT, R62, UR10, PT ;  /* 0x0000000a3e007c0c */ /* 0x000fe4000bf86270 */
[----:B------:R-:W-:Y:S01]  /*0bf0*/  ISETP.GE.AND P5, PT, R32, UR10, PT ;  /* 0x0000000a20007c0c */ /* 0x000fe2000bfa6270 */
[----:B------:R-:W-:Y:S01]  /*0c00*/  IMAD R33, R64, UR9, R33 ;  /* 0x0000000940217c24 */ /* 0x000fe2000f8e0221 */
[----:B------:R-:W-:-:S02]  /*0c10*/  ULDC.64 UR8, c[0x0][0x240] ;  /* 0x0000900000087ab9 */ /* 0x000fc40000000a00 */
[----:B------:R-:W-:Y:S02]  /*0c20*/  LEA R32, P2, R38, UR8, 0x1 ;  /* 0x0000000826207c11 */ /* 0x000fe4000f8408ff */
[----:B------:R-:W-:-:S04]  /*0c30*/  IADD3 R33, R39, R33, RZ ;  /* 0x0000002127217210 */ /* 0x000fc80007ffe0ff */
[----:B------:R-:W-:-:S05]  /*0c40*/  LEA.HI.X R33, R38, UR9, R33, 0x1, P2 ;  /* 0x0000000926217c11 */ /* 0x000fca00090f0c21 */
[----:B------:R0:W5:Y:S04]  /*0c50*/  @!P4 LDG.E.128 R24, desc[UR4][R32.64] ;  /* 0x000000042018c981 */ /* 0x000168000c1e1d00 */
[----:B------:R0:W5:Y:S02]  /*0c60*/  @!P5 LDG.E.128 R4, desc[UR4][R32.64+0x100] ;  /* 0x000100042004d981 */ /* 0x000164000c1e1d00 */
.L_x_854:
[----:B------:R-:W-:Y:S05]  /*0c70*/  BSYNC B0 ;  /* 0x0000000000007941 */ /* 0x000fea0003800000 */
.L_x_853:
[----:B0----5:R-:W-:Y:S01]  /*0c80*/  MOV R32, R24 ;  /* 0x0000001800207202 */ /* 0x021fe20000000f00 */
[--C-:B------:R-:W-:Y:S01]  /*0c90*/  HADD2.F32 R24, -RZ, R50.reuse.H0_H0 ;  /* 0x20000032ff187230 */ /* 0x100fe20000004100 */
[----:B------:R-:W-:Y:S01]  /*0ca0*/  MOV R46, R28 ;  /* 0x0000001c002e7202 */ /* 0x000fe20000000f00 */
[----:B------:R-:W-:Y:S01]  /*0cb0*/  HADD2.F32 R28, -RZ, R50.H1_H1 ;  /* 0x30000032ff1c7230 */ /* 0x000fe20000004100 */
[----:B------:R-:W-:Y:S01]  /*0cc0*/  MOV R51, R29 ;  /* 0x0000001d00337202 */ /* 0x000fe20000000f00 */
[--C-:B------:R-:W-:Y:S01]  /*0cd0*/  HADD2.F32 R33, -RZ, R32.reuse.H1_H1 ;  /* 0x30000020ff217230 */ /* 0x100fe20000004100 */
[----:B------:R-:W-:Y:S01]  /*0ce0*/  BSSY B0, `(.L_x_855) ;  /* 0x000002e000007945 */ /* 0x000fe20003800000 */
[----:B------:R-:W-:Y:S01]  /*0cf0*/  HADD2.F32 R29, -RZ, R32.H0_H0 ;  /* 0x20000020ff1d7230 */ /* 0x000fe20000004100 */
[----:B------:R-:W-:Y:S01]  /*0d00*/  MOV R48, R30 ;  /* 0x0000001e00307202 */ /* 0x000fe20000000f00 */
[----:B------:R-:W-:Y:S02]  /*0d10*/  HADD2.F32 R39, -RZ, R37.H0_H0 ;  /* 0x20000025ff277230 */ /* 0x000fe40000004100 */
[----:B------:R-:W-:Y:S01]  /*0d20*/  FMUL.FTZ R33, R28, R33 ;  /* 0x000000211c217220 */ /* 0x000fe20000410000 */
[----:B------:R-:W-:-:S02]  /*0d30*/  MOV R53, R31 ;  /* 0x0000001f00357202 */ /* 0x000fc40000000f00 */
[----:B------:R-:W-:Y:S02]  /*0d40*/  CS2R R30, SRZ ;  /* 0x00000000001e7805 */ /* 0x000fe4000001ff00 */
[----:B------:R-:W-:Y:S01]  /*0d50*/  MOV R38, R25 ;  /* 0x0000001900267202 */ /* 0x000fe20000000f00 */
[----:B------:R-:W-:Y:S01]  /*0d60*/  FFMA.FTZ R58, R24, R29, R33 ;  /* 0x0000001d183a7223 */ /* 0x000fe20000010021 */
[----:B------:R-:W-:Y:S02]  /*0d70*/  MOV R50, R26 ;  /* 0x0000001a00327202 */ /* 0x000fe40000000f00 */
[----:B------:R-:W-:Y:S02]  /*0d80*/  CS2R R28, SRZ ;  /* 0x00000000001c7805 */ /* 0x000fe4000001ff00 */
[----:B------:R-:W-:Y:S02]  /*0d90*/  MOV R52, R27 ;  /* 0x0000001b00347202 */ /* 0x000fe40000000f00 */
[----:B------:R-:W-:-:S02]  /*0da0*/  CS2R R24, SRZ ;  /* 0x0000000000187805 */ /* 0x000fc4000001ff00 */
[----:B------:R-:W-:Y:S02]  /*0db0*/  MOV R49, R35 ;  /* 0x0000002300317202 */ /* 0x000fe40000000f00 */
[----:B------:R-:W-:Y:S01]  /*0dc0*/  CS2R R26, SRZ ;  /* 0x00000000001a7805 */ /* 0x000fe2000001ff00 */
[----:B------:R-:W-:Y:S06]  /*0dd0*/  @P1 BRA `(.L_x_856) ;  /* 0x0000000000781947 */ /* 0x000fec0003800000 */
[----:B------:R-:W-:Y:S01]  /*0de0*/  ULDC UR8, c[0x0][0x21c] ;  /* 0x0000870000087ab9 */ /* 0x000fe20000000800 */
[C---:B------:R-:W-:Y:S02]  /*0df0*/  IADD3 R32, R62.reuse, 0x80, RZ ;  /* 0x000000803e207810 */ /* 0x040fe40007ffe0ff */
[----:B------:R-:W-:Y:S02]  /*0e00*/  ISETP.GE.AND P2, PT, R62, UR8, PT ;  /* 0x000000083e007c0c */ /* 0x000fe4000bf46270 */
[----:B------:R-:W-:-:S11]  /*0e10*/  ISETP.GE.AND P1, PT, R32, UR8, PT ;  /* 0x0000000820007c0c */ /* 0x000fd6000bf26270 */
[----:B------:R-:W0:Y:S01]  /*0e20*/  @!P2 LDC.64 R70, c[0x0][0x248] ;  /* 0x00009200ff46ab82 */ /* 0x000e220000000a00 */
[C---:B------:R-:W-:Y:S02]  /*0e30*/  @!P2 IADD3 R57, P4, R64.reuse, 0x10, RZ ;  /* 0x000000104039a810 */ /* 0x040fe40007f9e0ff */
[----:B------:R-:W-:Y:S02]  /*0e40*/  @!P1 IADD3 R59, P5, R64, 0x10, RZ ;  /* 0x00000010403b9810 */ /* 0x000fe40007fbe0ff */
[-C--:B------:R-:W-:Y:S02]  /*0e50*/  @!P2 IADD3.X R35, RZ, R65.reuse, RZ, P4, !PT ;  /* 0x00000041ff23a210 */ /* 0x080fe400027fe4ff */
[----:B------:R-:W-:Y:S01]  /*0e60*/  @!P1 IADD3.X R55, RZ, R65, RZ, P5, !PT ;  /* 0x00000041ff379210 */ /* 0x000fe20002ffe4ff */
[----:B------:R-:W1:Y:S01]  /*0e70*/  @!P1 LDC.64 R74, c[0x0][0x248] ;  /* 0x00009200ff4a9b82 */ /* 0x000e620000000a00 */
[-C--:B------:R-:W-:Y:S02]  /*0e80*/  @!P1 MOV R34, R66.reuse ;  /* 0x0000004200229202 */ /* 0x080fe40000000f00 */
[----:B------:R-:W-:-:S02]  /*0e90*/  @!P2 MOV R32, R66 ;  /* 0x000000420020a202 */ /* 0x000fc40000000f00 */
[----:B------:R-:W-:-:S03]  /*0ea0*/  @!P2 MOV R33, R69 ;  /* 0x000000450021a202 */ /* 0x000fc60000000f00 */
[----:B------:R-:W2:Y:S08]  /*0eb0*/  @!P2 LDC.64 R72, c[0x0][0x240] ;  /* 0x00009000ff48ab82 */ /* 0x000eb00000000a00 */
[----:B------:R-:W3:Y:S01]  /*0ec0*/  @!P1 LDC.64 R76, c[0x0][0x240] ;  /* 0x00009000ff4c9b82 */ /* 0x000ee20000000a00 */
[-C--:B0-----:R-:W-:Y:S01]  /*0ed0*/  @!P2 IMAD R56, R35, R70.reuse, RZ ;  /* 0x000000462338a224 */ /* 0x081fe200078e02ff */
[----:B------:R-:W-:Y:S01]  /*0ee0*/  @!P1 MOV R35, R69 ;  /* 0x0000004500239202 */ /* 0x000fe20000000f00 */
[----:B------:R-:W-:-:S04]  /*0ef0*/  @!P2 IMAD.WIDE.U32 R32, R57, R70, R32 ;  /* 0x000000463920a225 */ /* 0x000fc800078e0020 */
[-C--:B-1----:R-:W-:Y:S02]  /*0f00*/  @!P1 IMAD R60, R55, R74.reuse, RZ ;  /* 0x0000004a373c9224 */ /* 0x082fe400078e02ff */
[----:B------:R-:W-:-:S04]  /*0f10*/  @!P1 IMAD.WIDE.U32 R54, R59, R74, R34 ;  /* 0x0000004a3b369225 */ /* 0x000fc800078e0022 */
[----:B------:R-:W-:Y:S02]  /*0f20*/  @!P2 IMAD R35, R57, R71, R56 ;  /* 0x000000473923a224 */ /* 0x000fe400078e0238 */
[----:B------:R-:W-:Y:S01]  /*0f30*/  @!P1 IMAD R75, R59, R75, R60 ;  /* 0x0000004b3b4b9224 */ /* 0x000fe200078e023c */
[C---:B--2---:R-:W-:Y:S02]  /*0f40*/  @!P2 LEA R34, P4, R32.reuse, R72, 0x1 ;  /* 0x000000482022a211 */ /* 0x044fe400078808ff */
[----:B------:R-:W-:Y:S02]  /*0f50*/  @!P2 IADD3 R33, R33, R35, RZ ;  /* 0x000000232121a210 */ /* 0x000fe40007ffe0ff */
[----:B------:R-:W-:Y:S02]  /*0f60*/  @!P1 IADD3 R75, R55, R75, RZ ;  /* 0x0000004b374b9210 */ /* 0x000fe40007ffe0ff */
[----:B------:R-:W-:Y:S02]  /*0f70*/  @!P2 LEA.HI.X R35, R32, R73, R33, 0x1, P4 ;  /* 0x000000492023a211 */ /* 0x000fe400020f0c21 */
[----:B---3--:R-:W-:-:S03]  /*0f80*/  @!P1 LEA R56, P5, R54, R76, 0x1 ;  /* 0x0000004c36389211 */ /* 0x008fc600078a08ff */
[----:B------:R0:W5:Y:S01]  /*0f90*/  @!P2 LDG.E.128 R28, desc[UR4][R34.64] ;  /* 0x00000004221ca981 */ /* 0x000162000c1e1d00 */
[----:B------:R-:W-:-:S05]  /*0fa0*/  @!P1 LEA.HI.X R57, R54, R77, R75, 0x1, P5 ;  /* 0x0000004d36399211 */ /* 0x000fca00028f0c4b */
[----:B------:R0:W5:Y:S04]  /*0fb0*/  @!P1 LDG.E.128 R24, desc[UR4][R56.64+0x100] ;  /* 0x0001000438189981 */ /* 0x000168000c1e1d00 */
.L_x_856:
[----:B------:R-:W-:Y:S05]  /*0fc0*/  BSYNC B0 ;  /* 0x0000000000007941 */ /* 0x000fea0003800000 */
.L_x_855:
[----:B------:R-:W-:Y:S01]  /*0fd0*/  HADD2.F32 R32, -RZ, R38.H0_H0 ;  /* 0x20000026ff207230 */ /* 0x000fe20000004100 */
[----:B------:R-:W-:Y:S01]  /*0fe0*/  BSSY B0, `(.L_x_857) ;  /* 0x0000029000007945 */ /* 0x000fe20003800000 */
[----:B-----5:R-:W-:Y:S02]  /*0ff0*/  MOV R60, R28 ;  /* 0x0000001c003c7202 */ /* 0x020fe40000000f00 */
[----:B0-----:R-:W-:Y:S02]  /*1000*/  CS2R R34, SRZ ;  /* 0x0000000000227805 */ /* 0x001fe4000001ff00 */
[----:B------:R-:W-:Y:S01]  /*1010*/  MOV R54, R29 ;  /* 0x0000001d00367202 */ /* 0x000fe20000000f00 */
[----:B------:R-:W-:Y:S01]  /*1020*/  FFMA.FTZ R76, R39, R32, R58 ;  /* 0x00000020274c7223 */ /* 0x000fe2000001003a */
[----:B------:R-:W-:Y:S02]  /*1030*/  MOV R55, R30 ;  /* 0x0000001e00377202 */ /* 0x000fe40000000f00 */
[----:B------:R-:W-:-:S02]  /*1040*/  CS2R R32, SRZ ;  /* 0x0000000000207805 */ /* 0x000fc4000001ff00 */
[----:B------:R-:W-:Y:S02]  /*1050*/  MOV R57, R31 ;  /* 0x0000001f00397202 */ /* 0x000fe40000000f00 */
[----:B------:R-:W-:Y:S02]  /*1060*/  CS2R R28, SRZ ;  /* 0x00000000001c7805 */ /* 0x000fe4000001ff00 */
        /* <DEDUP_REMOVED lines=9> */
[----:B------:R-:W-:Y:S02]  /*1100*/  @!P1 IADD3.X R75, RZ, R65, RZ, P0, !PT ;  /* 0x00000041ff4b9210 */ /* 0x000fe400007fe4ff */
[----:B------:R-:W-:Y:S01]  /*1110*/  @!P1 MOV R72, R66 ;  /* 0x0000004200489202 */ /* 0x000fe20000000f00 */
[----:B------:R-:W1:Y:S01]  /*1120*/  @!P2 LDC.64 R82, c[0x0][0x248] ;  /* 0x00009200ff52ab82 */ /* 0x000e620000000a00 */
[----:B------:R-:W-:Y:S02]  /*1130*/  @!P1 MOV R73, R69 ;  /* 0x0000004500499202 */ /* 0x000fe40000000f00 */
[----:B------:R-:W-:-:S02]  /*1140*/  @!P2 IADD3.X R79, RZ, R65, RZ, P4, !PT ;  /* 0x00000041ff4fa210 */ /* 0x000fc400027fe4ff */
[----:B------:R-:W-:-:S03]  /*1150*/  @!P2 MOV R74, R66 ;  /* 0x00000042004aa202 */ /* 0x000fc60000000f00 */
[----:B------:R-:W2:Y:S08]  /*1160*/  @!P1 LDC.64 R70, c[0x0][0x240] ;  /* 0x00009000ff469b82 */ /* 0x000eb00000000a00 */
[----:B------:R-:W3:Y:S01]  /*1170*/  @!P2 LDC.64 R58, c[0x0][0x240] ;  /* 0x00009000ff3aab82 */ /* 0x000ee20000000a00 */
[-C--:B0-----:R-:W-:Y:S01]  /*1180*/  @!P1 IMAD R56, R75, R80.reuse, RZ ;  /* 0x000000504b389224 */ /* 0x081fe200078e02ff */
[----:B------:R-:W-:Y:S01]  /*1190*/  @!P2 MOV R75, R69 ;  /* 0x00000045004ba202 */ /* 0x000fe20000000f00 */
[----:B------:R-:W-:-:S04]  /*11a0*/  @!P1 IMAD.WIDE.U32 R72, R39, R80, R72 ;  /* 0x0000005027489225 */ /* 0x000fc800078e0048 */
[----:B------:R-:W-:Y:S02]  /*11b0*/  @!P1 IMAD R39, R39, R81, R56 ;  /* 0x0000005127279224 */ /* 0x000fe400078e0238 */
[-C--:B-1----:R-:W-:Y:S02]  /*11c0*/  @!P2 IMAD R80, R79, R82.reuse, RZ ;  /* 0x000000524f50a224 */ /* 0x082fe400078e02ff */
[----:B------:R-:W-:Y:S01]  /*11d0*/  @!P2 IMAD.WIDE.U32 R74, R77, R82, R74 ;  /* 0x000000524d4aa225 */ /* 0x000fe200078e004a */
[----:B------:R-:W-:-:S03]  /*11e0*/  @!P1 IADD3 R39, R73, R39, RZ ;  /* 0x0000002749279210 */ /* 0x000fc60007ffe0ff */
[----:B------:R-:W-:Y:S01]  /*11f0*/  @!P2 IMAD R83, R77, R83, R80 ;  /* 0x000000534d53a224 */ /* 0x000fe200078e0250 */
[----:B--2---:R-:W-:-:S04]  /*1200*/  @!P1 LEA R70, P0, R72, R70, 0x1 ;  /* 0x0000004648469211 */ /* 0x004fc800078008ff */
[----:B------:R-:W-:Y:S02]  /*1210*/  @!P2 IADD3 R83, R75, R83, RZ ;  /* 0x000000534b53a210 */ /* 0x000fe40007ffe0ff */
[----:B------:R-:W-:Y:S02]  /*1220*/  @!P1 LEA.HI.X R71, R72, R71, R39, 0x1, P0 ;  /* 0x0000004748479211 */ /* 0x000fe400000f0c27 */
[----:B---3--:R-:W-:-:S03]  /*1230*/  @!P2 LEA R58, P4, R74, R58, 0x1 ;  /* 0x0000003a4a3aa211 */ /* 0x008fc600078808ff */
[----:B------:R0:W5:Y:S01]  /*1240*/  @!P1 LDG.E.128 R32, desc[UR4][R70.64] ;  /* 0x0000000446209981 */ /* 0x000162000c1e1d00 */
[----:B------:R-:W-:-:S05]  /*1250*/  @!P2 LEA.HI.X R59, R74, R59, R83, 0x1, P4 ;  /* 0x0000003b4a3ba211 */ /* 0x000fca00020f0c53 */
[----:B------:R0:W5:Y:S04]  /*1260*/  @!P2 LDG.E.128 R28, desc[UR4][R58.64+0x100] ;  /* 0x000100043a1ca981 */ /* 0x000168000c1e1d00 */
.L_x_858:
[----:B------:R-:W-:Y:S05]  /*1270*/  BSYNC B0 ;  /* 0x0000000000007941 */ /* 0x000fea0003800000 */
.L_x_857:
[----:B-----5:R-:W-:Y:S01]  /*1280*/  MOV R56, R32 ;  /* 0x0000002000387202 */ /* 0x020fe20000000f00 */
[----:B------:R-:W-:Y:S01]  /*1290*/  HADD2.F32 R32, -RZ, R36.H1_H1 ;  /* 0x30000024ff207230 */ /* 0x000fe20000004100 */
[----:B0-----:R-:W-:Y:S01]  /*12a0*/  MOV R58, R33 ;  /* 0x00000021003a7202 */ /* 0x001fe20000000f00 */
[----:B------:R-:W-:Y:S01]  /*12b0*/  HADD2.F32 R39, -RZ, R60.H1_H1 ;  /* 0x3000003cff277230 */ /* 0x000fe20000004100 */
[----:B------:R-:W-:Y:S01]  /*12c0*/  BSSY B0, `(.L_x_859) ;  /* 0x0000027000007945 */ /* 0x000fe20003800000 */
[----:B------:R-:W-:Y:S01]  /*12d0*/  HADD2.F32 R37, -RZ, R37.H1_H1 ;  /* 0x30000025ff257230 */ /* 0x000fe20000004100 */
[----:B------:R-:W-:Y:S01]  /*12e0*/  MOV R59, R34 ;  /* 0x00000022003b7202 */ /* 0x000fe20000000f00 */
[----:B------:R-:W-:Y:S02]  /*12f0*/  HADD2.F32 R36, -RZ, R36.H0_H0 ;  /* 0x20000024ff247230 */ /* 0x000fe40000004100 */
[----:B------:R-:W-:Y:S01]  /*1300*/  FMUL.FTZ R39, R32, R39 ;  /* 0x0000002720277220 */ /* 0x000fe20000410000 */
[----:B------:R-:W-:-:S02]  /*1310*/  HADD2.F32 R38, -RZ, R38.H1_H1 ;  /* 0x30000026ff267230 */ /* 0x000fc40000004100 */
[----:B------:R-:W-:Y:S01]  /*1320*/  HADD2.F32 R33, -RZ, R60.H0_H0 ;  /* 0x2000003cff217230 */ /* 0x000fe20000004100 */
[----:B------:R-:W-:Y:S02]  /*1330*/  MOV R60, R35 ;  /* 0x00000023003c7202 */ /* 0x000fe40000000f00 */
[----:B------:R-:W-:Y:S01]  /*1340*/  CS2R R34, SRZ ;  /* 0x0000000000227805 */ /* 0x000fe2000001ff00 */
[----:B------:R-:W-:Y:S01]  /*1350*/  FFMA.FTZ R76, R37, R38, R76 ;  /* 0x00000026254c7223 */ /* 0x000fe2000001004c */
[----:B------:R-:W-:Y:S02]  /*1360*/  HADD2.F32 R71, -RZ, R2.H0_H0 ;  /* 0x20000002ff477230 */ /* 0x000fe40000004100 */
[----:B------:R-:W-:Y:S01]  /*1370*/  FFMA.FTZ R75, R36, R33, R39 ;  /* 0x00000021244b7223 */ /* 0x000fe20000010027 */
[----:B------:R-:W-:Y:S02]  /*1380*/  CS2R R32, SRZ ;  /* 0x0000000000207805 */ /* 0x000fe4000001ff00 */
[----:B------:R-:W-:-:S02]  /*1390*/  CS2R R36, SRZ ;  /* 0x0000000000247805 */ /* 0x000fc4000001ff00 */
[----:B------:R-:W-:Y:S01]  /*13a0*/  CS2R R38, SRZ ;  /* 0x0000000000267805 */ /* 0x000fe2000001ff00 */
[----:B------:R-:W-:Y:S02]  /*13b0*/  HADD2.F32 R70, -RZ, R41.H0_H0 ;  /* 0x20000029ff467230 */ /* 0x000fe40000004100 */
[----:B------:R-:W-:Y:S02]  /*13c0*/  HADD2.F32 R89, -RZ, R42.H1_H1 ;  /* 0x3000002aff597230 */ /* 0x000fe40000004100 */
[----:B------:R-:W-:Y:S02]  /*13d0*/  HADD2.F32 R74, -RZ, R50.H0_H0 ;  /* 0x20000032ff4a7230 */ /* 0x000fe40000004100 */
[----:B------:R-:W-:Y:S02]  /*13e0*/  HADD2.F32 R73, -RZ, R54.H0_H0 ;  /* 0x20000036ff497230 */ /* 0x000fe40000004100 */
[----:B------:R-:W-:Y:S01]  /*13f0*/  HADD2.F32 R72, -RZ, R56.H1_H1 ;  /* 0x30000038ff487230 */ /* 0x000fe20000004100 */
[----:B------:R-:W-:Y:S06]  /*1400*/  @P3 BRA `(.L_x_860) ;  /* 0x0000000000483947 */ /* 0x000fec0003800000 */
[----:B------:R-:W-:Y:S01]  /*1410*/  IADD3 R67, P0, R64, 0x30, RZ ;  /* 0x0000003040437810 */ /* 0x000fe20007f1e0ff */
[----:B------:R-:W-:Y:S01]  /*1420*/  ULDC.64 UR10, c[0x0][0x248] ;  /* 0x00009200000a7ab9 */ /* 0x000fe20000000a00 */
[----:B------:R-:W-:Y:S01]  /*1430*/  MOV R64, R66 ;  /* 0x0000004200407202 */ /* 0x000fe20000000f00 */
[----:B------:R-:W-:Y:S01]  /*1440*/  ULDC UR8, c[0x0][0x21c] ;  /* 0x0000870000087ab9 */ /* 0x000fe20000000800 */
[----:B------:R-:W-:Y:S02]  /*1450*/  IADD3.X R63, RZ, R65, RZ, P0, !PT ;  /* 0x00000041ff3f7210 */ /* 0x000fe400007fe4ff */
[----:B------:R-:W-:Y:S02]  /*1460*/  MOV R65, R69 ;  /* 0x0000004500417202 */ /* 0x000fe40000000f00 */
[----:B------:R-:W-:Y:S01]  /*1470*/  LEA R61, R61, 0x80, 0x3 ;  /* 0x000000803d3d7811 */ /* 0x000fe200078e18ff */
[----:B------:R-:W-:Y:S01]  /*1480*/  IMAD R63, R63, UR10, RZ ;  /* 0x0000000a3f3f7c24 */ /* 0x000fe2000f8e02ff */
[----:B------:R-:W-:Y:S01]  /*1490*/  ISETP.GE.AND P2, PT, R62, UR8, PT ;  /* 0x000000083e007c0c */ /* 0x000fe2000bf46270 */
[----:B------:R-:W-:Y:S01]  /*14a0*/  IMAD.WIDE.U32 R64, R67, UR10, R64 ;  /* 0x0000000a43407c25 */ /* 0x000fe2000f8e0040 */
[----:B------:R-:W-:-:S03]  /*14b0*/  ISETP.GE.AND P0, PT, R61, UR8, PT ;  /* 0x000000083d007c0c */ /* 0x000fc6000bf06270 */
[----:B------:R-:W-:Y:S01]  /*14c0*/  IMAD R63, R67, UR11, R63 ;  /* 0x0000000b433f7c24 */ /* 0x000fe2000f8e023f */
[----:B------:R-:W-:Y:S02]  /*14d0*/  ULDC.64 UR10, c[0x0][0x240] ;  /* 0x00009000000a7ab9 */ /* 0x000fe40000000a00 */
[----:B------:R-:W-:Y:S02]  /*14e0*/  LEA R62, P1, R64, UR10, 0x1 ;  /* 0x0000000a403e7c11 */ /* 0x000fe4000f8208ff */
[----:B------:R-:W-:-:S04]  /*14f0*/  IADD3 R61, R65, R63, RZ ;  /* 0x0000003f413d7210 */ /* 0x000fc80007ffe0ff */
[----:B------:R-:W-:-:S05]  /*1500*/  LEA.HI.X R63, R64, UR11, R61, 0x1, P1 ;  /* 0x0000000b403f7c11 */ /* 0x000fca00088f0c3d */
[----:B------:R0:W5:Y:S04]  /*1510*/  @!P2 LDG.E.128 R32, desc[UR4][R62.64] ;  /* 0x000000043e20a981 */ /* 0x000168000c1e1d00 */
[----:B------:R0:W5:Y:S02]  /*1520*/  @!P0 LDG.E.128 R36, desc[UR4][R62.64+0x100] ;  /* 0x000100043e248981 */ /* 0x000164000c1e1d00 */
.L_x_860:
[----:B------:R-:W-:Y:S05]  /*1530*/  BSYNC B0 ;  /* 0x0000000000007941 */ /* 0x000fea0003800000 */
.L_x_859:
[----:B------:R-:W-:Y:S02]  /*1540*/  HADD2.F32 R92, -RZ, R42.H0_H0 ;  /* 0x2000002aff5c7230 */ /* 0x000fe40000004100 */
[----:B------:R-:W-:Y:S01]  /*1550*/  FMUL.FTZ R89, R89, R72 ;  /* 0x0000004859597220 */ /* 0x000fe20000410000 */
[----:B------:R-:W-:Y:S02]  /*1560*/  HADD2.F32 R91, -RZ, R56.H0_H0 ;  /* 0x20000038ff5b7230 */ /* 0x000fe40000004100 */
[----:B------:R-:W-:Y:S01]  /*1570*/  FFMA.FTZ R61, R70, R73, R75 ;  /* 0x00000049463d7223 */ /* 0x000fe2000001004b */
[----:B-----5:R-:W-:Y:S02]  /*1580*/  HADD2.F32 R97, -RZ, R32.H1_H1 ;  /* 0x30000020ff617230 */ /* 0x020fe40000004100 */
[----:B0-----:R-:W-:Y:S01]  /*1590*/  FFMA.FTZ R62, R71, R74, R76 ;  /* 0x0000004a473e7223 */ /* 0x001fe2000001004c */
[----:B------:R-:W-:Y:S02]  /*15a0*/  HADD2.F32 R96, -RZ, R54.H1_H1 ;  /* 0x30000036ff607230 */ /* 0x000fe40000004100 */
[----:B------:R-:W-:Y:S01]  /*15b0*/  FFMA.FTZ R100, R92, R91, R89 ;  /* 0x0000005b5c647223 */ /* 0x000fe20000010059 */
[----:B------:R-:W-:Y:S01]  /*15c0*/  HADD2.F32 R92, -RZ, R46.H1_H1 ;  /* 0x3000002eff5c7230 */ /* 0x000fe20000004100 */
[----:B------:R-:W-:Y:S01]  /*15d0*/  USHF.R.S32.HI UR12, URZ, 0x1f, UR6 ;  /* 0x0000001f3f0c7899 */ /* 0x000fe20008011406 */
[----:B------:R-:W-:Y:S01]  /*15e0*/  HADD2.F32 R94, -RZ, R41.H1_H1 ;  /* 0x30000029ff5e7230 */ /* 0x000fe20000004100 */
[----:B------:R-:W-:Y:S01]  /*15f0*/  USHF.R.S32.HI UR13, URZ, 0x1f, UR7 ;  /* 0x0000001f3f0d7899 */ /* 0x000fe20008011407 */
[----:B------:R-:W-:-:S02]  /*1600*/  HADD2.F32 R95, -RZ, R47.H0_H0 ;  /* 0x2000002fff5f7230 */ /* 0x000fc40000004100 */
[----:B------:R-:W-:Y:S01]  /*1610*/  FMUL.FTZ R103, R92, R97 ;  /* 0x000000615c677220 */ /* 0x000fe20000410000 */
[----:B------:R-:W-:Y:S02]  /*1620*/  HADD2.F32 R98, -RZ, R58.H0_H0 ;  /* 0x2000003aff627230 */ /* 0x000fe40000004100 */
[----:B------:R-:W-:Y:S01]  /*1630*/  FFMA.FTZ R101, R94, R96, R61 ;  /* 0x000000605e657223 */ /* 0x000fe2000001003d */
[--C-:B------:R-:W-:Y:S01]  /*1640*/  HADD2.F32 R54, -RZ, R36.reuse.H0_H0 ;  /* 0x20000024ff367230 */ /* 0x100fe20000004100 */
[----:B------:R-:W-:Y:S01]  /*1650*/  BSSY B0, `(.L_x_861) ;  /* 0x00000fa000007945 */ /* 0x000fe20003800000 */
[----:B------:R-:W-:Y:S02]  /*1660*/  HADD2.F32 R89, -RZ, R36.H1_H1 ;  /* 0x30000024ff597230 */ /* 0x000fe40000004100 */
[----:B------:R-:W-:Y:S01]  /*1670*/  FFMA.FTZ R98, R95, R98, R100 ;  /* 0x000000625f627223 */ /* 0x000fe20000010064 */
[--C-:B------:R-:W-:Y:S02]  /*1680*/  HADD2.F32 R36, -RZ, R38.reuse.H0_H0 ;  /* 0x20000026ff247230 */ /* 0x100fe40000004100 */
[----:B------:R-:W-:-:S02]  /*1690*/  HADD2.F32 R93, -RZ, R38.H1_H1 ;  /* 0x30000026ff5d7230 */ /* 0x000fc40000004100 */
[--C-:B------:R-:W-:Y:S02]  /*16a0*/  HADD2.F32 R91, -RZ, R39.reuse.H0_H0 ;  /* 0x20000027ff5b7230 */ /* 0x100fe40000004100 */
[----:B------:R-:W-:Y:S02]  /*16b0*/  HADD2.F32 R38, -RZ, R39.H1_H1 ;  /* 0x30000027ff267230 */ /* 0x000fe40000004100 */
[----:B------:R-:W-:Y:S02]  /*16c0*/  HADD2.F32 R39, -RZ, R2.H1_H1 ;  /* 0x30000002ff277230 */ /* 0x000fe40000004100 */
[----:B------:R-:W-:Y:S02]  /*16d0*/  HADD2.F32 R2, -RZ, R40.H0_H0 ;  /* 0x20000028ff027230 */ /* 0x000fe40000004100 */
[----:B------:R-:W-:Y:S02]  /*16e0*/  HADD2.F32 R50, -RZ, R50.H1_H1 ;  /* 0x30000032ff327230 */ /* 0x000fe40000004100 */
[----:B------:R-:W-:-:S02]  /*16f0*/  HADD2.F32 R97, -RZ, R55.H0_H0 ;  /* 0x20000037ff617230 */ /* 0x000fc40000004100 */
[----:B------:R-:W-:Y:S02]  /*1700*/  HADD2.F32 R47, -RZ, R47.H1_H1 ;  /* 0x3000002fff2f7230 */ /* 0x000fe40000004100 */
[----:B------:R-:W-:Y:S01]  /*1710*/  FFMA.FTZ R99, R39, R50, R62 ;  /* 0x0000003227637223 */ /* 0x000fe2000001003e */
[----:B------:R-:W-:Y:S02]  /*1720*/  HADD2.F32 R58, -RZ, R58.H1_H1 ;  /* 0x3000003aff3a7230 */ /* 0x000fe40000004100 */
[----:B------:R-:W-:Y:S01]  /*1730*/  FFMA.FTZ R97, R2, R97, R101 ;  /* 0x0000006102617223 */ /* 0x000fe20000010065 */
[----:B------:R-:W-:Y:S02]  /*1740*/  HADD2.F32 R46, -RZ, R46.H0_H0 ;  /* 0x2000002eff2e7230 */ /* 0x000fe40000004100 */
[----:B------:R-:W-:Y:S02]  /*1750*/  HADD2.F32 R95, -RZ, R32.H0_H0 ;  /* 0x20000020ff5f7230 */ /* 0x000fe40000004100 */
[----:B------:R-:W-:Y:S01]  /*1760*/  FFMA.FTZ R58, R47, R58, R98 ;  /* 0x0000003a2f3a7223 */ /* 0x000fe20000010062 */
[----:B------:R-:W-:-:S02]  /*1770*/  HADD2.F32 R61, -RZ, R44.H0_H0 ;  /* 0x2000002cff3d7230 */ /* 0x000fc40000004100 */
[----:B------:R-:W-:Y:S02]  /*1780*/  HADD2.F32 R32, -RZ, R59.H0_H0 ;  /* 0x2000003bff207230 */ /* 0x000fe40000004100 */
[----:B------:R-:W-:Y:S01]  /*1790*/  FFMA.FTZ R95, R46, R95, R103 ;  /* 0x0000005f2e5f7223 */ /* 0x000fe20000010067 */
[----:B------:R-:W-:Y:S02]  /*17a0*/  HADD2.F32 R2, -RZ, R51.H0_H0 ;  /* 0x20000033ff027230 */ /* 0x000fe40000004100 */
[----:B------:R-:W-:Y:S02]  /*17b0*/  HADD2.F32 R39, -RZ, R33.H0_H0 ;  /* 0x20000021ff277230 */ /* 0x000fe40000004100 */
[----:B------:R-:W-:Y:S01]  /*17c0*/  FFMA.FTZ R61, R61, R32, R58 ;  /* 0x000000203d3d7223 */ /* 0x000fe2000001003a */
[----:B------:R-:W-:Y:S02]  /*17d0*/  HADD2.F32 R44, -RZ, R44.H1_H1 ;  /* 0x3000002cff2c7230 */ /* 0x000fe40000004100 */
[----:B------:R-:W-:-:S02]  /*17e0*/  HADD2.F32 R59, -RZ, R59.H1_H1 ;  /* 0x3000003bff3b7230 */ /* 0x000fc40000004100 */
[----:B------:R-:W-:Y:S01]  /*17f0*/  FFMA.FTZ R2, R2, R39, R95 ;  /* 0x0000002702027223 */ /* 0x000fe2000001005f */
[----:B------:R-:W-:Y:S02]  /*1800*/  HADD2.F32 R51, -RZ, R51.H1_H1 ;  /* 0x30000033ff337230 */ /* 0x000fe40000004100 */
[----:B------:R-:W-:Y:S02]  /*1810*/  HADD2.F32 R46, -RZ, R33.H1_H1 ;  /* 0x30000021ff2e7230 */ /* 0x000fe40000004100 */
[----:B------:R-:W-:Y:S01]  /*1820*/  FFMA.FTZ R58, R44, R59, R61 ;  /* 0x0000003b2c3a7223 */ /* 0x000fe2000001003d */
[----:B------:R-:W-:Y:S02]  /*1830*/  HADD2.F32 R40, -RZ, R40.H1_H1 ;  /* 0x30000028ff287230 */ /* 0x000fe40000004100 */
[----:B------:R-:W-:Y:S02]  /*1840*/  HADD2.F32 R55, -RZ, R55.H1_H1 ;  /* 0x30000037ff377230 */ /* 0x000fe40000004100 */
[----:B------:R-:W-:Y:S01]  /*1850*/  FFMA.FTZ R59, R51, R46, R2 ;  /* 0x0000002e333b7223 */ /* 0x000fe20000010002 */
[----:B------:R-:W-:-:S02]  /*1860*/  HADD2.F32 R32, -RZ, R45.H0_H0 ;  /* 0x2000002dff207230 */ /* 0x000fc40000004100 */
[----:B------:R-:W-:Y:S02]  /*1870*/  HADD2.F32 R47, -RZ, R52.H0_H0 ;  /* 0x20000034ff2f7230 */ /* 0x000fe40000004100 */
[----:B------:R-:W-:Y:S01]  /*1880*/  FFMA.FTZ R55, R40, R55, R97 ;  /* 0x0000003728377223 */ /* 0x000fe20000010061 */
[----:B------:R-:W-:Y:S02]  /*1890*/  HADD2.F32 R2, -RZ, R48.H0_H0 ;  /* 0x20000030ff027230 */ /* 0x000fe40000004100 */
[----:B------:R-:W-:Y:S02]  /*18a0*/  HADD2.F32 R39, -RZ, R34.H0_H0 ;  /* 0x20000022ff277230 */ /* 0x000fe40000004100 */
[----:B------:R-:W-:Y:S01]  /*18b0*/  FFMA.FTZ R50, R32, R47, R99 ;  /* 0x0000002f20327223 */ /* 0x000fe20000010063 */
[----:B------:R-:W-:Y:S02]  /*18c0*/  HADD2.F32 R33, -RZ, R49.H0_H0 ;  /* 0x20000031ff217230 */ /* 0x000fe40000004100 */
[----:B------:R-:W-:-:S02]  /*18d0*/  HADD2.F32 R40, -RZ, R60.H0_H0 ;  /* 0x2000003cff287230 */ /* 0x000fc40000004100 */
[----:B------:R-:W-:Y:S01]  /*18e0*/  FFMA.FTZ R39, R2, R39, R59 ;  /* 0x0000002702277223 */ /* 0x000fe2000001003b */
[----:B------:R-:W-:Y:S02]  /*18f0*/  HADD2.F32 R48, -RZ, R48.H1_H1 ;  /* 0x30000030ff307230 */ /* 0x000fe40000004100 */
        /* <DEDUP_REMOVED lines=8> */
[----:B------:R-:W-:Y:S02]  /*1980*/  HADD2.F32 R45, -RZ, R45.H1_H1 ;  /* 0x3000002dff2d7230 */ /* 0x000fe40000004100 */
[----:B------:R-:W-:Y:S02]  /*1990*/  HADD2.F32 R52, -RZ, R52.H1_H1 ;  /* 0x30000034ff347230 */ /* 0x000fe40000004100 */
[----:B------:R-:W-:Y:S01]  /*19a0*/  FFMA.FTZ R2, R2, R33, R39 ;  /* 0x0000002102027223 */ /* 0x000fe20000010027 */
[----:B------:R-:W-:Y:S02]  /*19b0*/  HADD2.F32 R43, -RZ, R43.H1_H1 ;  /* 0x3000002bff2b7230 */ /* 0x000fe40000004100 */
[----:B------:R-:W-:-:S02]  /*19c0*/  HADD2.F32 R32, -RZ, R57.H1_H1 ;  /* 0x30000039ff207230 */ /* 0x000fc40000004100 */
[----:B------:R-:W-:Y:S01]  /*19d0*/  FFMA.FTZ R50, R45, R52, R50 ;  /* 0x000000342d327223 */ /* 0x000fe20000010032 */
[--C-:B------:R-:W-:Y:S02]  /*19e0*/  HADD2.F32 R68, -RZ, R4.reuse.H0_H0 ;  /* 0x20000004ff447230 */ /* 0x100fe40000004100 */
[----:B------:R-:W-:Y:S02]  /*19f0*/  HADD2.F32 R69, -RZ, R4.H1_H1 ;  /* 0x30000004ff457230 */ /* 0x000fe40000004100 */
[----:B------:R-:W-:Y:S01]  /*1a00*/  FFMA.FTZ R32, R43, R32, R44 ;  /* 0x000000202b207223 */ /* 0x000fe2000001002c */
[----:B------:R-:W-:Y:S02]  /*1a10*/  HADD2.F32 R49, -RZ, R49.H1_H1 ;  /* 0x30000031ff317230 */ /* 0x000fe40000004100 */
[----:B------:R-:W-:Y:S02]  /*1a20*/  HADD2.F32 R53, -RZ, R53.H1_H1 ;  /* 0x30000035ff357230 */ /* 0x000fe40000004100 */
[----:B------:R-:W-:-:S02]  /*1a30*/  HADD2.F32 R60, -RZ, R60.H1_H1 ;  /* 0x3000003cff3c7230 */ /* 0x000fc40000004100 */
[----:B------:R-:W-:Y:S02]  /*1a40*/  HADD2.F32 R34, -RZ, R35.H1_H1 ;  /* 0x30000023ff227230 */ /* 0x000fe40000004100 */
[--C-:B------:R-:W-:Y:S02]  /*1a50*/  HADD2.F32 R67, -RZ, R5.reuse.H0_H0 ;  /* 0x20000005ff437230 */ /* 0x100fe40000004100 */
[----:B------:R-:W-:Y:S01]  /*1a60*/  FFMA.FTZ R40, R49, R60, R40 ;  /* 0x0000003c31287223 */ /* 0x000fe20000010028 */
[----:B------:R-:W-:Y:S02]  /*1a70*/  HADD2.F32 R70, -RZ, R5.H1_H1 ;  /* 0x30000005ff467230 */ /* 0x000fe40000004100 */
[----:B------:R-:W-:Y:S01]  /*1a80*/  FFMA.FTZ R2, R53, R34, R2 ;  /* 0x0000002235027223 */ /* 0x000fe20000010002 */
[--C-:B------:R-:W-:Y:S02]  /*1a90*/  HADD2.F32 R4, -RZ, R6.reuse.H0_H0 ;  /* 0x20000006ff047230 */ /* 0x100fe40000004100 */
[----:B------:R-:W-:-:S02]  /*1aa0*/  HADD2.F32 R71, -RZ, R6.H1_H1 ;  /* 0x30000006ff477230 */ /* 0x000fc40000004100 */
[--C-:B------:R-:W-:Y:S02]  /*1ab0*/  HADD2.F32 R76, -RZ, R24.reuse.H0_H0 ;  /* 0x20000018ff4c7230 */ /* 0x100fe40000004100 */
[----:B------:R-:W-:Y:S02]  /*1ac0*/  HADD2.F32 R77, -RZ, R24.H1_H1 ;  /* 0x30000018ff4d7230 */ /* 0x000fe40000004100 */
[----:B------:R-:W-:Y:S02]  /*1ad0*/  HADD2.F32 R63, -RZ, R20.H0_H0 ;  /* 0x20000014ff3f7230 */ /* 0x000fe40000004100 */
[--C-:B------:R-:W-:Y:S02]  /*1ae0*/  HADD2.F32 R5, -RZ, R7.reuse.H0_H0 ;  /* 0x20000007ff057230 */ /* 0x100fe40000004100 */
[----:B------:R-:W-:Y:S02]  /*1af0*/  HADD2.F32 R6, -RZ, R7.H1_H1 ;  /* 0x30000007ff067230 */ /* 0x000fe40000004100 */
[----:B------:R-:W-:Y:S01]  /*1b00*/  FFMA.FTZ R63, R63, R68, R50 ;  /* 0x000000443f3f7223 */ /* 0x000fe20000010032 */
[----:B------:R-:W-:-:S02]  /*1b10*/  HADD2.F32 R75, -RZ, R25.H0_H0 ;  /* 0x20000019ff4b7230 */ /* 0x000fc40000004100 */
[----:B------:R-:W-:Y:S02]  /*1b20*/  HADD2.F32 R80, -RZ, R25.H1_H1 ;  /* 0x30000019ff507230 */ /* 0x000fe40000004100 */
[--C-:B------:R-:W-:Y:S02]  /*1b30*/  HADD2.F32 R24, -RZ, R26.reuse.H0_H0 ;  /* 0x2000001aff187230 */ /* 0x100fe40000004100 */
[----:B------:R-:W-:Y:S02]  /*1b40*/  HADD2.F32 R79, -RZ, R26.H1_H1 ;  /* 0x3000001aff4f7230 */ /* 0x000fe40000004100 */
[----:B------:R-:W-:Y:S02]  /*1b50*/  HADD2.F32 R7, -RZ, R16.H0_H0 ;  /* 0x20000010ff077230 */ /* 0x000fe40000004100 */
[--C-:B------:R-:W-:Y:S02]  /*1b60*/  HADD2.F32 R25, -RZ, R27.reuse.H0_H0 ;  /* 0x2000001bff197230 */ /* 0x100fe40000004100 */
[----:B------:R-:W-:-:S02]  /*1b70*/  HADD2.F32 R26, -RZ, R27.H1_H1 ;  /* 0x3000001bff1a7230 */ /* 0x000fc40000004100 */
[----:B------:R-:W-:Y:S01]  /*1b80*/  FFMA.FTZ R7, R7, R76, R32 ;  /* 0x0000004c07077223 */ /* 0x000fe20000010020 */
[--C-:B------:R-:W-:Y:S02]  /*1b90*/  HADD2.F32 R87, -RZ, R31.reuse.H0_H0 ;  /* 0x2000001fff577230 */ /* 0x100fe40000004100 */
[----:B------:R-:W-:Y:S02]  /*1ba0*/  HADD2.F32 R88, -RZ, R31.H1_H1 ;  /* 0x3000001fff587230 */ /* 0x000fe40000004100 */
[----:B------:R-:W-:Y:S02]  /*1bb0*/  HADD2.F32 R27, -RZ, R12.H0_H0 ;  /* 0x2000000cff1b7230 */ /* 0x000fe40000004100 */
[----:B------:R-:W-:Y:S02]  /*1bc0*/  HADD2.F32 R84, -RZ, R28.H0_H0 ;  /* 0x2000001cff547230 */ /* 0x000fe40000004100 */
[----:B------:R-:W-:Y:S02]  /*1bd0*/  HADD2.F32 R31, -RZ, R8.H0_H0 ;  /* 0x20000008ff1f7230 */ /* 0x000fe40000004100 */
[----:B------:R-:W-:-:S02]  /*1be0*/  HADD2.F32 R64, -RZ, R20.H1_H1 ;  /* 0x30000014ff407230 */ /* 0x000fc40000004100 */
[----:B------:R-:W-:Y:S01]  /*1bf0*/  FFMA.FTZ R40, R27, R84, R40 ;  /* 0x000000541b287223 */ /* 0x000fe20000010028 */
[----:B------:R-:W-:Y:S02]  /*1c00*/  HADD2.F32 R72, -RZ, R16.H1_H1 ;  /* 0x30000010ff487230 */ /* 0x000fe40000004100 */
[----:B------:R-:W-:Y:S01]  /*1c10*/  FFMA.FTZ R31, R31, R54, R2 ;  /* 0x000000361f1f7223 */ /* 0x000fe20000010002 */
[----:B------:R-:W-:Y:S02]  /*1c20*/  HADD2.F32 R81, -RZ, R12.H1_H1 ;  /* 0x3000000cff517230 */ /* 0x000fe40000004100 */
[----:B------:R-:W-:Y:S01]  /*1c30*/  FFMA.FTZ R63, R64, R69, R63 ;  /* 0x00000045403f7223 */ /* 0x000fe2000001003f */
[----:B------:R-:W-:Y:S02]  /*1c40*/  HADD2.F32 R28, -RZ, R28.H1_H1 ;  /* 0x3000001cff1c7230 */ /* 0x000fe40000004100 */
[----:B------:R-:W-:Y:S01]  /*1c50*/  FFMA.FTZ R7, R72, R77, R7 ;  /* 0x0000004d48077223 */ /* 0x000fe20000010007 */
[----:B------:R-:W-:-:S02]  /*1c60*/  HADD2.F32 R42, -RZ, R8.H1_H1 ;  /* 0x30000008ff2a7230 */ /* 0x000fc40000004100 */
[----:B------:R-:W-:Y:S02]  /*1c70*/  HADD2.F32 R20, -RZ, R21.H0_H0 ;  /* 0x20000015ff147230 */ /* 0x000fe40000004100 */
[----:B------:R-:W-:Y:S01]  /*1c80*/  FFMA.FTZ R81, R81, R28, R40 ;  /* 0x0000001c51517223 */ /* 0x000fe20000010028 */
[----:B------:R-:W-:Y:S02]  /*1c90*/  HADD2.F32 R16, -RZ, R17.H0_H0 ;  /* 0x20000011ff107230 */ /* 0x000fe40000004100 */
[----:B------:R-:W-:Y:S01]  /*1ca0*/  FFMA.FTZ R31, R42, R89, R31 ;  /* 0x000000592a1f7223 */ /* 0x000fe2000001001f */
[----:B------:R-:W-:Y:S02]  /*1cb0*/  HADD2.F32 R12, -RZ, R13.H0_H0 ;  /* 0x2000000dff0c7230 */ /* 0x000fe40000004100 */
[----:B------:R-:W-:Y:S01]  /*1cc0*/  FFMA.FTZ R20, R20, R67, R63 ;  /* 0x0000004314147223 */ /* 0x000fe2000001003f */
        /* <DEDUP_REMOVED lines=9> */
[----:B------:R-:W-:Y:S01]  /*1d60*/  FFMA.FTZ R20, R65, R70, R20 ;  /* 0x0000004641147223 */ /* 0x000fe20000010014 */
[----:B------:R-:W-:-:S02]  /*1d70*/  HADD2.F32 R29, -RZ, R29.H1_H1 ;  /* 0x3000001dff1d7230 */ /* 0x000fc40000004100 */
        /* <DEDUP_REMOVED lines=8> */
[----:B------:R-:W-:Y:S01]  /*1e00*/  FFMA.FTZ R21, R21, R4, R20 ;  /* 0x0000000415157223 */ /* 0x000fe20000010014 */
[----:B------:R-:W-:Y:S02]  /*1e10*/  HADD2.F32 R86, -RZ, R30.H0_H0 ;  /* 0x2000001eff567230 */ /* 0x000fe40000004100 */
[----:B------:R-:W-:Y:S01]  /*1e20*/  FFMA.FTZ R17, R17, R24, R16 ;  /* 0x0000001811117223 */ /* 0x000fe20000010010 */
[----:B------:R-:W-:Y:S02]  /*1e30*/  HADD2.F32 R9, -RZ, R10.H0_H0 ;  /* 0x2000000aff097230 */ /* 0x000fe40000004100 */
[----:B------:R-:W-:Y:S02]  /*1e40*/  HADD2.F32 R66, -RZ, R22.H1_H1 ;  /* 0x30000016ff427230 */ /* 0x000fe40000004100 */
[----:B------:R-:W-:Y:S01]  /*1e50*/  FFMA.FTZ R82, R13, R86, R82 ;  /* 0x000000560d527223 */ /* 0x000fe20000010052 */
[----:B------:R-:W-:Y:S02]  /*1e60*/  HADD2.F32 R74, -RZ, R18.H1_H1 ;  /* 0x30000012ff4a7230 */ /* 0x000fe40000004100 */
[----:B------:R-:W-:Y:S01]  /*1e70*/  FFMA.FTZ R9, R9, R36, R56 ;  /* 0x0000002409097223 */ /* 0x000fe20000010038 */
[----:B------:R-:W-:-:S02]  /*1e80*/  HADD2.F32 R83, -RZ, R14.H1_H1 ;  /* 0x3000000eff537230 */ /* 0x000fc40000004100 */
[----:B------:R-:W-:Y:S01]  /*1e90*/  FFMA.FTZ R21, R66, R71, R21 ;  /* 0x0000004742157223 */ /* 0x000fe20000010015 */
[----:B------:R-:W-:Y:S02]  /*1ea0*/  HADD2.F32 R30, -RZ, R30.H1_H1 ;  /* 0x3000001eff1e7230 */ /* 0x000fe40000004100 */
[----:B------:R-:W-:Y:S01]  /*1eb0*/  FFMA.FTZ R17, R74, R79, R17 ;  /* 0x0000004f4a117223 */ /* 0x000fe20000010011 */
[----:B------:R-:W-:Y:S02]  /*1ec0*/  HADD2.F32 R90, -RZ, R10.H1_H1 ;  /* 0x3000000aff5a7230 */ /* 0x000fe40000004100 */
[----:B------:R-:W-:Y:S02]  /*1ed0*/  HADD2.F32 R22, -RZ, R23.H0_H0 ;  /* 0x20000017ff167230 */ /* 0x000fe40000004100 */
[----:B------:R-:W-:Y:S01]  /*1ee0*/  FFMA.FTZ R83, R83, R30, R82 ;  /* 0x0000001e53537223 */ /* 0x000fe20000010052 */
[----:B------:R-:W-:Y:S02]  /*1ef0*/  HADD2.F32 R18, -RZ, R19.H0_H0 ;  /* 0x20000013ff127230 */ /* 0x000fe40000004100 */
[----:B------:R-:W-:Y:S01]  /*1f00*/  FFMA.FTZ R9, R90, R93, R9 ;  /* 0x0000005d5a097223 */ /* 0x000fe20000010009 */
[----:B------:R-:W-:-:S02]  /*1f10*/  HADD2.F32 R14, -RZ, R15.H0_H0 ;  /* 0x2000000fff0e7230 */ /* 0x000fc40000004100 */
[----:B------:R-:W-:Y:S01]  /*1f20*/  FFMA.FTZ R22, R22, R5, R21 ;  /* 0x0000000516167223 */ /* 0x000fe20000010015 */
[----:B------:R-:W-:Y:S02]  /*1f30*/  HADD2.F32 R10, -RZ, R11.H0_H0 ;  /* 0x2000000bff0a7230 */ /* 0x000fe40000004100 */
[----:B------:R-:W-:Y:S01]  /*1f40*/  FFMA.FTZ R18, R18, R25, R17 ;  /* 0x0000001912127223 */ /* 0x000fe20000010011 */
        /* <DEDUP_REMOVED lines=8> */
[----:B------:R-:W0:Y:S01]  /*1fd0*/  S2R R21, SR_TID.X ;  /* 0x0000000000157919 */ /* 0x000e220000002100 */
[----:B------:R-:W-:Y:S01]  /*1fe0*/  FFMA.FTZ R14, R15, R88, R14 ;  /* 0x000000580f0e7223 */ /* 0x000fe2000001000e */
[----:B------:R-:W1:Y:S01]  /*1ff0*/  LDC.64 R16, c[0x0][0x2d0] ;  /* 0x0000b400ff107b82 */ /* 0x000e620000000a00 */
[----:B------:R-:W-:Y:S01]  /*2000*/  FFMA.FTZ R10, R11, R38, R10 ;  /* 0x000000260b0a7223 */ /* 0x000fe2000001000a */
[----:B------:R-:W2:Y:S04]  /*2010*/  SHFL.BFLY PT, R5, R6, 0x8, 0x1f ;  /* 0x0d001f0006057f89 */ /* 0x000ea800000e0000 */
[----:B------:R-:W3:Y:S04]  /*2020*/  SHFL.BFLY PT, R7, R18, 0x8, 0x1f ;  /* 0x0d001f0012077f89 */ /* 0x000ee800000e0000 */
[----:B------:R-:W4:Y:S04]  /*2030*/  SHFL.BFLY PT, R9, R14, 0x8, 0x1f ;  /* 0x0d001f000e097f89 */ /* 0x000f2800000e0000 */
[----:B------:R-:W0:Y:S01]  /*2040*/  SHFL.BFLY PT, R11, R10, 0x8, 0x1f ;  /* 0x0d001f000a0b7f89 */ /* 0x000e2200000e0000 */
[----:B--2---:R-:W-:Y:S01]  /*2050*/  FADD.FTZ R5, R6, R5 ;  /* 0x0000000506057221 */ /* 0x004fe20000010000 */
[----:B---3--:R-:W-:-:S04]  /*2060*/  FADD.FTZ R4, R18, R7 ;  /* 0x0000000712047221 */ /* 0x008fc80000010000 */
[----:B------:R-:W2:Y:S01]  /*2070*/  SHFL.BFLY PT, R2, R5, 0x4, 0x1f ;  /* 0x0c801f0005027f89 */ /* 0x000ea200000e0000 */
[----:B------:R-:W3:Y:S01]  /*2080*/  LDC.64 R18, c[0x0][0x2d8] ;  /* 0x0000b600ff127b82 */ /* 0x000ee20000000a00 */
[----:B----4-:R-:W-:Y:S02]  /*2090*/  FADD.FTZ R8, R14, R9 ;  /* 0x000000090e087221 */ /* 0x010fe40000010000 */
[----:B------:R-:W4:Y:S01]  /*20a0*/  SHFL.BFLY PT, R7, R4, 0x4, 0x1f ;  /* 0x0c801f0004077f89 */ /* 0x000f2200000e0000 */
[----:B0-----:R-:W-:Y:S01]  /*20b0*/  SHF.R.S32.HI R14, RZ, 0x1f, R21 ;  /* 0x0000001fff0e7819 */ /* 0x001fe20000011415 */
[----:B------:R-:W-:Y:S02]  /*20c0*/  FADD.FTZ R12, R10, R11 ;  /* 0x0000000b0a0c7221 */ /* 0x000fe40000010000 */
[----:B------:R-:W0:Y:S01]  /*20d0*/  SHFL.BFLY PT, R9, R8, 0x4, 0x1f ;  /* 0x0c801f0008097f89 */ /* 0x000e2200000e0000 */
[----:B------:R-:W-:-:S03]  /*20e0*/  LEA.HI R20, R14, R21, RZ, 0x4 ;  /* 0x000000150e147211 */ /* 0x000fc600078f20ff */
[----:B------:R-:W1:Y:S01]  /*20f0*/  SHFL.BFLY PT, R11, R12, 0x4, 0x1f ;  /* 0x0c801f000c0b7f89 */ /* 0x000e6200000e0000 */
[----:B--2---:R-:W-:Y:S01]  /*2100*/  FADD.FTZ R2, R5, R2 ;  /* 0x0000000205027221 */ /* 0x004fe20000010000 */
[----:B------:R-:W-:Y:S01]  /*2110*/  SHF.L.U32 R5, R0, 0xe, RZ ;  /* 0x0000000e00057819 */ /* 0x000fe200000006ff */
[----:B----4-:R-:W-:Y:S01]  /*2120*/  FADD.FTZ R6, R4, R7 ;  /* 0x0000000704067221 */ /* 0x010fe20000010000 */
[----:B------:R-:W-:Y:S02]  /*2130*/  SHF.L.U32 R4, R21, 0x2, RZ ;  /* 0x0000000215047819 */ /* 0x000fe400000006ff */
[----:B------:R-:W2:Y:S01]  /*2140*/  SHFL.BFLY PT, R7, R2, 0x2, 0x1f ;  /* 0x0c401f0002077f89 */ /* 0x000ea200000e0000 */
[----:B0-----:R-:W-:-:S03]  /*2150*/  FADD.FTZ R10, R8, R9 ;  /* 0x00000009080a7221 */ /* 0x001fc60000010000 */
[----:B------:R-:W0:Y:S01]  /*2160*/  SHFL.BFLY PT, R9, R6, 0x2, 0x1f ;  /* 0x0c401f0006097f89 */ /* 0x000e2200000e0000 */
[----:B-1----:R-:W-:Y:S01]  /*2170*/  FADD.FTZ R13, R12, R11 ;  /* 0x0000000b0c0d7221 */ /* 0x002fe20000010000 */
[----:B------:R-:W-:Y:S02]  /*2180*/  SHF.R.S32.HI R12, RZ, 0x1f, R4 ;  /* 0x0000001fff0c7819 */ /* 0x000fe40000011404 */
[----:B------:R-:W1:Y:S01]  /*2190*/  SHFL.BFLY PT, R11, R10, 0x2, 0x1f ;  /* 0x0c401f000a0b7f89 */ /* 0x000e6200000e0000 */
[----:B------:R-:W-:-:S03]  /*21a0*/  IADD3 R4, P0, R5, R4, RZ ;  /* 0x0000000405047210 */ /* 0x000fc60007f1e0ff */
[----:B------:R-:W4:Y:S01]  /*21b0*/  SHFL.BFLY PT, R8, R13, 0x2, 0x1f ;  /* 0x0c401f000d087f89 */ /* 0x000f2200000e0000 */
[----:B------:R-:W-:-:S03]  /*21c0*/  LEA.HI.X.SX32 R5, R5, R12, 0x1, P0 ;  /* 0x0000000c05057211 */ /* 0x000fc600000f0eff */
[----:B------:R-:W-:-:S04]  /*21d0*/  IMAD.WIDE.U32 R4, R16, UR6, R4 ;  /* 0x0000000610047c25 */ /* 0x000fc8000f8e0004 */
[----:B--2---:R-:W-:Y:S01]  /*21e0*/  FADD.FTZ R7, R2, R7 ;  /* 0x0000000702077221 */ /* 0x004fe20000010000 */
[----:B------:R-:W-:Y:S01]  /*21f0*/  IMAD R2, R16, UR12, RZ ;  /* 0x0000000c10027c24 */ /* 0x000fe2000f8e02ff */
[----:B------:R-:W-:Y:S01]  /*2200*/  LOP3.LUT R16, R20, 0xfffffff0, RZ, 0xc0, !PT ;  /* 0xfffffff014107812 */ /* 0x000fe200078ec0ff */
[----:B0-----:R-:W-:Y:S01]  /*2210*/  FADD.FTZ R6, R6, R9 ;  /* 0x0000000906067221 */ /* 0x001fe20000010000 */
[----:B------:R-:W-:Y:S01]  /*2220*/  IADD3 R9, R3, 0x3f, RZ ;  /* 0x0000003f03097810 */ /* 0x000fe20007ffe0ff */
[----:B------:R-:W-:Y:S01]  /*2230*/  IMAD R17, R17, UR6, R2 ;  /* 0x0000000611117c24 */ /* 0x000fe2000f8e0202 */
[----:B------:R-:W-:Y:S01]  /*2240*/  IADD3 R16, -R16, R21, RZ ;  /* 0x0000001510107210 */ /* 0x000fe20007ffe1ff */
[----:B-1----:R-:W-:Y:S01]  /*2250*/  FADD.FTZ R10, R10, R11 ;  /* 0x0000000b0a0a7221 */ /* 0x002fe20000010000 */
[----:B------:R-:W0:Y:S01]  /*2260*/  SHFL.BFLY PT, R2, R7, 0x1, 0x1f ;  /* 0x0c201f0007027f89 */ /* 0x000e2200000e0000 */
[--C-:B------:R-:W-:Y:S01]  /*2270*/  IMAD R14, R0, -0x40, R9.reuse ;  /* 0xffffffc0000e7824 */ /* 0x100fe200078e0209 */
[----:B------:R-:W-:Y:S01]  /*2280*/  ISETP.NE.AND P1, PT, R16, RZ, PT ;  /* 0x000000ff1000720c */ /* 0x000fe20003f25270 */
[----:B----4-:R-:W-:Y:S01]  /*2290*/  FADD.FTZ R12, R13, R8 ;  /* 0x000000080d0c7221 */ /* 0x010fe20000010000 */
[----:B------:R-:W1:Y:S01]  /*22a0*/  SHFL.BFLY PT, R11, R6, 0x1, 0x1f ;  /* 0x0c201f00060b7f89 */ /* 0x000e6200000e0000 */
[----:B------:R-:W-:-:S02]  /*22b0*/  SHF.R.S32.HI R8, RZ, 0x1f, R9 ;  /* 0x0000001fff087819 */ /* 0x000fc40000011409 */
[----:B------:R-:W-:Y:S01]  /*22c0*/  IADD3 R5, R5, R17, RZ ;  /* 0x0000001105057210 */ /* 0x000fe20007ffe0ff */
[----:B------:R-:W2:Y:S01]  /*22d0*/  SHFL.BFLY PT, R13, R10, 0x1, 0x1f ;  /* 0x0c201f000a0d7f89 */ /* 0x000ea200000e0000 */
[----:B------:R-:W-:-:S03]  /*22e0*/  LEA.HI R8, R8, R9, RZ, 0x6 ;  /* 0x0000000908087211 */ /* 0x000fc600078f30ff */
[----:B------:R-:W4:Y:S01]  /*22f0*/  SHFL.BFLY PT, R15, R12, 0x1, 0x1f ;  /* 0x0c201f000c0f7f89 */ /* 0x000f2200000e0000 */
[----:B------:R-:W-:-:S04]  /*2300*/  LOP3.LUT R8, R8, 0xffffffc0, RZ, 0xc0, !PT ;  /* 0xffffffc008087812 */ /* 0x000fc800078ec0ff */
[----:B------:R-:W-:Y:S01]  /*2310*/  IADD3 R8, R14, R8, -R9 ;  /* 0x000000080e087210 */ /* 0x000fe20007ffe809 */
[----:B---3--:R-:W-:-:S03]  /*2320*/  IMAD R14, R18, UR13, RZ ;  /* 0x0000000d120e7c24 */ /* 0x008fc6000f8e02ff */
[----:B------:R-:W-:Y:S01]  /*2330*/  ISETP.GE.AND P0, PT, R21, R8, PT ;  /* 0x000000081500720c */ /* 0x000fe20003f06270 */
[----:B------:R-:W-:Y:S02]  /*2340*/  IMAD R17, R19, UR7, R14 ;  /* 0x0000000713117c24 */ /* 0x000fe4000f8e020e */
[----:B------:R-:W-:Y:S01]  /*2350*/  IMAD.WIDE.U32 R8, R18, UR7, R4 ;  /* 0x0000000712087c25 */ /* 0x000fe2000f8e0004 */
[----:B------:R-:W-:-:S03]  /*2360*/  ISETP.GT.OR P0, PT, R21, 0x3f, P0 ;  /* 0x0000003f1500780c */ /* 0x000fc60000704670 */
[----:B0-----:R-:W-:Y:S01]  /*2370*/  FADD.FTZ R14, R7, R2 ;  /* 0x00000002070e7221 */ /* 0x001fe20000010000 */
[----:B-1----:R-:W-:Y:S01]  /*2380*/  FADD.FTZ R16, R6, R11 ;  /* 0x0000000b06107221 */ /* 0x002fe20000010000 */
[----:B------:R-:W-:Y:S02]  /*2390*/  IADD3 R17, R9, R17, RZ ;  /* 0x0000001109117210 */ /* 0x000fe40007ffe0ff */
[----:B------:R-:W-:Y:S01]  /*23a0*/  SHF.L.U32 R6, R0, 0x6, RZ ;  /* 0x0000000600067819 */ /* 0x000fe200000006ff */
[----:B--2---:R-:W-:Y:S01]  /*23b0*/  FADD.FTZ R18, R10, R13 ;  /* 0x0000000d0a127221 */ /* 0x004fe20000010000 */
[----:B----4-:R-:W-:Y:S01]  /*23c0*/  FADD.FTZ R15, R12, R15 ;  /* 0x0000000f0c0f7221 */ /* 0x010fe20000010000 */
[----:B------:R-:W-:Y:S06]  /*23d0*/  @P1 BRA `(.L_x_862) ;  /* 0x0000000000841947 */ /* 0x000fec0003800000 */
[----:B------:R-:W0:Y:S01]  /*23e0*/  LDC.64 R10, c[0x0][0x278] ;  /* 0x00009e00ff0a7b82 */ /* 0x000e220000000a00 */
[----:B------:R-:W-:Y:S01]  /*23f0*/  SHF.R.S32.HI R7, RZ, 0x1f, R6 ;  /* 0x0000001fff077819 */ /* 0x000fe20000011406 */
[----:B------:R-:W-:Y:S01]  /*2400*/  ULDC.64 UR8, c[0x0][0x260] ;  /* 0x0000980000087ab9 */ /* 0x000fe20000000a00 */
[----:B------:R-:W-:-:S05]  /*2410*/  SHF.R.S32.HI R19, RZ, 0x4, R20 ;  /* 0x00000004ff137819 */ /* 0x000fca0000011414 */
[----:B------:R-:W1:Y:S01]  /*2420*/  LDC.64 R12, c[0x0][0x280] ;  /* 0x0000a000ff0c7b82 */ /* 0x000e620000000a00 */
[C---:B0-----:R-:W-:Y:S02]  /*2430*/  IMAD R2, R10.reuse, UR12, RZ ;  /* 0x0000000c0a027c24 */ /* 0x041fe4000f8e02ff */
[----:B------:R-:W-:-:S04]  /*2440*/  IMAD.WIDE.U32 R4, R10, UR6, R6 ;  /* 0x000000060a047c25 */ /* 0x000fc8000f8e0006 */
[----:B------:R-:W-:Y:S02]  /*2450*/  IMAD R11, R11, UR6, R2 ;  /* 0x000000060b0b7c24 */ /* 0x000fe4000f8e0202 */
[----:B-1----:R-:W-:Y:S02]  /*2460*/  IMAD R2, R12, UR13, RZ ;  /* 0x0000000d0c027c24 */ /* 0x002fe4000f8e02ff */
[----:B------:R-:W-:Y:S01]  /*2470*/  IMAD R10, R0, -0x40, R3 ;  /* 0xffffffc0000a7824 */ /* 0x000fe200078e0203 */
[----:B------:R-:W-:Y:S01]  /*2480*/  IADD3 R5, R5, R11, RZ ;  /* 0x0000000b05057210 */ /* 0x000fe20007ffe0ff */
[----:B------:R-:W-:Y:S01]  /*2490*/  IMAD R11, R13, UR7, R2 ;  /* 0x000000070d0b7c24 */ /* 0x000fe2000f8e0202 */
[----:B------:R-:W-:Y:S02]  /*24a0*/  SHF.R.S32.HI R2, RZ, 0x1f, R19 ;  /* 0x0000001fff027819 */ /* 0x000fe40000011413 */
[----:B------:R-:W-:Y:S01]  /*24b0*/  ISETP.GE.AND P4, PT, R19, R10, PT ;  /* 0x0000000a1300720c */ /* 0x000fe20003f86270 */
[----:B------:R-:W-:-:S03]  /*24c0*/  IMAD.WIDE.U32 R4, R12, UR7, R4 ;  /* 0x000000070c047c25 */ /* 0x000fc6000f8e0004 */
[----:B------:R-:W-:-:S04]  /*24d0*/  IADD3 R3, P1, R19, R4, RZ ;  /* 0x0000000413037210 */ /* 0x000fc80007f3e0ff */
[----:B------:R-:W-:Y:S02]  /*24e0*/  IADD3.X R4, R2, R5, R11, P1, !PT ;  /* 0x0000000502047210 */ /* 0x000fe40000ffe40b */
[C---:B------:R-:W-:Y:S02]  /*24f0*/  IADD3 R5, R19.reuse, 0x30, RZ ;  /* 0x0000003013057810 */ /* 0x040fe40007ffe0ff */
[C---:B------:R-:W-:Y:S02]  /*2500*/  IADD3 R11, R19.reuse, 0x10, RZ ;  /* 0x00000010130b7810 */ /* 0x040fe40007ffe0ff */
[----:B------:R-:W-:Y:S02]  /*2510*/  IADD3 R19, R19, 0x20, RZ ;  /* 0x0000002013137810 */ /* 0x000fe40007ffe0ff */
[----:B------:R-:W-:Y:S02]  /*2520*/  LEA R2, P5, R3, UR8, 0x2 ;  /* 0x0000000803027c11 */ /* 0x000fe4000f8a10ff */
[----:B------:R-:W-:-:S02]  /*2530*/  ISETP.GE.AND P1, PT, R5, R10, PT ;  /* 0x0000000a0500720c */ /* 0x000fc40003f26270 */
[-C--:B------:R-:W-:Y:S02]  /*2540*/  ISETP.GE.AND P3, PT, R11, R10.reuse, PT ;  /* 0x0000000a0b00720c */ /* 0x080fe40003f66270 */
[----:B------:R-:W-:Y:S02]  /*2550*/  ISETP.GE.AND P2, PT, R19, R10, PT ;  /* 0x0000000a1300720c */ /* 0x000fe40003f46270 */
[----:B------:R-:W-:Y:S02]  /*2560*/  LEA.HI.X R3, R3, UR9, R4, 0x2, P5 ;  /* 0x0000000903037c11 */ /* 0x000fe4000a8f1404 */
[----:B------:R-:W-:Y:S02]  /*2570*/  FSEL R5, R14, RZ, !P4 ;  /* 0x000000ff0e057208 */ /* 0x000fe40006000000 */
[----:B------:R-:W-:Y:S02]  /*2580*/  FSEL R11, R16, RZ, !P3 ;  /* 0x000000ff100b7208 */ /* 0x000fe40005800000 */
[----:B------:R-:W-:Y:S01]  /*2590*/  FSEL R13, R18, RZ, !P2 ;  /* 0x000000ff120d7208 */ /* 0x000fe20005000000 */
[----:B------:R0:W-:Y:S01]  /*25a0*/  STG.E desc[UR4][R2.64], R5 ;  /* 0x0000000502007986 */ /* 0x0001e2000c101904 */
[----:B------:R-:W-:-:S03]  /*25b0*/  FSEL R15, R15, RZ, !P1 ;  /* 0x000000ff0f0f7208 */ /* 0x000fc60004800000 */
[----:B------:R0:W-:Y:S04]  /*25c0*/  STG.E desc[UR4][R2.64+0x40], R11 ;  /* 0x0000400b02007986 */ /* 0x0001e8000c101904 */
[----:B------:R0:W-:Y:S04]  /*25d0*/  STG.E desc[UR4][R2.64+0x80], R13 ;  /* 0x0000800d02007986 */ /* 0x0001e8000c101904 */
[----:B------:R0:W-:Y:S02]  /*25e0*/  STG.E desc[UR4][R2.64+0xc0], R15 ;  /* 0x0000c00f02007986 */ /* 0x0001e4000c101904 */
.L_x_862:
[----:B------:R-:W-:Y:S05]  /*25f0*/  BSYNC B0 ;  /* 0x0000000000007941 */ /* 0x000fea0003800000 */
.L_x_861:
[----:B------:R-:W-:Y:S04]  /*2600*/  BSSY B0, `(.L_x_863) ;  /* 0x0000016000007945 */ /* 0x000fe80003800000 */
[----:B------:R-:W-:Y:S05]  /*2610*/  @P0 BRA `(.L_x_864) ;  /* 0x0000000000500947 */ /* 0x000fea0003800000 */
[----:B0-----:R-:W0:Y:S01]  /*2620*/  LDC.64 R10, c[0x0][0x2a8] ;  /* 0x0000aa00ff0a7b82 */ /* 0x001e220000000a00 */
[----:B------:R-:W-:Y:S01]  /*2630*/  SHF.R.S32.HI R3, RZ, 0x1f, R21 ;  /* 0x0000001fff037819 */ /* 0x000fe20000011415 */
[----:B------:R-:W-:Y:S01]  /*2640*/  ULDC.64 UR8, c[0x0][0x2a0] ;  /* 0x0000a80000087ab9 */ /* 0x000fe20000000a00 */
[----:B------:R-:W-:-:S04]  /*2650*/  IADD3 R2, P0, R6, R21, RZ ;  /* 0x0000001506027210 */ /* 0x000fc80007f1e0ff */
[----:B------:R-:W-:Y:S01]  /*2660*/  LEA.HI.X.SX32 R3, R6, R3, 0x1, P0 ;  /* 0x0000000306037211 */ /* 0x000fe200000f0eff */
[----:B------:R-:W1:Y:S01]  /*2670*/  LDC.64 R12, c[0x0][0x2b0] ;  /* 0x0000ac00ff0c7b82 */ /* 0x000e620000000a00 */
[C---:B------:R-:W-:Y:S01]  /*2680*/  FMUL.FTZ R6, R78.reuse, 1.4426950216293334961 ;  /* 0x3fb8aa3b4e067820 */ /* 0x040fe20000410000 */
[----:B------:R-:W-:Y:S01]  /*2690*/  FSETP.NEU.FTZ.AND P0, PT, R78, -INF , PT ;  /* 0xff8000004e00780b */ /* 0x000fe20003f1d000 */
[C---:B0-----:R-:W-:Y:S02]  /*26a0*/  IMAD R4, R10.reuse, UR12, RZ ;  /* 0x0000000c0a047c24 */ /* 0x041fe4000f8e02ff */
[----:B------:R-:W-:-:S04]  /*26b0*/  IMAD.WIDE.U32 R2, R10, UR6, R2 ;  /* 0x000000060a027c25 */ /* 0x000fc8000f8e0002 */
[----:B------:R-:W-:Y:S02]  /*26c0*/  IMAD R5, R11, UR6, R4 ;  /* 0x000000060b057c24 */ /* 0x000fe4000f8e0204 */
[----:B-1----:R-:W-:-:S03]  /*26d0*/  IMAD R4, R12, UR13, RZ ;  /* 0x0000000d0c047c24 */ /* 0x002fc6000f8e02ff */
[----:B------:R-:W-:Y:S01]  /*26e0*/  IADD3 R3, R3, R5, RZ ;  /* 0x0000000503037210 */ /* 0x000fe20007ffe0ff */
[----:B------:R-:W-:Y:S02]  /*26f0*/  IMAD R5, R13, UR7, R4 ;  /* 0x000000070d057c24 */ /* 0x000fe4000f8e0204 */
[----:B------:R-:W-:-:S05]  /*2700*/  IMAD.WIDE.U32 R2, R12, UR7, R2 ;  /* 0x000000070c027c25 */ /* 0x000fca000f8e0002 */
[----:B------:R-:W-:Y:S02]  /*2710*/  IADD3 R3, R3, R5, RZ ;  /* 0x0000000503037210 */ /* 0x000fe40007ffe0ff */
[----:B------:R-:W-:-:S04]  /*2720*/  LEA R4, P1, R2, UR8, 0x2 ;  /* 0x0000000802047c11 */ /* 0x000fc8000f8210ff */
[----:B------:R-:W-:Y:S02]  /*2730*/  LEA.HI.X R5, R2, UR9, R3, 0x2, P1 ;  /* 0x0000000902057c11 */ /* 0x000fe400088f1403 */
[----:B------:R-:W-:-:S05]  /*2740*/  FSEL R3, R6, RZ, P0 ;  /* 0x000000ff06037208 */ /* 0x000fca0000000000 */
[----:B------:R1:W-:Y:S02]  /*2750*/  STG.E desc[UR4][R4.64], R3 ;  /* 0x0000000304007986 */ /* 0x0003e4000c101904 */
.L_x_864:
[----:B------:R-:W-:Y:S05]  /*2760*/  BSYNC B0 ;  /* 0x0000000000007941 */ /* 0x000fea0003800000 */
.L_x_863:
[----:B------:R-:W-:Y:S01]  /*2770*/  ULDC.64 UR10, c[0x0][0x2e8] ;  /* 0x0000ba00000a7ab9 */ /* 0x000fe20000000a00 */
[----:B------:R-:W-:Y:S01]  /*2780*/  ULDC.64 UR8, c[0x0][0x2b8] ;  /* 0x0000ae0000087ab9 */ /* 0x000fe20000000a00 */
[----:B------:R-:W-:Y:S02]  /*2790*/  ISETP.NE.U32.AND P0, PT, RZ, UR10, PT ;  /* 0x0000000aff007c0c */ /* 0x000fe4000bf05070 */
[C---:B0-----:R-:W-:Y:S02]  /*27a0*/  LEA R2, P1, R8.reuse, UR8, 0x2 ;  /* 0x0000000808027c11 */ /* 0x041fe4000f8210ff */
[----:B------:R-:W-:Y:S02]  /*27b0*/  ISETP.NE.AND.EX P0, PT, RZ, UR11, PT, P0 ;  /* 0x0000000bff007c0c */ /* 0x000fe4000bf05300 */
[----:B-1----:R-:W-:Y:S02]  /*27c0*/  LEA.HI.X R3, R8, UR9, R17, 0x2, P1 ;  /* 0x0000000908037c11 */ /* 0x002fe400088f1411 */
[----:B------:R-:W-:-:S03]  /*27d0*/  ISETP.NE.OR P0, PT, R21, RZ, !P0 ;  /* 0x000000ff1500720c */ /* 0x000fc60004705670 */
[----:B------:R0:W-:Y:S04]  /*27e0*/  STG.E.128 desc[UR4][R2.64], RZ ;  /* 0x000000ff02007986 */ /* 0x0001e8000c101d04 */
        /* <DEDUP_REMOVED lines=14> */
[----:B------:R0:W-:Y:S01]  /*28d0*/  STG.E.128 desc[UR4][R2.64+0xf000], RZ ;  /* 0x00f000ff02007986 */ /* 0x0001e2000c101d04 */
[----:B------:R-:W-:Y:S05]  /*28e0*/  @P0 EXIT ;  /* 0x000000000000094d */ /* 0x000fea0003800000 */
[----:B------:R-:W1:Y:S08]  /*28f0*/  LDC R5, c[0x0][0x2e0] ;  /* 0x0000b800ff057b82 */ /* 0x000e700000000800 */
[----:B------:R-:W2:Y:S08]  /*2900*/  LDC R7, c[0x0][0x220] ;  /* 0x00008800ff077b82 */ /* 0x000eb00000000800 */
[----:B0-----:R-:W0:Y:S01]  /*2910*/  LDC.64 R2, c[0x0][0x2e8] ;  /* 0x0000ba00ff027b82 */ /* 0x001e220000000a00 */
[----:B-1----:R-:W-:-:S04]  /*2920*/  IMAD R0, R0, R5, UR7 ;  /* 0x0000000700007e24 */ /* 0x002fc8000f8e0205 */
[----:B--2---:R-:W-:-:S04]  /*2930*/  IMAD R5, R0, R7, UR6 ;  /* 0x0000000600057e24 */ /* 0x004fc8000f8e0207 */
[----:B0-----:R-:W-:-:S05]  /*2940*/  IMAD.WIDE R2, R5, 0x4, R2 ;  /* 0x0000000405027825 */ /* 0x001fca00078e0202 */
[----:B------:R-:W-:Y:S01]  /*2950*/  STG.E desc[UR4][R2.64], RZ ;  /* 0x000000ff02007986 */ /* 0x000fe2000c101904 */
[----:B------:R-:W-:Y:S05]  /*2960*/  EXIT ;  /* 0x000000000000794d */ /* 0x000fea0003800000 */
.L_x_865:
        /* <DEDUP_REMOVED lines=9> */
.L_x_1155:


//--------------------- .text._ZN7cutlass13device_kernelIN5flash11enable_sm90INS1_16FlashAttnBwdSm90INS1_25CollectiveMainloopBwdSm90ILi2ELi1ELi1EN4cute5tupleIJNS5_1CILi1EEES8_S8_EEENS6_IJNS7_ILi64EEENS7_ILi80EEENS7_ILi256EEEEEENS_6half_tEfNS_4arch4Sm90ELb1ELb0ELb1ELb1ELb0ELb0ELb1ELb1ELi2ELi1ELi1ELi1ELb0EEENS1_21CollectiveEpilogueBwdISD_SE_SG_Li256ELb1ELb1ELi2EEENS1_25SingleTileBwdLPTSchedulerILb1ELi80ELb0EEEEEEEEEvNT_6ParamsE --------------------------
	.section	.text._ZN7cutlass13device_kernelIN5flash11enable_sm90INS1_16FlashAttnBwdSm90INS1_25CollectiveMainloopBwdSm90ILi2ELi1ELi1EN4cute5tupleIJNS5_1CILi1EEES8_S8_EEENS6_IJNS7_ILi64EEENS7_ILi80EEENS7_ILi256EEEEEENS_6half_tEfNS_4arch4Sm90ELb1ELb0ELb1ELb1ELb0ELb0ELb1ELb1ELi2ELi1ELi1ELi1ELb0EEENS1_21CollectiveEpilogueBwdISD_SE_SG_Li256ELb1ELb1ELi2EEENS1_25SingleTileBwdLPTSchedulerILb1ELi80ELb0EEEEEEEEEvNT_6ParamsE,"ax",@progbits
	.align	128
.text._ZN7cutlass13device_kernelIN5flash11enable_sm90INS1_16FlashAttnBwdSm90INS1_25CollectiveMainloopBwdSm90ILi2ELi1ELi1EN4cute5tupleIJNS5_1CILi1EEES8_S8_EEENS6_IJNS7_ILi64EEENS7_ILi80EEENS7_ILi256EEEEEENS_6half_tEfNS_4arch4Sm90ELb1ELb0ELb1ELb1ELb0ELb0ELb1ELb1ELi2ELi1ELi1ELi1ELb0EEENS1_21CollectiveEpilogueBwdISD_SE_SG_Li256ELb1ELb1ELi2EEENS1_25SingleTileBwdLPTSchedulerILb1ELi80ELb0EEEEEEEEEvNT_6ParamsE:
        .type           _ZN7cutlass13device_kernelIN5flash11enable_sm90INS1_16FlashAttnBwdSm90INS1_25CollectiveMainloopBwdSm90ILi2ELi1ELi1EN4cute5tupleIJNS5_1CILi1EEES8_S8_EEENS6_IJNS7_ILi64EEENS7_ILi80EEENS7_ILi256EEEEEENS_6half_tEfNS_4arch4Sm90ELb1ELb0ELb1ELb1ELb0ELb0ELb1ELb1ELi2ELi1ELi1ELi1ELb0EEENS1_21CollectiveEpilogueBwdISD_SE_SG_Li256ELb1ELb1ELi2EEENS1_25SingleTileBwdLPTSchedulerILb1ELi80ELb0EEEEEEEEEvNT_6ParamsE,@function
        .size           _ZN7cutlass13device_kernelIN5flash11enable_sm90INS1_16FlashAttnBwdSm90INS1_25CollectiveMainloopBwdSm90ILi2ELi1ELi1EN4cute5tupleIJNS5_1CILi1EEES8_S8_EEENS6_IJNS7_ILi64EEENS7_ILi80EEENS7_ILi256EEEEEENS_6half_tEfNS_4arch4Sm90ELb1ELb0ELb1ELb1ELb0ELb0ELb1ELb1ELi2ELi1ELi1ELi1ELb0EEENS1_21CollectiveEpilogueBwdISD_SE_SG_Li256ELb1ELb1ELi2EEENS1_25SingleTileBwdLPTSchedulerILb1ELi80ELb0EEEEEEEEEvNT_6ParamsE,(.L_x_1156 - _ZN7cutlass13device_kernelIN5flash11enable_sm90INS1_16FlashAttnBwdSm90INS1_25CollectiveMainloopBwdSm90ILi2ELi1ELi1EN4cute5tupleIJNS5_1CILi1EEES8_S8_EEENS6_IJNS7_ILi64EEENS7_ILi80EEENS7_ILi256EEEEEENS_6half_tEfNS_4arch4Sm90ELb1ELb0ELb1ELb1ELb0ELb0ELb1ELb1ELi2ELi1ELi1ELi1ELb0EEENS1_21CollectiveEpilogueBwdISD_SE_SG_Li256ELb1ELb1ELi2EEENS1_25SingleTileBwdLPTSchedulerILb1ELi80ELb0EEEEEEEEEvNT_6ParamsE)
        .other          _ZN7cutlass13device_kernelIN5flash11enable_sm90INS1_16FlashAttnBwdSm90INS1_25CollectiveMainloopBwdSm90ILi2ELi1ELi1EN4cute5tupleIJNS5_1CILi1EEES8_S8_EEENS6_IJNS7_ILi64EEENS7_ILi80EEENS7_ILi256EEEEEENS_6half_tEfNS_4arch4Sm90ELb1ELb0ELb1ELb1ELb0ELb0ELb1ELb1ELi2ELi1ELi1ELi1ELb0EEENS1_21CollectiveEpilogueBwdISD_SE_SG_Li256ELb1ELb1ELi2EEENS1_25SingleTileBwdLPTSchedulerILb1ELi80ELb0EEEEEEEEEvNT_6ParamsE,@"STO_CUDA_ENTRY STV_DEFAULT"
_ZN7cutlass13device_kernelIN5flash11enable_sm90INS1_16FlashAttnBwdSm90INS1_25CollectiveMainloopBwdSm90ILi2ELi1ELi1EN4cute5tupleIJNS5_1CILi1EEES8_S8_EEENS6_IJNS7_ILi64EEENS7_ILi80EEENS7_ILi256EEEEEENS_6half_tEfNS_4arch4Sm90ELb1ELb0ELb1ELb1ELb0ELb0ELb1ELb1ELi2ELi1ELi1ELi1ELb0EEENS1_21CollectiveEpilogueBwdISD_SE_SG_Li256ELb1ELb1ELi2EEENS1_25SingleTileBwdLPTSchedulerILb1ELi80ELb0EEEEEEEEEvNT_6ParamsE:
        /* <DEDUP_REMOVED lines=24> */
.L_x_867:
[----:B------:R-:W-:Y:S05]  /*0180*/  BSYNC B0 ;  /* 0x0000000000007941 */ /* 0x000fea0003800000 */
.L_x_866:
        /* <DEDUP_REMOVED lines=19> */
[----:B------:R0:W-:Y:S01]  /*02c0*/  STL [R1+0x14], R2 ;  /* 0x0000140201007387 */ /* 0x0001e20000100800 */
        /* <DEDUP_REMOVED lines=19> */
.L_x_868:
        /* <DEDUP_REMOVED lines=20> */
.L_x_869:
[----:B------:R-:W-:Y:S01]  /*0540*/  PLOP3.LUT P0, PT, PT, PT, UP0, 0x80, 0x0 ;  /* 0x000000000000781c */ /* 0x000fe20003f0f008 */
[----:B------:R-:W-:Y:S01]  /*0550*/  NOP ;  /* 0x0000000000007918 */ /* 0x000fe20000000000 */
[----:B------:R-:W-:Y:S01]  /*0560*/  BSSY B0, `(.L_x_870) ;  /* 0x0000f55000007945 */ /* 0x000fe20003800000 */
[----:B------:R-:W-:Y:S01]  /*0570*/  LOP3.LUT R11, R21, 0x7f, RZ, 0xc0, !PT ;  /* 0x0000007f150b7812 */ /* 0x000fe200078ec0ff */
[----:B01234-:R-:W-:Y:S09]  /*0580*/  BAR.SYNC.DEFER_BLOCKING 0x0 ;  /* 0x0000000000007b1d */ /* 0x01fff20000010000 */
[----:B------:R-:W-:Y:S05]  /*0590*/  @!P0 BRA `(.L_x_871) ;  /* 0x000000cc00fc8947 */ /* 0x000fea0003800000 */
.L_x_872:
[----:B------:R-:W-:-:S08]  /*05a0*/  NOP ;  /* 0x0000000000007918 */ /* 0x000fd00000000000 */
[----:B------:R-:W0:Y:S02]  /*05b0*/  USETMAXREG.TRY_ALLOC.CTAPOOL UP0, 0xf0 ;  /* 0x000000f0000079c8 */ /* 0x000e240008000600 */
[----:B0-----:R-:W-:-:S13]  /*05c0*/  PLOP3.LUT P0, PT, PT, PT, UP0, 0x80, 0x0 ;  /* 0x000000000000781c */ /* 0x001fda0003f0f008 */
[----:B------:R-:W-:Y:S05]  /*05d0*/  @!P0 BRA `(.L_x_872) ;  /* 0xfffffffc00f08947 */ /* 0x000fea000383ffff */
[----:B------:R-:W0:Y:S01]  /*05e0*/  S2UR UR7, SR_CTAID.X ;  /* 0x00000000000779c3 */ /* 0x000e220000002500 */
[----:B------:R-:W-:Y:S02]  /*05f0*/  ULDC UR8, c[0x0][0x8d0] ;  /* 0x0002340000087ab9 */ /* 0x000fe40000000800 */
[----:B------:R-:W-:-:S05]  /*0600*/  UISETP.NE.AND UP0, UPT, UR8, 0x1, UPT ;  /* 0x000000010800788c */ /* 0x000fca000bf05270 */
[----:B------:R-:W1:Y:S06]  /*0610*/  LDC R0, c[0x0][0x8e8] ;  /* 0x00023a00ff007b82 */ /* 0x000e6c0000000800 */
[----:B------:R-:W-:Y:S01]  /*0620*/  @UP0 ULDC UR4, c[0x0][0x8d4] ;  /* 0x0002350000040ab9 */ /* 0x000fe20000000800 */
[----:B------:R-:W-:Y:S01]  /*0630*/  @UP0 ULDC UR9, c[0x0][0x8d8] ;  /* 0x0002360000090ab9 */ /* 0x000fe20000000800 */
[----:B0-----:R-:W-:Y:S02]  /*0640*/  UIMAD.WIDE.U32 UR4, UR7, UR4, URZ ;  /* 0x00000004070472a5 */ /* 0x001fe4000f8e003f */
[----:B------:R-:W-:-:S02]  /*0650*/  UMOV UR6, UR7 ;  /* 0x0000000700067c82 */ /* 0x000fc40008000000 */
[----:B------:R-:W-:-:S04]  /*0660*/  @UP0 USHF.R.U32.HI UR6, URZ, UR9, UR5 ;  /* 0x000000093f060299 */ /* 0x000fc80008011605 */
[----:B------:R-:W-:Y:S02]  /*0670*/  UIADD3 UR4, -UR6, URZ, URZ ;  /* 0x0000003f06047290 */ /* 0x000fe4000fffe13f */
[----:B-1----:R-:W-:Y:S02]  /*0680*/  ISETP.LE.AND P0, PT, R0, UR6, PT ;  /* 0x0000000600007c0c */ /* 0x002fe4000bf03270 */
        /* <DEDUP_REMOVED lines=9> */
[----:B------:R-:W-:-:S04]  /*0720*/  IMAD.U32 R2, RZ, RZ, UR11 ;  /* 0x0000000bff027e24 */ /* 0x000fc8000f8e00ff */
[----:B------:R-:W-:Y:S01]  /*0730*/  IMAD.U32 R0, RZ, RZ, UR4 ;  /* 0x00000004ff007e24 */ /* 0x000fe2000f8e00ff */
[----:B------:R0:W-:Y:S01]  /*0740*/  STL [R1+0xc], R2 ;  /* 0x00000c0201007387 */ /* 0x0001e20000100800 */
[----:B------:R-:W-:Y:S05]  /*0750*/  BRA `(.L_x_874) ;  /* 0x0000000000287947 */ /* 0x000fea0003800000 */
.L_x_873:
        /* <DEDUP_REMOVED lines=9> */
[----:B------:R1:W-:Y:S06]  /*07f0*/  STL [R1+0xc], R2 ;  /* 0x00000c0201007387 */ /* 0x0003ec0000100800 */
.L_x_874:
[----:B01----:R-:W0:Y:S01]  /*0800*/  LDC R2, c[0x0][0x8b8] ;  /* 0x00022e00ff027b82 */ /* 0x003e220000000800 */
[----:B------:R-:W-:Y:S01]  /*0810*/  IADD3 R0, -R0, UR10, RZ ;  /* 0x0000000a00007c10 */ /* 0x000fe2000fffe1ff */
[----:B------:R-:W-:Y:S02]  /*0820*/  ULDC.64 UR4, c[0x0][0x8f8] ;  /* 0x00023e0000047ab9 */ /* 0x000fe40000000a00 */
[----:B------:R-:W-:-:S04]  /*0830*/  ISETP.NE.U32.AND P0, PT, RZ, UR4, PT ;  /* 0x00000004ff007c0c */ /* 0x000fc8000bf05070 */
[----:B------:R-:W1:Y:S01]  /*0840*/  LDC R5, c[0x0][0x8c4] ;  /* 0x00023100ff057b82 */ /* 0x000e620000000800 */
[----:B------:R-:W-:Y:S02]  /*0850*/  ISETP.NE.AND.EX P0, PT, RZ, UR5, PT, P0 ;  /* 0x00000005ff007c0c */ /* 0x000fe4000bf05300 */
[----:B0-----:R-:W-:Y:S01]  /*0860*/  ISETP.NE.AND P1, PT, R2, 0x1, PT ;  /* 0x000000010200780c */ /* 0x001fe20003f25270 */
[----:B-1----:R-:W-:-:S04]  /*0870*/  IMAD R4, R5, UR6, R0 ;  /* 0x0000000605047c24 */ /* 0x002fc8000f8e0200 */
[----:B------:R-:W-:-:S08]  /*0880*/  IMAD.MOV.U32 R5, RZ, RZ, R4 ;  /* 0x000000ffff057224 */ /* 0x000fd000078e0004 */
[----:B------:R-:W0:Y:S08]  /*0890*/  @P1 LDC R3, c[0x0][0x8bc] ;  /* 0x00022f00ff031b82 */ /* 0x000e300000000800 */
[----:B------:R-:W1:Y:S01]  /*08a0*/  @P1 LDC R7, c[0x0][0x8c0] ;  /* 0x00023000ff071b82 */ /* 0x000e620000000800 */
[----:B0-----:R-:W-:-:S05]  /*08b0*/  @P1 IMAD.HI.U32 R0, R4, R3, RZ ;  /* 0x0000000304001227 */ /* 0x001fca00078e00ff */
[----:B-1----:R-:W-:-:S05]  /*08c0*/  @P1 SHF.R.U32.HI R5, RZ, R7, R0 ;  /* 0x00000007ff051219 */ /* 0x002fca0000011600 */
[----:B------:R-:W-:-:S04]  /*08d0*/  IMAD.MOV R3, RZ, RZ, -R5 ;  /* 0x000000ffff037224 */ /* 0x000fc800078e0a05 */
[----:B------:R-:W-:-:S05]  /*08e0*/  IMAD R10, R2, R3, R4 ;  /* 0x00000003020a7224 */ /* 0x000fca00078e0204 */
[----:B------:R0:W-:Y:S01]  /*08f0*/  STL [R1+0x8], R10 ;  /* 0x0000080a01007387 */ /* 0x0001e20000100800 */
[----:B------:R-:W-:Y:S05]  /*0900*/  @!P0 BRA `(.L_x_875) ;  /* 0x0000000000148947 */ /* 0x000fea0003800000 */
[----:B------:R-:W1:Y:S01]  /*0910*/  LDC.64 R2, c[0x0][0x8f8] ;  /* 0x00023e00ff027b82 */ /* 0x000e620000000a00 */
[----:B------:R-:W-:Y:S01]  /*0920*/  ULDC.64 UR4, c[0x0][0x208] ;  /* 0x0000820000047ab9 */ /* 0x000fe20000000a00 */
[----:B-1----:R-:W-:-:S05]  /*0930*/  IMAD.WIDE R2, R5, 0x4, R2 ;  /* 0x0000000405027825 */ /* 0x002fca00078e0202 */
[----:B------:R2:W5:Y:S01]  /*0940*/  LDG.E R0, desc[UR4][R2.64] ;  /* 0x0000000402007981 */ /* 0x000562000c1e1900 */
[----:B------:R-:W-:Y:S05]  /*0950*/  BRA `(.L_x_876) ;  /* 0x0000000000307947 */ /* 0x000fea0003800000 */
.L_x_875:
        /* <DEDUP_REMOVED lines=11> */
.L_x_877:
[----:B------:R-:W1:Y:S02]  /*0a10*/  LDC R0, c[0x0][0x8ec] ;  /* 0x00023b00ff007b82 */ /* 0x000e640000000800 */
.L_x_876:
[----:B------:R-:W3:Y:S01]  /*0a20*/  LDL R8, [R1+0xc] ;  /* 0x00000c0001087983 */ /* 0x000ee20000100800 */
[----:B-1---5:R-:W-:-:S04]  /*0a30*/  VIADD R0, R0, 0x4f ;  /* 0x0000004f00007836 */ /* 0x022fc80000000000 */
[----:B------:R-:W-:-:S05]  /*0a40*/  IMAD.HI R0, R0, 0x66666667, RZ ;  /* 0x6666666700007827 */ /* 0x000fca00078e02ff */
[----:B--2---:R-:W-:-:S04]  /*0a50*/  SHF.R.U32.HI R3, RZ, 0x1f, R0 ;  /* 0x0000001fff037819 */ /* 0x004fc80000011600 */
[----:B------:R-:W-:Y:S02]  /*0a60*/  LEA.HI.SX32 R3, R0, R3, 0x1b ;  /* 0x0000000300037211 */ /* 0x000fe400078fdaff */
[----:B---3--:R-:W-:-:S13]  /*0a70*/  R2UR UR4, R8 ;  /* 0x00000000080472ca */ /* 0x008fda00000e0000 */
[----:B------:R-:W-:-:S04]  /*0a80*/  ISETP.LE.AND P0, PT, R3, UR4, PT ;  /* 0x0000000403007c0c */ /* 0x000fc8000bf03270 */
        /* <DEDUP_REMOVED lines=8> */
[----:B------:R-:W-:Y:S02]  /*0b10*/  ISETP.NE.AND.EX P0, PT, R5, RZ, PT, P0 ;  /* 0x000000ff0500720c */ /* 0x000fe40003f05300 */
[----:B--2---:R-:W-:-:S04]  /*0b20*/  ISETP.NE.U32.AND P1, PT, R6, RZ, PT ;  /* 0x000000ff0600720c */ /* 0x004fc80003f25070 */
[----:B------:R-:W-:Y:S01]  /*0b30*/  ISETP.NE.AND.EX P1, PT, R7, RZ, PT, P1 ;  /* 0x000000ff0700720c */ /* 0x000fe20003f25310 */
[----:B---3--:R-:W-:-:S06]  /*0b40*/  IMAD.WIDE R6, R236, 0x4, R2 ;  /* 0x00000004ec067825 */ /* 0x008fcc00078e0202 */
[----:B------:R-:W1:Y:S06]  /*0b50*/  @P0 LDC.64 R4, c[0x0][0x780] ;  /* 0x0001e000ff040b82 */ /* 0x000e6c0000000a00 */
[----:B------:R-:W2:Y:S01]  /*0b60*/  @P1 LDG.E R9, desc[UR4][R6.64] ;  /* 0x0000000406091981 */ /* 0x000ea2000c1e1900 */
[----:B-1----:R-:W-:-:S06]  /*0b70*/  @P0 IMAD.WIDE R2, R236, 0x4, R4 ;  /* 0x00000004ec020825 */ /* 0x002fcc00078e0204 */
[----:B------:R-:W3:Y:S01]  /*0b80*/  @P0 LDG.E R2, desc[UR4][R2.64] ;  /* 0x0000000402020981 */ /* 0x000ee2000c1e1900 */
[----:B------:R-:W-:Y:S02]  /*0b90*/  ULDC.64 UR4, c[0x0][0x788] ;  /* 0x0001e20000047ab9 */ /* 0x000fe40000000a00 */
[----:B------:R-:W-:Y:S01]  /*0ba0*/  ISETP.NE.U32.AND P2, PT, RZ, UR4, PT ;  /* 0x00000004ff007c0c */ /* 0x000fe2000bf45070 */
[----:B------:R-:W-:-:S03]  /*0bb0*/  ULDC UR4, c[0x0][0x280] ;  /* 0x0000a00000047ab9 */ /* 0x000fc60000000800 */
[----:B------:R-:W-:Y:S01]  /*0bc0*/  ISETP.NE.AND.EX P2, PT, RZ, UR5, PT, P2 ;  /* 0x00000005ff007c0c */ /* 0x000fe2000bf45320 */
[----:B--2---:R-:W-:-:S05]  /*0bd0*/  @P1 IMAD R9, R236, 0x40, R9 ;  /* 0x00000040ec091824 */ /* 0x004fca00078e0209 */
[----:B------:R-:W-:-:S04]  /*0be0*/  @P1 SHF.R.S32.HI R0, RZ, 0x1f, R9 ;  /* 0x0000001fff001819 */ /* 0x000fc80000011409 */
[----:B------:R-:W-:Y:S01]  /*0bf0*/  @P1 LEA.HI R9, R0, R9, RZ, 0x6 ;  /* 0x0000000900091211 */ /* 0x000fe200078f30ff */
[----:B------:R-:W-:-:S04]  /*0c00*/  IMAD.MOV.U32 R0, RZ, RZ, RZ ;  /* 0x000000ffff007224 */ /* 0x000fc800078e00ff */
[----:B------:R-:W-:Y:S01]  /*0c10*/  @P1 IMAD.SHL.U32 R9, R9, 0x100, RZ ;  /* 0x0000010009091824 */ /* 0x000fe200078e00ff */
[----:B---3--:R-:W-:Y:S01]  /*0c20*/  @P0 R2UR UR4, R2 ;  /* 0x00000000020402ca */ /* 0x008fe200000e0000 */
[----:B------:R-:W-:-:S14]  /*0c30*/  @P0 BRA `(.L_x_879) ;  /* 0x00000000001c0947 */ /* 0x000fdc0003800000 */
[----:B------:R-:W-:Y:S05]  /*0c40*/  @!P1 BRA `(.L_x_879) ;  /* 0x0000000000189947 */ /* 0x000fea0003800000 */
[----:B------:R-:W-:Y:S02]  /*0c50*/  ULDC.64 UR4, c[0x0][0x208] ;  /* 0x0000820000047ab9 */ /* 0x000fe40000000a00 */
[----:B------:R-:W2:Y:S04]  /*0c60*/  LDG.E R3, desc[UR4][R6.64] ;  /* 0x0000000406037981 */ /* 0x000ea8000c1e1900 */
[----:B------:R-:W3:Y:S01]  /*0c70*/  LDG.E R2, desc[UR4][R6.64+0x4] ;  /* 0x0000040406027981 */ /* 0x000ee2000c1e1900 */
[----:B--2---:R-:W-:Y:S02]  /*0c80*/  R2UR UR5, R3 ;  /* 0x00000000030572ca */ /* 0x004fe400000e0000 */
[----:B---3--:R-:W-:-:S13]  /*0c90*/  R2UR UR4, R2 ;  /* 0x00000000020472ca */ /* 0x008fda00000e0000 */
[----:B------:R-:W-:-:S12]  /*0ca0*/  UIADD3 UR4, -UR5, UR4, URZ ;  /* 0x0000000405047290 */ /* 0x000fd8000fffe13f */
.L_x_879:
[----:B------:R-:W-:Y:S01]  /*0cb0*/  SHF.R.S32.HI R2, RZ, 0x1f, R10 ;  /* 0x0000001fff027819 */ /* 0x000fe2000001140a */
[----:B------:R-:W-:Y:S01]  /*0cc0*/  ULDC UR5, c[0x0][0x290] ;  /* 0x0000a40000057ab9 */ /* 0x000fe20000000800 */
[----:B------:R-:W-:-:S03]  /*0cd0*/  @P1 LOP3.LUT R0, R9, 0xffffc000, RZ, 0xc0, !PT ;  /* 0xffffc00009001812 */ /* 0x000fc600078ec0ff */
[----:B------:R1:W-:Y:S01]  /*0ce0*/  STL [R1+0x10], R2 ;  /* 0x0000100201007387 */ /* 0x0003e20000100800 */
[----:B------:R-:W-:Y:S05]  /*0cf0*/  @!P2 BRA `(.L_x_880) ;  /* 0x000000000018a947 */ /* 0x000fea0003800000 */
[----:B-1----:R-:W1:Y:S01]  /*0d00*/  LDC.64 R2, c[0x0][0x788] ;  /* 0x0001e200ff027b82 */ /* 0x002e620000000a00 */
[----:B------:R-:W-:Y:S01]  /*0d10*/  ULDC.64 UR6, c[0x0][0x208] ;  /* 0x0000820000067ab9 */ /* 0x000fe20000000a00 */
[----:B-1----:R-:W-:-:S06]  /*0d20*/  IMAD.WIDE R2, R236, 0x4, R2 ;  /* 0x00000004ec027825 */ /* 0x002fcc00078e0202 */
[----:B------:R-:W2:Y:S02]  /*0d30*/  LDG.E R2, desc[UR6][R2.64] ;  /* 0x0000000602027981 */ /* 0x000ea4000c1e1900 */
[----:B--2---:R-:W-:Y:S01]  /*0d40*/  R2UR UR5, R2 ;  /* 0x00000000020572ca */ /* 0x004fe200000e0000 */
[----:B------:R-:W-:-:S14]  /*0d50*/  BRA `(.L_x_881) ;  /* 0x0000000000307947 */ /* 0x000fdc0003800000 */
.L_x_880:
[----:B------:R-:W-:Y:S02]  /*0d60*/  ULDC.64 UR6, c[0x0][0x778] ;  /* 0x0001de0000067ab9 */ /* 0x000fe40000000a00 */
[----:B------:R-:W-:-:S04]  /*0d70*/  ISETP.NE.U32.AND P0, PT, RZ, UR6, PT ;  /* 0x00000006ff007c0c */ /* 0x000fc8000bf05070 */
[----:B------:R-:W-:-:S13]  /*0d80*/  ISETP.NE.AND.EX P0, PT, RZ, UR7, PT, P0 ;  /* 0x00000007ff007c0c */ /* 0x000fda000bf05300 */
[----:B------:R-:W-:Y:S05]  /*0d90*/  @!P0 BRA `(.L_x_881) ;  /* 0x0000000000208947 */ /* 0x000fea0003800000 */
[----:B-1----:R-:W1:Y:S01]  /*0da0*/  LDC.64 R2, c[0x0][0x778] ;  /* 0x0001de00ff027b82 */ /* 0x002e620000000a00 */
[----:B------:R-:W-:Y:S01]  /*0db0*/  ULDC.64 UR6, c[0x0][0x208] ;  /* 0x0000820000067ab9 */ /* 0x000fe20000000a00 */
[----:B-1----:R-:W-:-:S05]  /*0dc0*/  IMAD.WIDE R2, R236, 0x4, R2 ;  /* 0x00000004ec027825 */ /* 0x002fca00078e0202 */
[----:B------:R-:W2:Y:S04]  /*0dd0*/  LDG.E R5, desc[UR6][R2.64] ;  /* 0x0000000602057981 */ /* 0x000ea8000c1e1900 */
[----:B------:R-:W3:Y:S01]  /*0de0*/  LDG.E R4, desc[UR6][R2.64+0x4] ;  /* 0x0000040602047981 */ /* 0x000ee2000c1e1900 */
[----:B--2---:R-:W-:Y:S02]  /*0df0*/  R2UR UR5, R5 ;  /* 0x00000000050572ca */ /* 0x004fe400000e0000 */
[----:B---3--:R-:W-:-:S13]  /*0e00*/  R2UR UR6, R4 ;  /* 0x00000000040672ca */ /* 0x008fda00000e0000 */
[----:B------:R-:W-:-:S12]  /*0e10*/  UIADD3 UR5, -UR5, UR6, URZ ;  /* 0x0000000605057290 */ /* 0x000fd8000fffe13f */
.L_x_881:
[----:B------:R-:W-:Y:S01]  /*0e20*/  R2UR UR9, R8 ;  /* 0x00000000080972ca */ /* 0x000fe200000e0000 */
[----:B------:R-:W-:Y:S01]  /*0e30*/  UIADD3 UR7, -UR5, UR4, URZ ;  /* 0x0000000405077290 */ /* 0x000fe2000fffe13f */
[----:B------:R-:W-:Y:S01]  /*0e40*/  PLOP3.LUT P0, PT, PT, PT, PT, 0x80, 0x0 ;  /* 0x000000000000781c */ /* 0x000fe20003f0f070 */
[----:B------:R-:W-:Y:S01]  /*0e50*/  ULDC UR8, c[0x0][0x74c] ;  /* 0x0001d30000087ab9 */ /* 0x000fe20000000800 */
[----:B------:R-:W-:Y:S01]  /*0e60*/  UIADD3 UR6, UR4, 0x3f, URZ ;  /* 0x0000003f04067890 */ /* 0x000fe2000fffe03f */
        /* <DEDUP_REMOVED lines=8> */
[----:B------:R-:W-:Y:S01]  /*0ef0*/  UIMAD UR7, UR9, 0x50, UR7 ;  /* 0x00000050090778a4 */ /* 0x000fe2000f8e0207 */
[----:B------:R-:W-:Y:S02]  /*0f00*/  CS2R R126, SRZ ;  /* 0x00000000007e7805 */ /* 0x000fe4000001ff00 */
[----:B------:R-:W-:-:S02]  /*0f10*/  CS2R R124, SRZ ;  /* 0x00000000007c7805 */ /* 0x000fc4000001ff00 */
[----:B------:R-:W-:Y:S01]  /*0f20*/  CS2R R122, SRZ ;  /* 0x00000000007a7805 */ /* 0x000fe2000001ff00 */
[----:B------:R-:W-:Y:S01]  /*0f30*/  UIADD3 UR7, UR7, -UR8, URZ ;  /* 0x8000000807077290 */ /* 0x000fe2000fffe03f */
[----:B------:R-:W-:Y:S02]  /*0f40*/  CS2R R120, SRZ ;  /* 0x0000000000787805 */ /* 0x000fe4000001ff00 */
[----:B------:R-:W-:Y:S02]  /*0f50*/  CS2R R86, SRZ ;  /* 0x0000000000567805 */ /* 0x000fe4000001ff00 */
[----:B------:R-:W-:Y:S01]  /*0f60*/  CS2R R84, SRZ ;  /* 0x0000000000547805 */ /* 0x000fe2000001ff00 */
[----:B------:R-:W-:Y:S01]  /*0f70*/  USHF.R.S32.HI UR8, URZ, 0x1f, UR7 ;  /* 0x0000001f3f087899 */ /* 0x000fe20008011407 */
[----:B------:R-:W-:Y:S02]  /*0f80*/  CS2R R82, SRZ ;  /* 0x0000000000527805 */ /* 0x000fe4000001ff00 */
[----:B------:R-:W-:-:S02]  /*0f90*/  CS2R R80, SRZ ;  /* 0x0000000000507805 */ /* 0x000fc4000001ff00 */
[----:B------:R-:W-:Y:S01]  /*0fa0*/  CS2R R118, SRZ ;  /* 0x0000000000767805 */ /* 0x000fe2000001ff00 */
[----:B------:R-:W-:Y:S01]  /*0fb0*/  ULEA.HI UR8, UR8, UR7, URZ, 0x6 ;  /* 0x0000000708087291 */ /* 0x000fe2000f8f303f */
[----:B------:R-:W-:Y:S01]  /*0fc0*/  CS2R R116, SRZ ;  /* 0x0000000000747805 */ /* 0x000fe2000001ff00 */
[----:B------:R-:W-:Y:S01]  /*0fd0*/  USHF.R.S32.HI UR7, URZ, 0x1f, UR6 ;  /* 0x0000001f3f077899 */ /* 0x000fe20008011406 */
[----:B------:R-:W-:Y:S01]  /*0fe0*/  CS2R R114, SRZ ;  /* 0x0000000000727805 */ /* 0x000fe2000001ff00 */
[----:B------:R-:W-:Y:S01]  /*0ff0*/  USHF.R.S32.HI UR8, URZ, 0x6, UR8 ;  /* 0x000000063f087899 */ /* 0x000fe20008011408 */
[----:B------:R-:W-:Y:S01]  /*1000*/  CS2R R112, SRZ ;  /* 0x0000000000707805 */ /* 0x000fe2000001ff00 */
[----:B------:R-:W-:Y:S01]  /*1010*/  ULEA.HI UR7, UR7, UR6, URZ, 0x6 ;  /* 0x0000000607077291 */ /* 0x000fe2000f8f303f */
[----:B------:R-:W-:Y:S01]  /*1020*/  CS2R R78, SRZ ;  /* 0x00000000004e7805 */ /* 0x000fe2000001ff00 */
[----:B------:R-:W-:Y:S01]  /*1030*/  UISETP.LT.AND UP0, UPT, URZ, UR8, UPT ;  /* 0x000000083f00728c */ /* 0x000fe2000bf01270 */
[----:B------:R-:W-:Y:S01]  /*1040*/  CS2R R76, SRZ ;  /* 0x00000000004c7805 */ /* 0x000fe2000001ff00 */
[----:B------:R-:W-:Y:S01]  /*1050*/  USHF.R.S32.HI UR61, URZ, 0x6, UR7 ;  /* 0x000000063f3d7899 */ /* 0x000fe20008011407 */
[----:B------:R-:W-:Y:S01]  /*1060*/  CS2R R74, SRZ ;  /* 0x00000000004a7805 */ /* 0x000fe2000001ff00 */
[----:B------:R-:W-:Y:S01]  /*1070*/  USEL UR60, URZ, UR8, !UP0 ;  /* 0x000000083f3c7287 */ /* 0x000fe2000c000000 */
[----:B------:R-:W-:-:S02]  /*1080*/  CS2R R72, SRZ ;  /* 0x0000000000487805 */ /* 0x000fc4000001ff00 */
[----:B------:R-:W-:Y:S02]  /*1090*/  CS2R R110, SRZ ;  /* 0x00000000006e7805 */ /* 0x000fe4000001ff00 */
[----:B------:R-:W-:Y:S01]  /*10a0*/  CS2R R108, SRZ ;  /* 0x00000000006c7805 */ /* 0x000fe2000001ff00 */
[----:B------:R-:W-:Y:S01]  /*10b0*/  UISETP.GT.AND UP0, UPT, UR61, UR60, UPT ;  /* 0x0000003c3d00728c */ /* 0x000fe2000bf04270 */
[----:B------:R-:W-:Y:S02]  /*10c0*/  CS2R R106, SRZ ;  /* 0x00000000006a7805 */ /* 0x000fe4000001ff00 */
[----:B------:R-:W-:Y:S02]  /*10d0*/  CS2R R104, SRZ ;  /* 0x0000000000687805 */ /* 0x000fe4000001ff00 */
[----:B------:R-:W-:Y:S02]  /*10e0*/  CS2R R70, SRZ ;  /* 0x0000000000467805 */ /* 0x000fe4000001ff00 */
[----:B------:R-:W-:-:S02]  /*10f0*/  CS2R R68, SRZ ;  /* 0x0000000000447805 */ /* 0x000fc4000001ff00 */
[----:B------:R-:W-:Y:S02]  /*1100*/  CS2R R66, SRZ ;  /* 0x0000000000427805 */ /* 0x000fe4000001ff00 */
[----:B------:R-:W-:Y:S02]  /*1110*/  PLOP3.LUT P2, PT, PT, PT, UP0, 0x80, 0x0 ;  /* 0x000000000000781c */ /* 0x000fe40003f4f008 */
        /* <DEDUP_REMOVED lines=49> */
[----:B------:R-:W-:Y:S06]  /*1430*/  @!P2 BRA `(.L_x_882) ;  /* 0x0000007c007ca947 */ /* 0x000fec0003800000 */
[----:B------:R-:W2:Y:S01]  /*1440*/  S2R R4, SR_CgaCtaId ;  /* 0x0000000000047919 */ /* 0x000ea20000008800 */
[----:B------:R-:W-:Y:S01]  /*1450*/  VIADD R21, R21, 0xffffff80 ;  /* 0xffffff8015157836 */ /* 0x000fe20000000000 */
[----:B------:R-:W-:Y:S02]  /*1460*/  MOV R225, 0x400 ;  /* 0x0000040000e17802 */ /* 0x000fe40000000f00 */
[----:B0-----:R-:W-:Y:S02]  /*1470*/  SHF.L.U32 R10, RZ, 0x1f, RZ ;  /* 0x0000001fff0a7819 */ /* 0x001fe400000006ff */
[----:B-1----:R-:W-:-:S04]  /*1480*/  SHF.R.S32.HI R2, RZ, 0x1f, R21 ;  /* 0x0000001fff027819 */ /* 0x002fc80000011415 */
[CC--:B------:R-:W-:Y:S02]  /*1490*/  LEA.HI R3, R2.reuse, R21.reuse, RZ, 0x7 ;  /* 0x0000001502037211 */ /* 0x0c0fe400078f38ff */
[CC--:B------:R-:W-:Y:S02]  /*14a0*/  LEA.HI R6, R2.reuse, R21.reuse, RZ, 0x5 ;  /* 0x0000001502067211 */ /* 0x0c0fe400078f28ff */
[----:B------:R-:W-:Y:S02]  /*14b0*/  LEA.HI R7, R2, R21, RZ, 0x4 ;  /* 0x0000001502077211 */ /* 0x000fe400078f20ff */
[----:B------:R-:W-:Y:S02]  /*14c0*/  LOP3.LUT R2, R3, 0xffffff80, RZ, 0xc0, !PT ;  /* 0xffffff8003027812 */ /* 0x000fe400078ec0ff */
[----:B------:R-:W-:-:S03]  /*14d0*/  LOP3.LUT R8, R7, 0xffffff0, RZ, 0xc0, !PT ;  /* 0x0ffffff007087812 */ /* 0x000fc600078ec0ff */
[C---:B------:R-:W-:Y:S02]  /*14e0*/  IMAD.IADD R7, R21.reuse, 0x1, -R2 ;  /* 0x0000000115077824 */ /* 0x040fe400078e0a02 */
[----:B------:R-:W-:Y:S01]  /*14f0*/  IMAD.IADD R21, R21, 0x1, -R8 ;  /* 0x0000000115157824 */ /* 0x000fe200078e0a08 */
[----:B--2---:R-:W-:Y:S02]  /*1500*/  LEA R225, R4, R225, 0x18 ;  /* 0x000000e104e17211 */ /* 0x004fe400078ec0ff */
[----:B------:R-:W-:Y:S02]  /*1510*/  SHF.R.S32.HI R4, RZ, 0x7, R3 ;  /* 0x00000007ff047819 */ /* 0x000fe40000011403 */
[----:B------:R-:W0:Y:S01]  /*1520*/  SYNCS.PHASECHK.TRANS64.TRYWAIT P0, [R225+URZ+0x31600], R10 ;  /* 0x0316000ae10075a7 */ /* 0x000e22000800017f */
[--C-:B------:R-:W-:Y:S02]  /*1530*/  SHF.R.S32.HI R3, RZ, 0x5, R6.reuse ;  /* 0x00000005ff037819 */ /* 0x100fe40000011406 */
[----:B------:R-:W1:Y:S01]  /*1540*/  SHFL.IDX PT, R5, R4, RZ, 0x1f ;  /* 0x00001fff04057589 */ /* 0x000e6200000e0000 */
[----:B------:R-:W-:Y:S01]  /*1550*/  SHF.R.S32.HI R6, RZ, 0x1f, R6 ;  /* 0x0000001fff067819 */ /* 0x000fe20000011406 */
[C---:B------:R-:W-:Y:S01]  /*1560*/  IMAD R21, R4.reuse, 0x40, R21 ;  /* 0x0000004004157824 */ /* 0x040fe200078e0215 */
[----:B------:R-:W-:-:S02]  /*1570*/  LEA.HI R9, R4, R4, RZ, 0x1 ;  /* 0x0000000404097211 */ /* 0x000fc400078f08ff */
[----:B------:R-:W-:Y:S02]  /*1580*/  LEA.HI R6, R6, R3, RZ, 0x2 ;  /* 0x0000000306067211 */ /* 0x000fe400078f10ff */
[----:B------:R-:W-:Y:S02]  /*1590*/  LOP3.LUT R9, R9, 0x1ffffffe, RZ, 0xc0, !PT ;  /* 0x1ffffffe09097812 */ /* 0x000fe400078ec0ff */
[----:B------:R-:W-:-:S03]  /*15a0*/  LOP3.LUT R6, R6, 0xfffffc, RZ, 0xc0, !PT ;  /* 0x00fffffc06067812 */ /* 0x000fc600078ec0ff */
[C---:B------:R-:W-:Y:S02]  /*15b0*/  IMAD.IADD R11, R4.reuse, 0x1, -R9 ;  /* 0x00000001040b7824 */ /* 0x040fe400078e0a09 */
[----:B------:R-:W-:Y:S02]  /*15c0*/  IMAD R9, R4, 0x800, R7 ;  /* 0x0000080004097824 */ /* 0x000fe400078e0207 */
[----:B------:R-:W-:Y:S02]  /*15d0*/  IMAD.IADD R6, R3, 0x1, -R6 ;  /* 0x0000000103067824 */ /* 0x000fe400078e0a06 */
[----:B------:R-:W-:Y:S01]  /*15e0*/  IMAD.SHL.U32 R9, R9, 0x4, RZ ;  /* 0x0000000409097824 */ /* 0x000fe200078e00ff */
[----:B-1----:R-:W-:-:S04]  /*15f0*/  LEA.HI R2, R5, R5, RZ, 0x1 ;  /* 0x0000000505027211 */ /* 0x002fc800078f08ff */
[----:B------:R-:W-:-:S05]  /*1600*/  LOP3.LUT R2, R2, 0xfffffffe, RZ, 0xc0, !PT ;  /* 0xfffffffe02027812 */ /* 0x000fca00078ec0ff */
[----:B------:R-:W-:Y:S01]  /*1610*/  IMAD.IADD R3, R5, 0x1, -R2 ;  /* 0x0000000105037824 */ /* 0x000fe200078e0a02 */
[----:B------:R-:W-:Y:S01]  /*1620*/  SHF.R.S32.HI R2, RZ, 0x1f, R7 ;  /* 0x0000001fff027819 */ /* 0x000fe20000011407 */
[----:B0-----:R-:W-:Y:S06]  /*1630*/  @P0 BRA `(.L_x_883) ;  /* 0x0000000000080947 */ /* 0x001fec0003800000 */
[----:B------:R-:W0:Y:S02]  /*1640*/  SYNCS.PHASECHK.TRANS64.TRYWAIT P0, [R225+URZ+0x31600], R10 ;  /* 0x0316000ae10075a7 */ /* 0x000e24000800017f */
[----:B0-----:R-:W-:Y:S05]  /*1650*/  @!P0 BRA `(.L_x_884) ;  /* 0x000000e4001c8947 */ /* 0x001fea0003800000 */
.L_x_883:
[----:B------:R-:W2:Y:S04]  /*1660*/  LDL R4, [R1+0x14] ;  /* 0x0000140001047983 */ /* 0x000ea80000100800 */
[----:B------:R-:W3:Y:S04]  /*1670*/  LDL R14, [R1+0x10] ;  /* 0x00001000010e7983 */ /* 0x000ee80000100800 */
[----:B------:R-:W4:Y:S04]  /*1680*/  LDL R12, [R1+0x8] ;  /* 0x00000800010c7983 */ /* 0x000f280000100800 */
[----:B0-----:R-:W5:Y:S01]  /*1690*/  LDL R10, [R1+0xc] ;  /* 0x00000c00010a7983 */ /* 0x001f620000100800 */
[----:B------:R-:W-:Y:S01]  /*16a0*/  LEA.HI R5, R2, R7, RZ, 0x2 ;  /* 0x0000000702057211 */ /* 0x000fe200078f10ff */
[----:B------:R-:W-:Y:S01]  /*16b0*/  IMAD R21, R6, 0x10, R21 ;  /* 0x0000001006157824 */ /* 0x000fe200078e0215 */
[----:B------:R-:W-:Y:S01]  /*16c0*/  SHF.R.S32.HI R13, RZ, 0x1f, R9 ;  /* 0x0000001fff0d7819 */ /* 0x000fe20000011409 */
[----:B------:R-:W-:Y:S01]  /*16d0*/  ULDC.64 UR6, c[0x0][0x2d8] ;  /* 0x0000b60000067ab9 */ /* 0x000fe20000000a00 */
[----:B------:R-:W-:-:S02]  /*16e0*/  LOP3.LUT R8, R5, 0x7ffffffc, RZ, 0xc0, !PT ;  /* 0x7ffffffc05087812 */ /* 0x000fc400078ec0ff */
[----:B------:R-:W-:Y:S02]  /*16f0*/  SHF.R.S32.HI R6, RZ, 0x2, R5 ;  /* 0x00000002ff067819 */ /* 0x000fe40000011405 */
[----:B------:R-:W-:Y:S01]  /*1700*/  LEA.HI R2, R2, R7, RZ, 0x5 ;  /* 0x0000000702027211 */ /* 0x000fe200078f28ff */
[----:B------:R-:W-:Y:S01]  /*1710*/  IMAD.IADD R8, R7, 0x1, -R8 ;  /* 0x0000000107087824 */ /* 0x000fe200078e0a08 */
[----:B------:R-:W-:-:S03]  /*1720*/  SEL R233, R236, RZ, !P1 ;  /* 0x000000ffece97207 */ /* 0x000fc60004800000 */
[----:B------:R-:W-:Y:S01]  /*1730*/  IMAD R8, R11, 0x4, R8 ;  /* 0x000000040b087824 */ /* 0x000fe200078e0208 */
[----:B------:R-:W-:-:S03]  /*1740*/  SHF.R.S32.HI R2, RZ, 0x5, R2 ;  /* 0x00000005ff027819 */ /* 0x000fc60000011402 */
[----:B------:R-:W-:Y:S01]  /*1750*/  IMAD.SHL.U32 R229, R8, 0x2, RZ ;  /* 0x0000000208e57824 */ /* 0x000fe200078e00ff */
[----:B------:R-:W-:Y:S01]  /*1760*/  CS2R R134, SRZ ;  /* 0x0000000000867805 */ /* 0x000fe2000001ff00 */
[----:B------:R-:W-:Y:S01]  /*1770*/  IMAD.MOV.U32 R228, RZ, RZ, RZ ;  /* 0x000000ffffe47224 */ /* 0x000fe200078e00ff */
[----:B------:R-:W-:Y:S01]  /*1780*/  CS2R R132, SRZ ;  /* 0x0000000000847805 */ /* 0x000fe2000001ff00 */
[----:B------:R-:W-:Y:S01]  /*1790*/  IMAD.MOV.U32 R226, RZ, RZ, RZ ;  /* 0x000000ffffe27224 */ /* 0x000fe200078e00ff */
        /* <DEDUP_REMOVED lines=78> */
[----:B--2---:R-:W-:Y:S02]  /*1c80*/  R2UR UR8, R4 ;  /* 0x00000000040872ca */ /* 0x004fe400000e0000 */
[----:B------:R-:W-:Y:S02]  /*1c90*/  IADD3 R4, P0, R9, R0, RZ ;  /* 0x0000000009047210 */ /* 0x000fe40007f1e0ff */
[----:B------:R-:W-:Y:S02]  /*1ca0*/  SHF.R.S32.HI R9, RZ, 0x1f, R5 ;  /* 0x0000001fff097819 */ /* 0x000fe40000011405 */
[----:B------:R-:W-:-:S02]  /*1cb0*/  LEA.HI.X.SX32 R5, R0, R13, 0x1, P0 ;  /* 0x0000000d00057211 */ /* 0x000fc400000f0eff */
[----:B------:R-:W-:Y:S01]  /*1cc0*/  SHF.R.S32.HI R0, RZ, 0x1f, R236 ;  /* 0x0000001fff007819 */ /* 0x000fe200000114ec */
[----:B---3--:R-:W-:-:S03]  /*1cd0*/  IMAD R7, R14, UR6, RZ ;  /* 0x000000060e077c24 */ /* 0x008fc6000f8e02ff */
[----:B------:R-:W-:Y:S01]  /*1ce0*/  SEL R0, R0, RZ, !P1 ;  /* 0x000000ff00007207 */ /* 0x000fe20004800000 */
[----:B----4-:R-:W-:-:S04]  /*1cf0*/  IMAD.WIDE.U32 R4, R12, UR6, R4 ;  /* 0x000000060c047c25 */ /* 0x010fc8000f8e0004 */
[----:B------:R-:W-:Y:S01]  /*1d00*/  IMAD R7, R12, UR7, R7 ;  /* 0x000000070c077c24 */ /* 0x000fe2000f8e0207 */
[----:B------:R-:W-:Y:S02]  /*1d10*/  ULDC.64 UR6, c[0x0][0x2e0] ;  /* 0x0000b80000067ab9 */ /* 0x000fe40000000a00 */
[----:B------:R-:W-:Y:S02]  /*1d20*/  IMAD R0, R0, UR6, RZ ;  /* 0x0000000600007c24 */ /* 0x000fe4000f8e02ff */
[----:B------:R-:W-:Y:S02]  /*1d30*/  IMAD.IADD R5, R5, 0x1, R7 ;  /* 0x0000000105057824 */ /* 0x000fe400078e0207 */
[C---:B------:R-:W-:Y:S01]  /*1d40*/  IMAD R7, R233.reuse, UR7, R0 ;  /* 0x00000007e9077c24 */ /* 0x040fe2000f8e0200 */
[----:B------:R-:W-:Y:S01]  /*1d50*/  ULOP3.LUT UR7, UR8, 0x1, URZ, 0xfc, !UPT ;  /* 0x0000000108077892 */ /* 0x000fe2000f8efc3f */
[----:B------:R-:W-:Y:S01]  /*1d60*/  IMAD.WIDE.U32 R232, R233, UR6, R4 ;  /* 0x00000006e9e87c25 */ /* 0x000fe2000f8e0004 */
[----:B-----5:R-:W-:-:S03]  /*1d70*/  R2UR UR6, R10 ;  /* 0x000000000a0672ca */ /* 0x020fc600000e0000 */
[----:B------:R-:W-:Y:S02]  /*1d80*/  IMAD.IADD R4, R233, 0x1, R7 ;  /* 0x00000001e9047824 */ /* 0x000fe400078e0207 */
[----:B------:R-:W-:-:S05]  /*1d90*/  IMAD.U32 R0, RZ, RZ, UR7 ;  /* 0x00000007ff007e24 */ /* 0x000fca000f8e00ff */
[----:B------:R0:W-:Y:S04]  /*1da0*/  STL [R1+0x4], R0 ;  /* 0x0000040001007387 */ /* 0x0001e80000100800 */
[----:B------:R1:W-:Y:S01]  /*1db0*/  STL [R1], R4 ;  /* 0x0000000401007387 */ /* 0x0003e20000100800 */
[----:B------:R-:W-:Y:S01]  /*1dc0*/  LEA.HI R9, R9, R6, RZ, 0x3 ;  /* 0x0000000609097211 */ /* 0x000fe200078f18ff */
[----:B------:R-:W-:-:S03]  /*1dd0*/  UIMAD UR5, UR6, -0x50, UR5 ;  /* 0xffffffb0060578a4 */ /* 0x000fc6000f8e0205 */
[----:B------:R-:W-:Y:S01]  /*1de0*/  LOP3.LUT R9, R9, 0xfffffff8, RZ, 0xc0, !PT ;  /* 0xfffffff809097812 */ /* 0x000fe200078ec0ff */
[----:B------:R-:W-:Y:S01]  /*1df0*/  UIADD3 UR4, -UR4, 0x1, UR5 ;  /* 0x0000000104047890 */ /* 0x000fe2000fffe105 */
[----:B0-----:R-:W-:-:S03]  /*1e00*/  IMAD.SHL.U32 R0, R21, 0x8, RZ ;  /* 0x0000000815007824 */ /* 0x001fc600078e00ff */
[----:B------:R-:W-:Y:S01]  /*1e10*/  IMAD.IADD R9, R6, 0x1, -R9 ;  /* 0x0000000106097824 */ /* 0x000fe200078e0a09 */
[C---:B------:R-:W-:Y:S01]  /*1e20*/  IADD3 R230, -R229.reuse, UR5, RZ ;  /* 0x00000005e5e67c10 */ /* 0x040fe2000fffe1ff */
[----:B------:R-:W-:Y:S01]  /*1e30*/  IMAD R0, R0, 0x2, R225 ;  /* 0x0000000200007824 */ /* 0x000fe200078e02e1 */
[----:B------:R-:W-:Y:S01]  /*1e40*/  IADD3 R229, -R229, UR4, RZ ;  /* 0x00000004e5e57c10 */ /* 0x000fe2000fffe1ff */
[----:B------:R-:W-:Y:S02]  /*1e50*/  IMAD R227, R2, 0x10, R9 ;  /* 0x0000001002e37824 */ /* 0x000fe400078e0209 */
[----:B-1----:R-:W-:-:S07]  /*1e60*/  IMAD.MOV.U32 R2, RZ, RZ, RZ ;  /* 0x000000ffff027224 */ /* 0x002fce00078e00ff */
.L_x_895:
[----:B------:R-:W2:Y:S02]  /*1e70*/  LDL R4, [R1+0x4] ;  /* 0x0000040001047983 */ /* 0x000ea40000100800 */
[----:B--2---:R-:W-:-:S13]  /*1e80*/  R2UR UR4, R4 ;  /* 0x00000000040472ca */ /* 0x004fda00000e0000 */
[----:B------:R-:W-:-:S06]  /*1e90*/  UISETP.NE.AND UP0, UPT, UR4, 0x3, UPT ;  /* 0x000000030400788c */ /* 0x000fcc000bf05270 */
[----:B------:R-:W-:-:S13]  /*1ea0*/  PLOP3.LUT P0, PT, PT, PT, UP0, 0x80, 0x0 ;  /* 0x000000000000781c */ /* 0x000fda0003f0f008 */
[----:B------:R-:W-:Y:S05]  /*1eb0*/  @!P0 BRA `(.L_x_885) ;  /* 0x0000000000048947 */ /* 0x000fea0003800000 */
[----:B------:R-:W-:Y:S01]  /*1ec0*/  BPT.TRAP 0x1 ;  /* 0x000000040000795c */ /* 0x000fe20000300000 */
.L_x_885:
[----:B------:R-:W-:Y:S01]  /*1ed0*/  IMAD R224, R2, 0x8, R225 ;  /* 0x0000000802e07824 */ /* 0x000fe200078e02e1 */
[----:B------:R-:W-:-:S04]  /*1ee0*/  SHF.L.U32 R7, R228, 0x1f, RZ ;  /* 0x0000001fe4077819 */ /* 0x000fc800000006ff */
[----:B------:R0:W1:Y:S01]  /*1ef0*/  SYNCS.PHASECHK.TRANS64.TRYWAIT P1, [R224+URZ+0x31610], R7 ;  /* 0x03161007e00075a7 */ /* 0x000062000802017f */
[----:B------:R-:W-:Y:S05]  /*1f00*/  @!P0 BRA `(.L_x_886) ;  /* 0x0000000000048947 */ /* 0x000fea0003800000 */
[----:B------:R-:W-:Y:S01]  /*1f10*/  BPT.TRAP 0x1 ;  /* 0x000000040000795c */ /* 0x000fe20000300000 */
.L_x_886:
        /* <DEDUP_REMOVED lines=11> */
.L_x_887:
        /* <DEDUP_REMOVED lines=436> */
[----:B0-----:R-:W-:Y:S05]  /*3b10*/  @!P0 BRA `(.L_x_889) ;  /* 0x0000000000048947 */ /* 0x001fea0003800000 */
[----:B------:R-:W-:Y:S01]  /*3b20*/  BPT.TRAP 0x1 ;  /* 0x000000040000795c */ /* 0x000fe20000300000 */
.L_x_889:
[----:B------:R-:W-:-:S04]  /*3b30*/  SHF.L.U32 R10, R226, 0x1f, RZ ;  /* 0x0000001fe20a7819 */ /* 0x000fc800000006ff */
[----:B------:R0:W3:Y:S01]  /*3b40*/  SYNCS.PHASECHK.TRANS64.TRYWAIT P1, [R225+URZ+0x31630], R10 ;  /* 0x0316300ae10075a7 */ /* 0x0000e2000802017f */
[----:B------:R-:W-:Y:S05]  /*3b50*/  @!P0 BRA `(.L_x_890) ;  /* 0x0000000000048947 */ /* 0x000fea0003800000 */
[----:B------:R-:W-:Y:S01]  /*3b60*/  BPT.TRAP 0x1 ;  /* 0x000000040000795c */ /* 0x000fe20000300000 */
.L_x_890:
        /* <DEDUP_REMOVED lines=11> */
.L_x_891:
        /* <DEDUP_REMOVED lines=14> */
[----:B------:R-:W-:-:S02]  /*3d00*/  VIADD R10, R7, 0x82 ;  /* 0x00000082070a7836 */ /* 0x000fc40000000000 */
        /* <DEDUP_REMOVED lines=10> */
[----:B------:R-:W-:Y:S01]  /*3db0*/  UMOV UR7, 0x40000000 ;  /* 0x4000000000077882 */ /* 0x000fe20000000000 */
[----:B------:R-:W-:Y:S01]  /*3dc0*/  IMAD R234, R227, 0x4, R225 ;  /* 0x00000004e3ea7824 */ /* 0x000fe200078e02e1 */
        /* <DEDUP_REMOVED lines=9> */
[----:B------:R-:W-:-:S02]  /*3e60*/  VIADD R10, R7, 0x84 ;  /* 0x00000084070a7836 */ /* 0x000fc40000000000 */
        /* <DEDUP_REMOVED lines=402> */
[----:B------:R-:W-:Y:S02]  /*5790*/  IMAD.U32 R24, RZ, RZ, UR60 ;  /* 0x0000003cff187e24 */ /* 0x000fe4000f8e00ff */
[----:B------:R-:W-:Y:S01]  /*57a0*/  FMUL.FTZ R15, R32, UR8 ;  /* 0x00000008200f7c20 */ /* 0x000fe20008410000 */
[----:B------:R-:W0:Y:S01]  /*57b0*/  MUFU.TANH R7, R7 ;  /* 0x0000000700077308 */ /* 0x000e220000002400 */
[----:B------:R-:W-:Y:S01]  /*57c0*/  FMUL.FTZ R16, R33, UR8 ;  /* 0x0000000821107c20 */ /* 0x000fe20008410000 */
[----:B------:R-:W-:Y:S02]  /*57d0*/  IMAD R24, R24, 0x40, R227 ;  /* 0x0000004018187824 */ /* 0x000fe400078e02e3 */
[----:B------:R-:W-:Y:S01]  /*57e0*/  FMUL.FTZ R19, R36, UR8 ;  /* 0x0000000824137c20 */ /* 0x000fe20008410000 */
[----:B------:R-:W-:Y:S01]  /*57f0*/  FMUL.FTZ R20, R37, UR8 ;  /* 0x0000000825147c20 */ /* 0x000fe20008410000 */
[----:B------:R-:W-:Y:S01]  /*5800*/  FMUL.FTZ R10, R27, UR8 ;  /* 0x000000081b0a7c20 */ /* 0x000fe20008410000 */
[----:B------:R-:W-:Y:S01]  /*5810*/  FMUL.FTZ R18, R35, UR8 ;  /* 0x0000000823127c20 */ /* 0x000fe20008410000 */
[----:B------:R-:W-:Y:S01]  /*5820*/  VIADDMNMX R22, R24, R229, R230, PT ;  /* 0x000000e518167246 */ /* 0x000fe200038001e6 */
[----:B------:R-:W3:Y:S01]  /*5830*/  MUFU.TANH R8, R8 ;  /* 0x0000000800087308 */ /* 0x000ee20000002400 */
[----:B------:R-:W-:Y:S01]  /*5840*/  FMUL.FTZ R9, R26, UR8 ;  /* 0x000000081a097c20 */ /* 0x000fe20008410000 */
[----:B------:R-:W-:Y:S01]  /*5850*/  FMUL.FTZ R13, R30, UR8 ;  /* 0x000000081e0d7c20 */ /* 0x000fe20008410000 */
[C---:B------:R-:W-:Y:S01]  /*5860*/  ISETP.GT.AND P6, PT, R22.reuse, RZ, PT ;  /* 0x000000ff1600720c */ /* 0x040fe20003fc4270 */
[----:B------:R-:W-:Y:S01]  /*5870*/  FMUL.FTZ R14, R31, UR8 ;  /* 0x000000081f0e7c20 */ /* 0x000fe20008410000 */
[----:B------:R-:W-:Y:S01]  /*5880*/  ISETP.GT.AND P1, PT, R22, 0x1, PT ;  /* 0x000000011600780c */ /* 0x000fe20003f24270 */
[----:B------:R-:W-:Y:S01]  /*5890*/  FMUL.FTZ R21, R40, UR8 ;  /* 0x0000000828157c20 */ /* 0x000fe20008410000 */
[C---:B------:R-:W-:Y:S01]  /*58a0*/  ISETP.GT.AND P2, PT, R22.reuse, 0x10, PT ;  /* 0x000000101600780c */ /* 0x040fe20003f44270 */
[----:B------:R-:W4:Y:S01]  /*58b0*/  MUFU.TANH R11, R11 ;  /* 0x0000000b000b7308 */ /* 0x000f220000002400 */
[----:B------:R-:W-:Y:S01]  /*58c0*/  ISETP.GT.AND P3, PT, R22, 0x11, PT ;  /* 0x000000111600780c */ /* 0x000fe20003f64270 */
[----:B------:R-:W-:Y:S01]  /*58d0*/  FMUL.FTZ R17, R34, UR8 ;  /* 0x0000000822117c20 */ /* 0x000fe20008410000 */
[C---:B0-----:R-:W-:Y:S01]  /*58e0*/  FSEL R235, R7.reuse, -INF , P6 ;  /* 0xff80000007eb7808 */ /* 0x041fe20003000000 */
[----:B------:R-:W-:Y:S01]  /*58f0*/  FMUL.FTZ R25, R42, UR8 ;  /* 0x000000082a197c20 */ /* 0x000fe20008410000 */
[C---:B------:R-:W-:Y:S01]  /*5900*/  ISETP.GT.AND P4, PT, R22.reuse, 0x20, PT ;  /* 0x000000201600780c */ /* 0x040fe20003f84270 */
[----:B------:R-:W-:Y:S01]  /*5910*/  FFMA.FTZ R7, -R7, R7, 1 ;  /* 0x3f80000007077423 */ /* 0x000fe20000010107 */
[----:B------:R-:W-:Y:S01]  /*5920*/  ISETP.GT.AND P5, PT, R22, 0x21, PT ;  /* 0x000000211600780c */ /* 0x000fe20003fa4270 */
[----:B------:R-:W0:Y:S01]  /*5930*/  MUFU.TANH R12, R12 ;  /* 0x0000000c000c7308 */ /* 0x000e220000002400 */
[----:B---3--:R-:W-:Y:S01]  /*5940*/  FSEL R37, R8, -INF , P1 ;  /* 0xff80000008257808 */ /* 0x008fe20000800000 */
[----:B-1----:R-:W-:Y:S01]  /*5950*/  FFMA.FTZ R235, R235, UR4, -R6 ;  /* 0x00000004ebeb7c23 */ /* 0x002fe20008010806 */
[----:B------:R-:W-:Y:S01]  /*5960*/  ISETP.GT.AND P6, PT, R22, 0x30, PT ;  /* 0x000000301600780c */ /* 0x000fe20003fc4270 */
[----:B------:R-:W-:Y:S01]  /*5970*/  FFMA.FTZ R8, -R8, R8, 1 ;  /* 0x3f80000008087423 */ /* 0x000fe20000010108 */
[----:B------:R-:W-:-:S02]  /*5980*/  ISETP.GT.AND P1, PT, R22, 0x31, PT ;  /* 0x000000311600780c */ /* 0x000fc40003f24270 */
[----:B------:R-:W-:Y:S01]  /*5990*/  IADD3 R23, R229, 0x8, R24 ;  /* 0x00000008e5177810 */ /* 0x000fe20007ffe018 */
[----:B------:R-:W1:Y:S01]  /*59a0*/  MUFU.TANH R15, R15 ;  /* 0x0000000f000f7308 */ /* 0x000e620000002400 */
[----:B----4-:R-:W-:Y:S01]  /*59b0*/  FSEL R35, R11, -INF , P2 ;  /* 0xff8000000b237808 */ /* 0x010fe20001000000 */
[----:B------:R-:W-:Y:S01]  /*59c0*/  FMUL.FTZ R24, R39, UR8 ;  /* 0x0000000827187c20 */ /* 0x000fe20008410000 */
[----:B------:R-:W-:Y:S01]  /*59d0*/  ISETP.GT.AND P2, PT, R22, 0x40, PT ;  /* 0x000000401600780c */ /* 0x000fe20003f44270 */
[----:B------:R-:W-:Y:S01]  /*59e0*/  FFMA.FTZ R11, -R11, R11, 1 ;  /* 0x3f8000000b0b7423 */ /* 0x000fe2000001010b */
[----:B------:R-:W-:Y:S01]  /*59f0*/  VIMNMX R28, R230, R23, PT ;  /* 0x00000017e61c7248 */ /* 0x000fe20003fe0100 */
[----:B------:R-:W-:Y:S01]  /*5a00*/  FMUL.FTZ R23, R38, UR8 ;  /* 0x0000000826177c20 */ /* 0x000fe20008410000 */
[----:B------:R-:W-:Y:S01]  /*5a10*/  FFMA.FTZ R42, R35, UR4, -R6 ;  /* 0x00000004232a7c23 */ /* 0x000fe20008010806 */
[----:B------:R-:W3:Y:S01]  /*5a20*/  MUFU.TANH R16, R16 ;  /* 0x0000001000107308 */ /* 0x000ee20000002400 */
[----:B0-----:R-:W-:-:S02]  /*5a30*/  FSEL R27, R12, -INF , P3 ;  /* 0xff8000000c1b7808 */ /* 0x001fc40001800000 */
[----:B------:R-:W-:Y:S01]  /*5a40*/  ISETP.GT.AND P3, PT, R22, 0x41, PT ;  /* 0x000000411600780c */ /* 0x000fe20003f64270 */
[----:B------:R-:W-:Y:S02]  /*5a50*/  FMUL.FTZ R22, R41, UR8 ;  /* 0x0000000829167c20 */ /* 0x000fe40008410000 */
[----:B------:R-:W-:Y:S02]  /*5a60*/  FFMA.FTZ R41, R27, UR4, -R6 ;  /* 0x000000041b297c23 */ /* 0x000fe40008010806 */
[----:B------:R-:W0:Y:S01]  /*5a70*/  MUFU.TANH R19, R19 ;  /* 0x0000001300137308 */ /* 0x000e220000002400 */
[----:B-1----:R-:W-:Y:S02]  /*5a80*/  FSEL R39, R15, -INF , P4 ;  /* 0xff8000000f277808 */ /* 0x002fe40002000000 */
[----:B------:R-:W-:-:S03]  /*5a90*/  ISETP.GT.AND P4, PT, R28, RZ, PT ;  /* 0x000000ff1c00720c */ /* 0x000fc60003f84270 */
[----:B------:R-:W-:Y:S02]  /*5aa0*/  FFMA.FTZ R39, R39, UR4, -R6 ;  /* 0x0000000427277c23 */ /* 0x000fe40008010806 */
[----:B------:R-:W1:Y:S01]  /*5ab0*/  MUFU.TANH R20, R20 ;  /* 0x0000001400147308 */ /* 0x000e620000002400 */
[----:B---3--:R-:W-:Y:S02]  /*5ac0*/  FSEL R36, R16, -INF , P5 ;  /* 0xff80000010247808 */ /* 0x008fe40002800000 */
[----:B------:R-:W-:-:S03]  /*5ad0*/  ISETP.GT.AND P5, PT, R28, 0x1, PT ;  /* 0x000000011c00780c */ /* 0x000fc60003fa4270 */
[----:B------:R-:W-:Y:S02]  /*5ae0*/  FFMA.FTZ R36, R36, UR4, -R6 ;  /* 0x0000000424247c23 */ /* 0x000fe40008010806 */
[----:B------:R-:W3:Y:S01]  /*5af0*/  MUFU.TANH R9, R9 ;  /* 0x0000000900097308 */ /* 0x000ee20000002400 */
[----:B0-----:R-:W-:Y:S02]  /*5b00*/  FSEL R32, R19, -INF , P6 ;  /* 0xff80000013207808 */ /* 0x001fe40003000000 */
[----:B------:R-:W-:-:S03]  /*5b10*/  ISETP.GT.AND P6, PT, R28, 0x10, PT ;  /* 0x000000101c00780c */ /* 0x000fc60003fc4270 */
[----:B------:R-:W-:Y:S02]  /*5b20*/  FFMA.FTZ R27, R32, UR4, -R6 ;  /* 0x00000004201b7c23 */ /* 0x000fe40008010806 */
[----:B------:R-:W0:Y:S01]  /*5b30*/  MUFU.TANH R10, R10 ;  /* 0x0000000a000a7308 */ /* 0x000e220000002400 */
[----:B-1----:R-:W-:Y:S02]  /*5b40*/  FSEL R26, R20, -INF , P1 ;  /* 0xff800000141a7808 */ /* 0x002fe40000800000 */
[----:B------:R-:W-:-:S03]  /*5b50*/  ISETP.GT.AND P1, PT, R28, 0x11, PT ;  /* 0x000000111c00780c */ /* 0x000fc60003f24270 */
[----:B------:R-:W-:Y:S02]  /*5b60*/  FFMA.FTZ R26, R26, UR4, -R6 ;  /* 0x000000041a1a7c23 */ /* 0x000fe40008010806 */
[----:B------:R-:W1:Y:S01]  /*5b70*/  MUFU.TANH R13, R13 ;  /* 0x0000000d000d7308 */ /* 0x000e620000002400 */
[----:B---3--:R-:W-:Y:S02]  /*5b80*/  FSEL R30, R9, -INF , P4 ;  /* 0xff800000091e7808 */ /* 0x008fe40002000000 */
[----:B------:R-:W-:-:S05]  /*5b90*/  ISETP.GT.AND P4, PT, R28, 0x30, PT ;  /* 0x000000301c00780c */ /* 0x000fca0003f84270 */
[----:B------:R-:W3:Y:S01]  /*5ba0*/  MUFU.TANH R14, R14 ;  /* 0x0000000e000e7308 */ /* 0x000ee20000002400 */
[----:B0-----:R-:W-:Y:S02]  /*5bb0*/  FSEL R231, R10, -INF , P5 ;  /* 0xff8000000ae77808 */ /* 0x001fe40002800000 */
[----:B------:R-:W-:-:S03]  /*5bc0*/  ISETP.GT.AND P5, PT, R28, 0x31, PT ;  /* 0x000000311c00780c */ /* 0x000fc60003fa4270 */
[----:B--2---:R-:W-:Y:S02]  /*5bd0*/  FFMA.FTZ R231, R231, UR4, -R5 ;  /* 0x00000004e7e77c23 */ /* 0x004fe40008010805 */
[----:B------:R-:W0:Y:S01]  /*5be0*/  MUFU.TANH R21, R21 ;  /* 0x0000001500157308 */ /* 0x000e220000002400 */
[----:B-1----:R-:W-:Y:S02]  /*5bf0*/  FSEL R34, R13, -INF , P6 ;  /* 0xff8000000d227808 */ /* 0x002fe40003000000 */
[----:B------:R-:W-:-:S03]  /*5c00*/  ISETP.GT.AND P6, PT, R28, 0x40, PT ;  /* 0x000000401c00780c */ /* 0x000fc60003fc4270 */
[----:B------:R-:W-:Y:S02]  /*5c10*/  FFMA.FTZ R34, R34, UR4, -R5 ;  /* 0x0000000422227c23 */ /* 0x000fe40008010805 */
[----:B------:R-:W1:Y:S01]  /*5c20*/  MUFU.TANH R22, R22 ;  /* 0x0000001600167308 */ /* 0x000e620000002400 */
[----:B---3--:R-:W-:Y:S02]  /*5c30*/  FSEL R31, R14, -INF , P1 ;  /* 0xff8000000e1f7808 */ /* 0x008fe40000800000 */
[----:B------:R-:W-:-:S03]  /*5c40*/  ISETP.GT.AND P1, PT, R28, 0x41, PT ;  /* 0x000000411c00780c */ /* 0x000fc60003f24270 */
[----:B------:R-:W-:Y:S02]  /*5c50*/  FFMA.FTZ R31, R31, UR4, -R5 ;  /* 0x000000041f1f7c23 */ /* 0x000fe40008010805 */
[----:B------:R-:W2:Y:S01]  /*5c60*/  MUFU.TANH R17, R17 ;  /* 0x0000001100117308 */ /* 0x000ea20000002400 */
[----:B0-----:R-:W-:Y:S02]  /*5c70*/  FSEL R29, R21, -INF , P2 ;  /* 0xff800000151d7808 */ /* 0x001fe40001000000 */
[----:B------:R-:W-:-:S03]  /*5c80*/  ISETP.GT.AND P2, PT, R28, 0x20, PT ;  /* 0x000000201c00780c */ /* 0x000fc60003f44270 */
[--C-:B------:R-:W-:Y:S02]  /*5c90*/  FFMA.FTZ R29, R29, UR4, -R6.reuse ;  /* 0x000000041d1d7c23 */ /* 0x100fe40008010806 */
[----:B------:R-:W0:Y:S01]  /*5ca0*/  MUFU.TANH R18, R18 ;  /* 0x0000001200127308 */ /* 0x000e220000002400 */
[----:B-1----:R-:W-:Y:S02]  /*5cb0*/  FSEL R33, R22, -INF , P3 ;  /* 0xff80000016217808 */ /* 0x002fe40001800000 */
[----:B------:R-:W-:Y:S01]  /*5cc0*/  ISETP.GT.AND P3, PT, R28, 0x21, PT ;  /* 0x000000211c00780c */ /* 0x000fe20003f64270 */
[----:B------:R-:W-:Y:S01]  /*5cd0*/  FMUL.FTZ R28, R43, UR8 ;  /* 0x000000082b1c7c20 */ /* 0x000fe20008410000 */
[--C-:B------:R-:W-:Y:S01]  /*5ce0*/  FFMA.FTZ R43, R37, UR4, -R6.reuse ;  /* 0x00000004252b7c23 */ /* 0x100fe20008010806 */
[----:B------:R-:W-:Y:S01]  /*5cf0*/  FFMA.FTZ R33, R33, UR4, -R6 ;  /* 0x0000000421217c23 */ /* 0x000fe20008010806 */
[----:B------:R-:W-:Y:S01]  /*5d00*/  FFMA.FTZ R6, R30, UR4, -R5 ;  /* 0x000000041e067c23 */ /* 0x000fe20008010805 */
[----:B------:R-:W1:Y:S01]  /*5d10*/  MUFU.TANH R23, R23 ;  /* 0x0000001700177308 */ /* 0x000e620000002400 */
[----:B--2---:R-:W-:-:S05]  /*5d20*/  FSEL R38, R17, -INF , P2 ;  /* 0xff80000011267808 */ /* 0x004fca0001000000 */
[----:B------:R-:W-:Y:S02]  /*5d30*/  FFMA.FTZ R38, R38, UR4, -R5 ;  /* 0x0000000426267c23 */ /* 0x000fe40008010805 */
[----:B------:R-:W2:Y:S01]  /*5d40*/  MUFU.TANH R24, R24 ;  /* 0x0000001800187308 */ /* 0x000ea20000002400 */
[----:B0-----:R-:W-:-:S05]  /*5d50*/  FSEL R30, R18, -INF , P3 ;  /* 0xff800000121e7808 */ /* 0x001fca0001800000 */
[----:B------:R-:W-:Y:S02]  /*5d60*/  FFMA.FTZ R30, R30, UR4, -R5 ;  /* 0x000000041e1e7c23 */ /* 0x000fe40008010805 */
[----:B------:R-:W0:Y:S01]  /*5d70*/  MUFU.TANH R25, R25 ;  /* 0x0000001900197308 */ /* 0x000e220000002400 */
[----:B-1----:R-:W-:-:S05]  /*5d80*/  FSEL R32, R23, -INF , P4 ;  /* 0xff80000017207808 */ /* 0x002fca0002000000 */
[----:B------:R-:W-:Y:S02]  /*5d90*/  FFMA.FTZ R32, R32, UR4, -R5 ;  /* 0x0000000420207c23 */ /* 0x000fe40008010805 */
[----:B------:R-:W1:Y:S01]  /*5da0*/  MUFU.TANH R28, R28 ;  /* 0x0000001c001c7308 */ /* 0x000e620000002400 */
[----:B--2---:R-:W-:-:S05]  /*5db0*/  FSEL R37, R24, -INF , P5 ;  /* 0xff80000018257808 */ /* 0x004fca0002800000 */
[----:B------:R-:W-:Y:S02]  /*5dc0*/  FFMA.FTZ R37, R37, UR4, -R5 ;  /* 0x0000000425257c23 */ /* 0x000fe40008010805 */
[----:B------:R-:W-:Y:S01]  /*5dd0*/  MUFU.EX2 R235, R235 ;  /* 0x000000eb00eb7308 */ /* 0x000fe20000000800 */
[----:B0-----:R-:W-:-:S05]  /*5de0*/  FSEL R35, R25, -INF , P6 ;  /* 0xff80000019237808 */ /* 0x001fca0003000000 */
[----:B------:R-:W-:Y:S02]  /*5df0*/  FFMA.FTZ R35, R35, UR4, -R5 ;  /* 0x0000000423237c23 */ /* 0x000fe40008010805 */
[----:B------:R-:W0:Y:S01]  /*5e00*/  MUFU.EX2 R43, R43 ;  /* 0x0000002b002b7308 */ /* 0x000e220000000800 */
[----:B-1----:R-:W-:-:S05]  /*5e10*/  FSEL R40, R28, -INF , P1 ;  /* 0xff8000001c287808 */ /* 0x002fca0000800000 */
[----:B------:R-:W-:Y:S02]  /*5e20*/  FFMA.FTZ R40, R40, UR4, -R5 ;  /* 0x0000000428287c23 */ /* 0x000fe40008010805 */
[----:B------:R-:W1:Y:S01]  /*5e30*/  LDS R5, [R234+0x2c300] ;  /* 0x02c30000ea057984 */ /* 0x000e620000000800 */
[----:B------:R0:W-:Y:S03]  /*5e40*/  MUFU.EX2 R237, R6 ;  /* 0x0000000600ed7308 */ /* 0x0001e60000000800 */
[----:B------:R-:W2:Y:S01]  /*5e50*/  LDS R234, [R234+0x2c320] ;  /* 0x02c32000eaea7984 */ /* 0x000ea20000000800 */
[----:B------:R-:W-:-:S04]  /*5e60*/  WARPGROUP.DEPBAR.LE gsb0, 0x0 ;  /* 0x00008000000079c5 */ /* 0x000fc80000010000 */
[----:B------:R-:W-:Y:S01]  /*5e70*/  MUFU.EX2 R231, R231 ;  /* 0x000000e700e77308 */ /* 0x000fe20000000800 */
[----:B0-----:R-:W-:-:S07]  /*5e80*/  F2FP.F16.F32.PACK_AB R6, R43, R235 ;  /* 0x000000eb2b06723e */ /* 0x001fce00000000ff */
[----:B------:R-:W0:Y:S08]  /*5e90*/  MUFU.EX2 R42, R42 ;  /* 0x0000002a002a7308 */ /* 0x000e300000000800 */
[----:B------:R-:W3:Y:S08]  /*5ea0*/  MUFU.EX2 R41, R41 ;  /* 0x0000002900297308 */ /* 0x000ef00000000800 */
[----:B------:R-:W4:Y:S01]  /*5eb0*/  MUFU.EX2 R39, R39 ;  /* 0x0000002700277308 */ /* 0x000f220000000800 */
[--C-:B-1----:R-:W-:Y:S01]  /*5ec0*/  FADD.FTZ R44, R44, -R5.reuse ;  /* 0x800000052c2c7221 */ /* 0x102fe20000010000 */
[--C-:B------:R-:W-:Y:S01]  /*5ed0*/  FADD.FTZ R48, R48, -R5.reuse ;  /* 0x8000000530307221 */ /* 0x100fe20000010000 */
[----:B------:R-:W-:-:S02]  /*5ee0*/  FADD.FTZ R45, R45, -R5 ;  /* 0x800000052d2d7221 */ /* 0x000fc40000010000 */
[----:B------:R-:W-:Y:S01]  /*5ef0*/  FMUL.FTZ R44, R235, R44 ;  /* 0x0000002ceb2c7220 */ /* 0x000fe20000410000 */
[----:B0-----:R-:W-:Y:S02]  /*5f00*/  FMUL.FTZ R48, R42, R48 ;  /* 0x000000302a307220 */ /* 0x001fe40000410000 */
[----:B------:R-:W0:Y:S01]  /*5f10*/  MUFU.EX2 R36, R36 ;  /* 0x0000002400247308 */ /* 0x000e220000000800 */
[----:B------:R-:W-:Y:S01]  /*5f20*/  FMUL.FTZ R45, R43, R45 ;  /* 0x0000002d2b2d7220 */ /* 0x000fe20000410000 */
[----:B------:R-:W-:Y:S01]  /*5f30*/  FMUL.FTZ R44, R7, R44 ;  /* 0x0000002c072c7220 */ /* 0x000fe20000410000 */
[----:B------:R-:W-:Y:S01]  /*5f40*/  F2FP.F16.F32.PACK_AB R7, R231, R237 ;  /* 0x000000ede707723e */ /* 0x000fe200000000ff */
[----:B------:R-:W-:Y:S01]  /*5f50*/  BAR.SYNC.DEFER_BLOCKING 0x9, 0x100 ;  /* 0x0244000000007b1d */ /* 0x000fe20000010000 */
[----:B------:R-:W-:Y:S01]  /*5f60*/  FMUL.FTZ R11, R11, R48 ;  /* 0x000000300b0b7220 */ /* 0x000fe20000410000 */
[----:B------:R-:W-:-:S04]  /*5f70*/  FADD.FTZ R48, R49, -R5 ;  /* 0x8000000531307221 */ /* 0x000fc80000010000 */
[----:B------:R-:W1:Y:S01]  /*5f80*/  MUFU.EX2 R27, R27 ;  /* 0x0000001b001b7308 */ /* 0x000e620000000800 */
[----:B---3--:R-:W-:Y:S01]  /*5f90*/  FMUL.FTZ R48, R41, R48 ;  /* 0x0000003029307220 */ /* 0x008fe20000410000 */
[----:B------:R-:W-:-:S06]  /*5fa0*/  FADD.FTZ R52, R52, -R5 ;  /* 0x8000000534347221 */ /* 0x000fcc0000010000 */
[----:B------:R-:W-:Y:S01]  /*5fb0*/  MUFU.EX2 R29, R29 ;  /* 0x0000001d001d7308 */ /* 0x000fe20000000800 */
[--C-:B------:R-:W-:Y:S01]  /*5fc0*/  FADD.FTZ R53, R53, -R5.reuse ;  /* 0x8000000535357221 */ /* 0x100fe20000010000 */
[----:B------:R-:W-:Y:S01]  /*5fd0*/  FFMA.FTZ R15, -R15, R15, 1 ;  /* 0x3f8000000f0f7423 */ /* 0x000fe2000001010f */
[----:B------:R-:W-:Y:S01]  /*5fe0*/  FFMA.FTZ R10, -R10, R10, 1 ;  /* 0x3f8000000a0a7423 */ /* 0x000fe2000001010a */
[--C-:B------:R-:W-:Y:S01]  /*5ff0*/  FADD.FTZ R216, R216, -R5.reuse ;  /* 0x80000005d8d87221 */ /* 0x100fe20000010000 */
[--C-:B------:R-:W-:Y:S01]  /*6000*/  FADD.FTZ R217, R217, -R5.reuse ;  /* 0x80000005d9d97221 */ /* 0x100fe20000010000 */
[----:B------:R-:W-:Y:S01]  /*6010*/  FADD.FTZ R220, R220, -R5 ;  /* 0x80000005dcdc7221 */ /* 0x000fe20000010000 */
[----:B--2---:R-:W-:Y:S01]  /*6020*/  FADD.FTZ R50, R50, -R234 ;  /* 0x800000ea32327221 */ /* 0x004fe20000010000 */
[----:B------:R-:W2:Y:S01]  /*6030*/  MUFU.EX2 R43, R34 ;  /* 0x00000022002b7308 */ /* 0x000ea20000000800 */
[----:B------:R-:W-:Y:S01]  /*6040*/  FFMA.FTZ R19, -R19, R19, 1 ;  /* 0x3f80000013137423 */ /* 0x000fe20000010113 */
[----:B------:R3:W-:Y:S01]  /*6050*/  STSM.16.M88.2 [R0+0x2c500], R6 ;  /* 0x02c5000600007844 */ /* 0x0007e20000000100 */
[----:B------:R-:W-:-:S05]  /*6060*/  FFMA.FTZ R21, -R21, R21, 1 ;  /* 0x3f80000015157423 */ /* 0x000fca0000010115 */
[----:B------:R-:W-:Y:S08]  /*6070*/  MUFU.EX2 R26, R26 ;  /* 0x0000001a001a7308 */ /* 0x000ff00000000800 */
[----:B------:R-:W-:Y:S01]  /*6080*/  MUFU.EX2 R30, R30 ;  /* 0x0000001e001e7308 */ /* 0x000fe20000000800 */
[----:B---3--:R-:W-:Y:S01]  /*6090*/  FFMA.FTZ R7, -R12, R12, 1 ;  /* 0x3f8000000c077423 */ /* 0x008fe2000001010c */
[----:B------:R-:W-:-:S06]  /*60a0*/  FADD.FTZ R6, R47, -R234 ;  /* 0x800000ea2f067221 */ /* 0x000fcc0000010000 */
[----:B------:R-:W-:Y:S01]  /*60b0*/  MUFU.EX2 R40, R40 ;  /* 0x0000002800287308 */ /* 0x000fe20000000800 */
[--C-:B------:R-:W-:Y:S01]  /*60c0*/  FADD.FTZ R222, R222, -R234.reuse ;  /* 0x800000eadede7221 */ /* 0x100fe20000010000 */
[----:B------:R-:W-:Y:S01]  /*60d0*/  F2FP.F16.F32.PACK_AB R42, R41, R42 ;  /* 0x0000002a292a723e */ /* 0x000fe200000000ff */
[--C-:B------:R-:W-:Y:S01]  /*60e0*/  FADD.FTZ R46, R46, -R234.reuse ;  /* 0x800000ea2e2e7221 */ /* 0x100fe20000010000 */
[----:B------:R-:W-:Y:S01]  /*60f0*/  FFMA.FTZ R9, -R9, R9, 1 ;  /* 0x3f80000009097423 */ /* 0x000fe20000010109 */
[--C-:B------:R-:W-:Y:S01]  /*6100*/  FADD.FTZ R51, R51, -R234.reuse ;  /* 0x800000ea33337221 */ /* 0x100fe20000010000 */
[----:B------:R-:W-:Y:S01]  /*6110*/  FMUL.FTZ R8, R8, R45 ;  /* 0x0000002d08087220 */ /* 0x000fe20000410000 */
[--C-:B------:R-:W-:Y:S01]  /*6120*/  FADD.FTZ R54, R54, -R234.reuse ;  /* 0x800000ea36367221 */ /* 0x100fe20000010000 */
[----:B------:R3:W5:Y:S01]  /*6130*/  MUFU.EX2 R12, R33 ;  /* 0x00000021000c7308 */ /* 0x0007620000000800 */
[----:B------:R-:W-:Y:S01]  /*6140*/  FMUL.FTZ R231, R231, R6 ;  /* 0x00000006e7e77220 */ /* 0x000fe20000410000 */
[----:B------:R-:W-:Y:S01]  /*6150*/  FMUL.FTZ R6, R7, R48 ;  /* 0x0000003007067220 */ /* 0x000fe20000410000 */
[----:B------:R-:W-:Y:S01]  /*6160*/  FFMA.FTZ R7, -R16, R16, 1 ;  /* 0x3f80000010077423 */ /* 0x000fe20000010110 */
[----:B----4-:R-:W-:Y:S01]  /*6170*/  FMUL.FTZ R16, R39, R52 ;  /* 0x0000003427107220 */ /* 0x010fe20000410000 */
[----:B------:R-:W-:Y:S01]  /*6180*/  FADD.FTZ R5, R221, -R5 ;  /* 0x80000005dd057221 */ /* 0x000fe20000010000 */
[----:B0-----:R-:W-:Y:S01]  /*6190*/  FMUL.FTZ R48, R36, R53 ;  /* 0x0000003524307220 */ /* 0x001fe20000410000 */
[----:B------:R-:W-:Y:S01]  /*61a0*/  FMUL.FTZ R231, R10, R231 ;  /* 0x000000e70ae77220 */ /* 0x000fe20000410000 */
[----:B------:R-:W-:Y:S01]  /*61b0*/  FMUL.FTZ R16, R15, R16 ;  /* 0x000000100f107220 */ /* 0x000fe20000410000 */
[----:B------:R-:W-:Y:S01]  /*61c0*/  FFMA.FTZ R15, -R20, R20, 1 ;  /* 0x3f800000140f7423 */ /* 0x000fe20000010114 */
[----:B------:R-:W-:Y:S01]  /*61d0*/  FFMA.FTZ R10, -R13, R13, 1 ;  /* 0x3f8000000d0a7423 */ /* 0x000fe2000001010d */
[----:B-1----:R-:W-:Y:S01]  /*61e0*/  FMUL.FTZ R20, R27, R216 ;  /* 0x000000d81b147220 */ /* 0x002fe20000410000 */
[----:B---3--:R-:W-:Y:S01]  /*61f0*/  FFMA.FTZ R33, -R22, R22, 1 ;  /* 0x3f80000016217423 */ /* 0x008fe20000010116 */
[----:B--2---:R-:W-:Y:S01]  /*6200*/  FMUL.FTZ R13, R43, R50 ;  /* 0x000000322b0d7220 */ /* 0x004fe20000410000 */
[----:B------:R-:W-:Y:S01]  /*6210*/  FMUL.FTZ R22, R29, R220 ;  /* 0x000000dc1d167220 */ /* 0x000fe20000410000 */
[----:B------:R-:W-:Y:S01]  /*6220*/  FADD.FTZ R55, R55, -R234 ;  /* 0x800000ea37377221 */ /* 0x000fe20000010000 */
[----:B------:R-:W-:-:S02]  /*6230*/  IMAD R4, R3, 0x2000, R4 ;  /* 0x0000200003047824 */ /* 0x000fc400078e0204 */
[----:B-----5:R-:W-:Y:S01]  /*6240*/  FMUL.FTZ R34, R12, R5 ;  /* 0x000000050c227220 */ /* 0x020fe20000410000 */
[----:B------:R-:W-:Y:S01]  /*6250*/  FMUL.FTZ R7, R7, R48 ;  /* 0x0000003007077220 */ /* 0x000fe20000410000 */
[----:B------:R-:W-:Y:S01]  /*6260*/  FMUL.FTZ R20, R19, R20 ;  /* 0x0000001413147220 */ /* 0x000fe20000410000 */
[----:B------:R-:W0:Y:S01]  /*6270*/  MUFU.EX2 R48, R31 ;  /* 0x0000001f00307308 */ /* 0x000e220000000800 */
[----:B------:R-:W-:Y:S01]  /*6280*/  FMUL.FTZ R22, R21, R22 ;  /* 0x0000001615167220 */ /* 0x000fe20000410000 */
[----:B------:R-:W-:Y:S01]  /*6290*/  FMUL.FTZ R5, R33, R34 ;  /* 0x0000002221057220 */ /* 0x000fe20000410000 */
[----:B------:R-:W-:Y:S01]  /*62a0*/  FMUL.FTZ R10, R10, R13 ;  /* 0x0000000d0a0a7220 */ /* 0x000fe20000410000 */
[--C-:B------:R-:W-:Y:S01]  /*62b0*/  FADD.FTZ R218, R218, -R234.reuse ;  /* 0x800000eadada7221 */ /* 0x100fe20000010000 */
[--C-:B------:R-:W-:Y:S01]  /*62c0*/  FADD.FTZ R219, R219, -R234.reuse ;  /* 0x800000eadbdb7221 */ /* 0x100fe20000010000 */
[----:B------:R-:W-:Y:S01]  /*62d0*/  FADD.FTZ R223, R223, -R234 ;  /* 0x800000eadfdf7221 */ /* 0x000fe20000010000 */
[----:B------:R-:W-:Y:S01]  /*62e0*/  FFMA.FTZ R17, -R17, R17, 1 ;  /* 0x3f80000011117423 */ /* 0x000fe20000010111 */
[----:B------:R-:W1:Y:S01]  /*62f0*/  MUFU.EX2 R19, R38 ;  /* 0x0000002600137308 */ /* 0x000e620000000800 */
[----:B------:R-:W-:Y:S01]  /*6300*/  FFMA.FTZ R28, -R28, R28, 1 ;  /* 0x3f8000001c1c7423 */ /* 0x000fe2000001011c */
[----:B------:R-:W-:Y:S01]  /*6310*/  UMOV UR57, 0x40000040 ;  /* 0x4000004000397882 */ /* 0x000fe20000000000 */
[----:B------:R-:W-:Y:S01]  /*6320*/  UMOV UR59, 0x40 ;  /* 0x00000040003b7882 */ /* 0x000fe20000000000 */
[----:B------:R-:W-:Y:S01]  /*6330*/  UMOV UR15, 0x40 ;  /* 0x00000040000f7882 */ /* 0x000fe20000000000 */
[----:B------:R-:W-:Y:S01]  /*6340*/  UMOV UR19, 0x40 ;  /* 0x0000004000137882 */ /* 0x000fe20000000000 */
[----:B------:R-:W-:Y:S01]  /*6350*/  UMOV UR45, 0x40000040 ;  /* 0x40000040002d7882 */ /* 0x000fe20000000000 */
[----:B------:R-:W-:Y:S01]  /*6360*/  UMOV UR47, 0x40 ;  /* 0x00000040002f7882 */ /* 0x000fe20000000000 */
[----:B------:R-:W-:Y:S01]  /*6370*/  MUFU.EX2 R21, R32 ;  /* 0x0000002000157308 */ /* 0x000fe20000000800 */
[----:B------:R-:W-:Y:S01]  /*6380*/  UMOV UR55, 0x40 ;  /* 0x0000004000377882 */ /* 0x000fe20000000000 */
[----:B------:R-:W-:Y:S01]  /*6390*/  UMOV UR51, 0x40 ;  /* 0x0000004000337882 */ /* 0x000fe20000000000 */
[----:B------:R-:W-:Y:S01]  /*63a0*/  UMOV UR43, 0x40 ;  /* 0x00000040002b7882 */ /* 0x000fe20000000000 */
[----:B------:R-:W-:Y:S01]  /*63b0*/  UMOV UR25, 0x40000040 ;  /* 0x4000004000197882 */ /* 0x000fe20000000000 */
[----:B------:R-:W-:Y:S01]  /*63c0*/  UMOV UR27, 0x40 ;  /* 0x00000040001b7882 */ /* 0x000fe20000000000 */
[----:B------:R-:W-:Y:S01]  /*63d0*/  UMOV UR39, 0x40 ;  /* 0x0000004000277882 */ /* 0x000fe20000000000 */
[----:B------:R-:W-:Y:S01]  /*63e0*/  UMOV UR35, 0x40 ;  /* 0x0000004000237882 */ /* 0x000fe20000000000 */
[----:B------:R1:W2:Y:S01]  /*63f0*/  MUFU.EX2 R34, R37 ;  /* 0x0000002500227308 */ /* 0x0002a20000000800 */
[----:B------:R-:W-:Y:S01]  /*6400*/  UMOV UR31, 0x40 ;  /* 0x00000040001f7882 */ /* 0x000fe20000000000 */
[----:B------:R-:W-:Y:S01]  /*6410*/  UMOV UR23, 0x40 ;  /* 0x0000004000177882 */ /* 0x000fe20000000000 */
[----:B------:R-:W3:Y:S01]  /*6420*/  LDL R235, [R1] ;  /* 0x0000000001eb7983 */ /* 0x000ee20000100800 */
[----:B------:R-:W-:Y:S01]  /*6430*/  FMUL.FTZ R52, R26, R217 ;  /* 0x000000d91a347220 */ /* 0x000fe20000410000 */
[----:B0-----:R-:W-:Y:S01]  /*6440*/  F2FP.F16.F32.PACK_AB R43, R48, R43 ;  /* 0x0000002b302b723e */ /* 0x001fe200000000ff */
[----:B------:R-:W-:Y:S01]  /*6450*/  FMUL.FTZ R46, R237, R46 ;  /* 0x0000002eed2e7220 */ /* 0x000fe20000410000 */
[----:B------:R-:W-:Y:S01]  /*6460*/  F2FP.F16.F32.PACK_AB R36, R36, R39 ;  /* 0x000000272424723e */ /* 0x000fe200000000ff */
[----:B------:R-:W0:Y:S01]  /*6470*/  MUFU.EX2 R13, R35 ;  /* 0x00000023000d7308 */ /* 0x000e220000000800 */
[----:B-1----:R-:W-:Y:S01]  /*6480*/  F2FP.F16.F32.PACK_AB R37, R30, R19 ;  /* 0x000000131e25723e */ /* 0x002fe200000000ff */
[----:B------:R-:W-:Y:S01]  /*6490*/  STSM.16.M88.2 [R0+0x2cd00], R42 ;  /* 0x02cd002a00007844 */ /* 0x000fe20000000100 */
[----:B------:R-:W-:Y:S01]  /*64a0*/  F2FP.F16.F32.PACK_AB R26, R26, R27 ;  /* 0x0000001b1a1a723e */ /* 0x000fe200000000ff */
[----:B------:R-:W-:Y:S01]  /*64b0*/  FMUL.FTZ R46, R9, R46 ;  /* 0x0000002e092e7220 */ /* 0x000fe20000410000 */
[----:B------:R-:W-:Y:S01]  /*64c0*/  F2FP.F16.F32.PACK_AB R12, R12, R29 ;  /* 0x0000001d0c0c723e */ /* 0x000fe200000000ff */
[----:B------:R-:W-:Y:S01]  /*64d0*/  STSM.16.M88.2 [R0+0x2d500], R36 ;  /* 0x02d5002400007844 */ /* 0x000fe20000000100 */
[----:B------:R-:W-:-:S02]  /*64e0*/  VIADD R9, R225, 0x2c500 ;  /* 0x0002c500e1097836 */ /* 0x000fc40000000000 */
[----:B------:R-:W-:Y:S01]  /*64f0*/  FMUL.FTZ R54, R19, R54 ;  /* 0x0000003613367220 */ /* 0x000fe20000410000 */
[----:B--2---:R-:W-:Y:S01]  /*6500*/  F2FP.F16.F32.PACK_AB R27, R34, R21 ;  /* 0x00000015221b723e */ /* 0x004fe200000000ff */
[----:B------:R-:W-:Y:S01]  /*6510*/  FMUL.FTZ R55, R30, R55 ;  /* 0x000000371e377220 */ /* 0x000fe20000410000 */
[----:B------:R-:W-:Y:S01]  /*6520*/  F2FP.F16.F32.PACK_AB R44, R8, R44 ;  /* 0x0000002c082c723e */ /* 0x000fe200000000ff */
[C---:B------:R-:W-:Y:S01]  /*6530*/  FMUL.FTZ R223, R40.reuse, R223 ;  /* 0x000000df28df7220 */ /* 0x040fe20000410000 */
[----:B------:R-:W-:Y:S01]  /*6540*/  SHF.R.U32.HI R9, RZ, 0x4, R9 ;  /* 0x00000004ff097819 */ /* 0x000fe20000011609 */
[----:B------:R-:W-:Y:S01]  /*6550*/  STSM.16.M88.2 [R0+0x2dd00], R26 ;  /* 0x02dd001a00007844 */ /* 0x000fe20000000100 */
[----:B------:R-:W-:Y:S01]  /*6560*/  SHF.R.U32.HI R8, RZ, 0x4, R4 ;  /* 0x00000004ff087819 */ /* 0x000fe20000011604 */
[----:B------:R-:W-:Y:S01]  /*6570*/  FMUL.FTZ R17, R17, R54 ;  /* 0x0000003611117220 */ /* 0x000fe20000410000 */
[----:B0-----:R-:W-:Y:S01]  /*6580*/  FMUL.FTZ R33, R13, R222 ;  /* 0x000000de0d217220 */ /* 0x001fe20000410000 */
[----:B------:R-:W-:Y:S01]  /*6590*/  F2FP.F16.F32.PACK_AB R13, R40, R13 ;  /* 0x0000000d280d723e */ /* 0x000fe200000000ff */
[----:B------:R-:W-:Y:S01]  /*65a0*/  FMUL.FTZ R15, R15, R52 ;  /* 0x000000340f0f7220 */ /* 0x000fe20000410000 */
[----:B------:R-:W-:Y:S01]  /*65b0*/  LOP3.LUT R9, R9, 0x3fff, RZ, 0xc0, !PT ;  /* 0x00003fff09097812 */ /* 0x000fe200078ec0ff */
[----:B------:R-:W-:Y:S01]  /*65c0*/  FMUL.FTZ R223, R28, R223 ;  /* 0x000000df1cdf7220 */ /* 0x000fe20000410000 */
[----:B------:R-:W-:Y:S01]  /*65d0*/  F2FP.F16.F32.PACK_AB R30, R6, R11 ;  /* 0x0000000b061e723e */ /* 0x000fe200000000ff */
[----:B------:R0:W-:Y:S01]  /*65e0*/  STSM.16.M88.2 [R0+0x2e500], R12 ;  /* 0x02e5000c00007844 */ /* 0x0001e20000000100 */
[----:B------:R-:W-:Y:S01]  /*65f0*/  LOP3.LUT R9, R9, 0x80000, RZ, 0xfc, !PT ;  /* 0x0008000009097812 */ /* 0x000fe200078efcff */
[----:B------:R-:W-:Y:S01]  /*6600*/  UMOV UR13, UR57 ;  /* 0x00000039000d7c82 */ /* 0x000fe20008000000 */
[----:B------:R-:W-:Y:S01]  /*6610*/  LOP3.LUT R6, R8, 0x3fff, RZ, 0xc0, !PT ;  /* 0x00003fff08067812 */ /* 0x000fe200078ec0ff */
[----:B------:R1:W-:Y:S06]  /*6620*/  MEMBAR.ALL.CTA ;  /* 0x0000000000007992 */ /* 0x0003ec0000008000 */
[----:B-1----:R-:W1:Y:S01]  /*6630*/  FENCE.VIEW.ASYNC.S ;  /* 0x00000000000073c6 */ /* 0x002e620000000000 */
[----:B------:R-:W-:Y:S01]  /*6640*/  F2FP.F16.F32.PACK_AB R45, R231, R46 ;  /* 0x0000002ee72d723e */ /* 0x000fe200000000ff */
[----:B------:R-:W-:Y:S01]  /*6650*/  VIADD R31, R9, 0x80 ;  /* 0x00000080091f7836 */ /* 0x000fe20000000000 */
[----:B------:R-:W-:Y:S01]  /*6660*/  F2FP.F16.F32.PACK_AB R16, R7, R16 ;  /* 0x000000100710723e */ /* 0x000fe200000000ff */
[----:B------:R-:W-:Y:S01]  /*6670*/  VIADD R32, R9, 0x100 ;  /* 0x0000010009207836 */ /* 0x000fe20000000000 */
[----:B------:R-:W-:Y:S01]  /*6680*/  R2UR UR56, R6 ;  /* 0x00000000063872ca */ /* 0x000fe200000e0000 */
[----:B------:R-:W-:Y:S01]  /*6690*/  UMOV UR11, UR15 ;  /* 0x0000000f000b7c82 */ /* 0x000fe20008000000 */
[----:B------:R-:W-:Y:S01]  /*66a0*/  R2UR UR4, R31 ;  /* 0x000000001f0472ca */ /* 0x000fe200000e0000 */
[----:B------:R-:W-:Y:S01]  /*66b0*/  FFMA.FTZ R31, -R14, R14, 1 ;  /* 0x3f8000000e1f7423 */ /* 0x000fe2000001010e */
[----:B------:R-:W-:Y:S01]  /*66c0*/  FFMA.FTZ R14, -R18, R18, 1 ;  /* 0x3f800000120e7423 */ /* 0x000fe20000010112 */
[----:B------:R-:W-:Y:S01]  /*66d0*/  FMUL.FTZ R18, R48, R51 ;  /* 0x0000003330127220 */ /* 0x000fe20000410000 */
[----:B------:R-:W-:Y:S01]  /*66e0*/  R2UR UR5, R32 ;  /* 0x00000000200572ca */ /* 0x000fe200000e0000 */
[----:B------:R-:W-:-:S02]  /*66f0*/  VIADD R32, R9, 0x180 ;  /* 0x0000018009207836 */ /* 0x000fc40000000000 */
[----:B------:R-:W-:Y:S01]  /*6700*/  FMUL.FTZ R14, R14, R55 ;  /* 0x000000370e0e7220 */ /* 0x000fe20000410000 */
[----:B------:R-:W-:Y:S01]  /*6710*/  FMUL.FTZ R31, R31, R18 ;  /* 0x000000121f1f7220 */ /* 0x000fe20000410000 */
[----:B------:R-:W-:Y:S01]  /*6720*/  FFMA.FTZ R18, -R23, R23, 1 ;  /* 0x3f80000017127423 */ /* 0x000fe20000010117 */
[----:B------:R-:W-:Y:S01]  /*6730*/  FFMA.FTZ R23, -R24, R24, 1 ;  /* 0x3f80000018177423 */ /* 0x000fe20000010118 */
[----:B------:R-:W-:Y:S01]  /*6740*/  R2UR UR6, R32 ;  /* 0x00000000200672ca */ /* 0x000fe200000e0000 */
[----:B------:R-:W-:Y:S01]  /*6750*/  FFMA.FTZ R24, -R25, R25, 1 ;  /* 0x3f80000019187423 */ /* 0x000fe20000010119 */
[----:B------:R-:W-:Y:S01]  /*6760*/  FMUL.FTZ R25, R21, R218 ;  /* 0x000000da15197220 */ /* 0x000fe20000410000 */
[----:B------:R-:W-:Y:S01]  /*6770*/  FMUL.FTZ R32, R34, R219 ;  /* 0x000000db22207220 */ /* 0x000fe20000410000 */
[----:B------:R-:W-:Y:S01]  /*6780*/  F2FP.F16.F32.PACK_AB R31, R31, R10 ;  /* 0x0000000a1f1f723e */ /* 0x000fe200000000ff */
[----:B------:R-:W-:Y:S01]  /*6790*/  FMUL.FTZ R24, R24, R33 ;  /* 0x0000002118187220 */ /* 0x000fe20000410000 */
[----:B------:R-:W-:Y:S01]  /*67a0*/  FMUL.FTZ R18, R18, R25 ;  /* 0x0000001912127220 */ /* 0x000fe20000410000 */
[----:B-1----:R-:W-:Y:S01]  /*67b0*/  BAR.SYNC.DEFER_BLOCKING 0x9, 0x100 ;  /* 0x0244000000007b1d */ /* 0x002fe20000010000 */
[----:B------:R-:W-:Y:S01]  /*67c0*/  FMUL.FTZ R23, R23, R32 ;  /* 0x0000002017177220 */ /* 0x000fe20000410000 */
[----:B------:R-:W-:Y:S01]  /*67d0*/  F2FP.F16.F32.PACK_AB R17, R14, R17 ;  /* 0x000000110e11723e */ /* 0x000fe200000000ff */
[----:B------:R-:W-:Y:S01]  /*67e0*/  VIADD R7, R9, 0x10 ;  /* 0x0000001009077836 */ /* 0x000fe20000000000 */
[----:B------:R-:W-:Y:S01]  /*67f0*/  F2FP.F16.F32.PACK_AB R20, R15, R20 ;  /* 0x000000140f14723e */ /* 0x000fe200000000ff */
[C---:B------:R-:W-:Y:S01]  /*6800*/  VIADD R8, R6.reuse, 0x180 ;  /* 0x0000018006087836 */ /* 0x040fe20000000000 */
[----:B------:R-:W-:Y:S01]  /*6810*/  R2UR UR58, R9 ;  /* 0x00000000093a72ca */ /* 0x000fe200000e0000 */
[----:B------:R-:W-:Y:S01]  /*6820*/  UMOV UR12, UR56 ;  /* 0x00000038000c7c82 */ /* 0x000fe20008000000 */
[----:B------:R-:W-:Y:S01]  /*6830*/  F2FP.F16.F32.PACK_AB R21, R23, R18 ;  /* 0x000000121715723e */ /* 0x000fe200000000ff */
[----:B------:R-:W-:Y:S01]  /*6840*/  UMOV UR14, UR4 ;  /* 0x00000004000e7c82 */ /* 0x000fe20008000000 */
[----:B------:R-:W-:Y:S01]  /*6850*/  F2FP.F16.F32.PACK_AB R22, R5, R22 ;  /* 0x000000160516723e */ /* 0x000fe200000000ff */
[----:B------:R-:W-:Y:S01]  /*6860*/  VIADD R5, R9, 0x200 ;  /* 0x0000020009057836 */ /* 0x000fe20000000000 */
[----:B------:R-:W-:Y:S01]  /*6870*/  F2FP.F16.F32.PACK_AB R23, R223, R24 ;  /* 0x00000018df17723e */ /* 0x000fe200000000ff */
[----:B------:R-:W-:Y:S01]  /*6880*/  UMOV UR10, UR14 ;  /* 0x0000000e000a7c82 */ /* 0x000fe20008000000 */
[----:B------:R-:W-:Y:S01]  /*6890*/  UMOV UR16, UR56 ;  /* 0x0000003800107c82 */ /* 0x000fe20008000000 */
[----:B------:R-:W-:Y:S01]  /*68a0*/  UMOV UR17, UR57 ;  /* 0x0000003900117c82 */ /* 0x000fe20008000000 */
[----:B------:R-:W-:Y:S01]  /*68b0*/  R2UR UR7, R5 ;  /* 0x00000000050772ca */ /* 0x000fe200000e0000 */
[----:B------:R-:W-:Y:S01]  /*68c0*/  UMOV UR18, UR6 ;  /* 0x0000000600127c82 */ /* 0x000fe20008000000 */
[----:B------:R-:W-:Y:S01]  /*68d0*/  UMOV UR9, UR19 ;  /* 0x0000001300097c82 */ /* 0x000fe20008000000 */
[----:B------:R-:W-:Y:S01]  /*68e0*/  UMOV UR8, UR18 ;  /* 0x0000001200087c82 */ /* 0x000fe20008000000 */
[C---:B------:R-:W-:Y:S01]  /*68f0*/  VIADD R5, R6.reuse, 0x80 ;  /* 0x0000008006057836 */ /* 0x040fe20000000000 */
[----:B------:R-:W-:Y:S01]  /*6900*/  R2UR UR46, R7 ;  /* 0x00000000072e72ca */ /* 0x000fe200000e0000 */
[----:B------:R-:W-:Y:S01]  /*6910*/  VIADD R7, R9, 0x110 ;  /* 0x0000011009077836 */ /* 0x000fe20000000000 */
[----:B------:R-:W-:Y:S01]  /*6920*/  MOV R11, UR59 ;  /* 0x0000003b000b7c02 */ /* 0x000fe20008000f00 */
[----:B------:R-:W-:Y:S01]  /*6930*/  STSM.16.M88.2 [R0+0x2ed00], R44 ;  /* 0x02ed002c00007844 */ /* 0x000fe20000000100 */
[----:B------:R-:W-:Y:S01]  /*6940*/  R2UR UR44, R5 ;  /* 0x00000000052c72ca */ /* 0x000fe200000e0000 */
[----:B------:R-:W-:Y:S01]  /*6950*/  VIADD R5, R9, 0x90 ;  /* 0x0000009009057836 */ /* 0x000fe20000000000 */
[----:B------:R-:W-:Y:S01]  /*6960*/  R2UR UR54, R7 ;  /* 0x00000000073672ca */ /* 0x000fe200000e0000 */
[----:B------:R-:W-:Y:S01]  /*6970*/  STSM.16.M88.2 [R0+0x2f500], R30 ;  /* 0x02f5001e00007844 */ /* 0x000fe20000000100 */
[----:B------:R-:W-:Y:S01]  /*6980*/  MOV R10, UR58 ;  /* 0x0000003a000a7c02 */ /* 0x000fe20008000f00 */
[----:B------:R-:W-:Y:S01]  /*6990*/  UMOV UR53, UR45 ;  /* 0x0000002d00357c82 */ /* 0x000fe20008000000 */
[----:B------:R-:W-:Y:S01]  /*69a0*/  R2UR UR4, R5 ;  /* 0x00000000050472ca */ /* 0x000fe200000e0000 */
[----:B------:R1:W-:Y:S01]  /*69b0*/  STSM.16.M88.2 [R0+0x2fd00], R16 ;  /* 0x02fd001000007844 */ /* 0x0003e20000000100 */
[C---:B------:R-:W-:Y:S01]  /*69c0*/  VIADD R5, R9.reuse, 0x190 ;  /* 0x0000019009057836 */ /* 0x040fe20000000000 */
[----:B------:R-:W-:Y:S01]  /*69d0*/  UMOV UR49, UR45 ;  /* 0x0000002d00317c82 */ /* 0x000fe20008000000 */
[----:B------:R-:W-:Y:S01]  /*69e0*/  UMOV UR41, UR45 ;  /* 0x0000002d00297c82 */ /* 0x000fe20008000000 */
[----:B------:R2:W-:Y:S01]  /*69f0*/  STSM.16.M88.2 [R0+0x30500], R20 ;  /* 0x0305001400007844 */ /* 0x0005e20000000100 */
[----:B------:R-:W-:Y:S01]  /*6a00*/  VIADD R7, R9, 0x20 ;  /* 0x0000002009077836 */ /* 0x000fe20000000000 */
[----:B------:R-:W-:Y:S01]  /*6a10*/  R2UR UR50, R5 ;  /* 0x00000000053272ca */ /* 0x000fe200000e0000 */
[----:B------:R-:W-:Y:S01]  /*6a20*/  VIADD R5, R9, 0x210 ;  /* 0x0000021009057836 */ /* 0x000fe20000000000 */
[----:B------:R4:W-:Y:S01]  /*6a30*/  STSM.16.M88.2 [R0+0x30d00], R22 ;  /* 0x030d001600007844 */ /* 0x0009e20000000100 */
[----:B------:R-:W-:Y:S01]  /*6a40*/  WARPGROUP.ARRIVE ;  /* 0x00000000000079c5 */ /* 0x000fe20000000000 */
[----:B------:R-:W-:Y:S01]  /*6a50*/  UMOV UR52, UR44 ;  /* 0x0000002c00347c82 */ /* 0x000fe20008000000 */
[----:B------:R-:W-:Y:S01]  /*6a60*/  UMOV UR48, UR44 ;  /* 0x0000002c00307c82 */ /* 0x000fe20008000000 */
[----:B------:R-:W-:Y:S01]  /*6a70*/  R2UR UR42, R5 ;  /* 0x00000000052a72ca */ /* 0x000fe200000e0000 */
[----:B------:R-:W-:Y:S01]  /*6a80*/  UMOV UR40, UR44 ;  /* 0x0000002c00287c82 */ /* 0x000fe20008000000 */
[----:B------:R-:W-:Y:S01]  /*6a90*/  VIADD R5, R6, 0x100 ;  /* 0x0000010006057836 */ /* 0x000fe20000000000 */
[----:B------:R-:W-:Y:S01]  /*6aa0*/  HGMMA.64x16x16.F32 R136, gdesc[UR56].tnspA.tnspB, R136 ;  /* 0x60200000388879f0 */ /* 0x000fe20008700888 */
[----:B------:R-:W-:Y:S01]  /*6ab0*/  R2UR UR26, R7 ;  /* 0x00000000071a72ca */ /* 0x000fe200000e0000 */
[----:B------:R-:W-:Y:S01]  /*6ac0*/  VIADD R7, R9, 0x120 ;  /* 0x0000012009077836 */ /* 0x000fe20000000000 */
[----:B------:R-:W-:Y:S01]  /*6ad0*/  UMOV UR37, UR25 ;  /* 0x0000001900257c82 */ /* 0x000fe20008000000 */
[----:B------:R-:W-:Y:S01]  /*6ae0*/  HGMMA.64x16x16.F32 R152, gdesc[UR12].tnspA.tnspB, R152 ;  /* 0x602000000c9879f0 */ /* 0x000fe20008700898 */
[----:B------:R-:W-:Y:S01]  /*6af0*/  UMOV UR12, UR56 ;  /* 0x00000038000c7c82 */ /* 0x000fe20008000000 */
[----:B------:R-:W-:Y:S01]  /*6b00*/  UMOV UR13, UR57 ;  /* 0x00000039000d7c82 */ /* 0x000fe20008000000 */
[----:B------:R-:W-:Y:S01]  /*6b10*/  UMOV UR14, UR5 ;  /* 0x00000005000e7c82 */ /* 0x000fe20008000000 */
[----:B------:R-:W-:Y:S01]  /*6b20*/  UMOV UR15, 0x40 ;  /* 0x00000040000f7882 */ /* 0x000fe20000000000 */
[----:B------:R-:W-:Y:S01]  /*6b30*/  R2UR UR24, R5 ;  /* 0x00000000051872ca */ /* 0x000fe200000e0000 */
[----:B------:R-:W-:Y:S01]  /*6b40*/  HGMMA.64x16x16.F32 R168, gdesc[UR12].tnspA.tnspB, R168 ;  /* 0x602000000ca879f0 */ /* 0x000fe200087008a8 */
[----:B------:R-:W-:Y:S01]  /*6b50*/  VIADD R5, R9, 0xa0 ;  /* 0x000000a009057836 */ /* 0x000fe20000000000 */
[----:B------:R-:W-:Y:S01]  /*6b60*/  R2UR UR34, R7 ;  /* 0x00000000072272ca */ /* 0x000fe200000e0000 */
        /* <DEDUP_REMOVED lines=13> */
[----:B------:R-:W-:Y:S01]  /*6c40*/  R2UR UR38, R5 ;  /* 0x00000000052672ca */ /* 0x000fe200000e0000 */
[----:B------:R-:W-:Y:S01]  /*6c50*/  VIADD R5, R9, 0x1a0 ;  /* 0x000001a009057836 */ /* 0x000fe20000000000 */
[----:B------:R-:W-:Y:S01]  /*6c60*/  UMOV UR36, UR24 ;  /* 0x0000001800247c82 */ /* 0x000fe20008000000 */
[----:B------:R-:W-:Y:S01]  /*6c70*/  UMOV UR32, UR24 ;  /* 0x0000001800207c82 */ /* 0x000fe20008000000 */
[----:B------:R-:W-:Y:S01]  /*6c80*/  UMOV UR28, UR24 ;  /* 0x00000018001c7c82 */ /* 0x000fe20008000000 */
[----:B------:R-:W-:Y:S01]  /*6c90*/  UMOV UR29, UR25 ;  /* 0x00000019001d7c82 */ /* 0x000fe20008000000 */
[----:B------:R-:W-:Y:S01]  /*6ca0*/  R2UR UR30, R5 ;  /* 0x00000000051e72ca */ /* 0x000fe200000e0000 */
[----:B------:R-:W-:Y:S01]  /*6cb0*/  VIADD R5, R9, 0x220 ;  /* 0x0000022009057836 */ /* 0x000fe20000000000 */
[----:B------:R-:W-:Y:S01]  /*6cc0*/  UMOV UR20, UR24 ;  /* 0x0000001800147c82 */ /* 0x000fe20008000000 */
[----:B------:R-:W-:Y:S01]  /*6cd0*/  UMOV UR21, UR25 ;  /* 0x0000001900157c82 */ /* 0x000fe20008000000 */
[----:B------:R-:W-:Y:S01]  /*6ce0*/  VIADD R7, R225, 0x2ed00 ;  /* 0x0002ed00e1077836 */ /* 0x000fe20000000000 */
[----:B------:R-:W-:Y:S01]  /*6cf0*/  UMOV UR56, UR18 ;  /* 0x0000001200387c82 */ /* 0x000fe20008000000 */
[----:B------:R-:W-:Y:S01]  /*6d00*/  R2UR UR22, R5 ;  /* 0x00000000051672ca */ /* 0x000fe200000e0000 */
[----:B------:R-:W-:Y:S01]  /*6d10*/  IMAD R5, R3, 0x2800, R225 ;  /* 0x0000280003057824 */ /* 0x000fe200078e02e1 */
[----:B------:R-:W-:Y:S01]  /*6d20*/  UMOV UR12, UR14 ;  /* 0x0000000e000c7c82 */ /* 0x000fe20008000000 */
[C---:B0-----:R-:W-:Y:S01]  /*6d30*/  VIADD R13, R9.reuse, 0x30 ;  /* 0x00000030090d7836 */ /* 0x041fe20000000000 */
[----:B------:R-:W-:Y:S01]  /*6d40*/  SHF.R.U32.HI R7, RZ, 0x4, R7 ;  /* 0x00000004ff077819 */ /* 0x000fe20000011607 */
[----:B------:R-:W-:Y:S01]  /*6d50*/  VIADD R25, R9, 0xb0 ;  /* 0x000000b009197836 */ /* 0x000fe20000000000 */
[----:B------:R-:W-:Y:S01]  /*6d60*/  SHF.R.U32.HI R5, RZ, 0x4, R5 ;  /* 0x00000004ff057819 */ /* 0x000fe20000011605 */
[----:B------:R-:W-:Y:S01]  /*6d70*/  UMOV UR57, UR19 ;  /* 0x0000001300397c82 */ /* 0x000fe20008000000 */
[----:B------:R-:W-:Y:S01]  /*6d80*/  MOV R12, UR56 ;  /* 0x00000038000c7c02 */ /* 0x000fe20008000f00 */
[----:B------:R-:W-:Y:S01]  /*6d90*/  UMOV UR56, UR12 ;  /* 0x0000000c00387c82 */ /* 0x000fe20008000000 */
[----:B------:R-:W-:Y:S01]  /*6da0*/  R2UR UR6, R25 ;  /* 0x00000000190672ca */ /* 0x000fe200000e0000 */
[----:B------:R-:W-:Y:S01]  /*6db0*/  VIADD R25, R9, 0x130 ;  /* 0x0000013009197836 */ /* 0x000fe20000000000 */
[----:B------:R-:W-:Y:S01]  /*6dc0*/  MOV R15, UR58 ;  /* 0x0000003a000f7c02 */ /* 0x000fe20008000f00 */
[----:B------:R-:W-:Y:S01]  /*6dd0*/  UMOV UR58, UR10 ;  /* 0x0000000a003a7c82 */ /* 0x000fe20008000000 */
[----:B------:R-:W-:Y:S01]  /*6de0*/  HGMMA.64x16x16.F32 R136, gdesc[UR44].tnspA.tnspB, R136 ;  /* 0x602000002c8879f0 */ /* 0x000fe20008700888 */
[----:B------:R-:W-:Y:S01]  /*6df0*/  UMOV UR13, UR15 ;  /* 0x0000000f000d7c82 */ /* 0x000fe20008000000 */
[----:B------:R-:W-:Y:S01]  /*6e00*/  R2UR UR10, R25 ;  /* 0x00000000190a72ca */ /* 0x000fe200000e0000 */
[----:B------:R-:W-:Y:S01]  /*6e10*/  UMOV UR7, 0x40 ;  /* 0x0000004000077882 */ /* 0x000fe20000000000 */
[----:B------:R-:W-:Y:S01]  /*6e20*/  HGMMA.64x16x16.F32 R152, gdesc[UR16].tnspA.tnspB, R152 ;  /* 0x60200000109879f0 */ /* 0x000fe20008700898 */
[----:B------:R-:W-:Y:S01]  /*6e30*/  R2UR UR16, R8 ;  /* 0x00000000081072ca */ /* 0x000fe200000e0000 */
[----:B------:R-:W-:Y:S01]  /*6e40*/  UMOV UR17, 0x40000040 ;  /* 0x4000004000117882 */ /* 0x000fe20000000000 */
[----:B------:R-:W-:Y:S01]  /*6e50*/  R2UR UR18, R13 ;  /* 0x000000000d1272ca */ /* 0x000fe200000e0000 */
[----:B------:R-:W-:Y:S01]  /*6e60*/  UMOV UR19, 0x40 ;  /* 0x0000004000137882 */ /* 0x000fe20000000000 */
[----:B------:R-:W-:Y:S01]  /*6e70*/  LOP3.LUT R8, R7, 0x3fff, RZ, 0xc0, !PT ;  /* 0x00003fff07087812 */ /* 0x000fe200078ec0ff */
[----:B------:R-:W-:Y:S01]  /*6e80*/  HGMMA.64x16x16.F32 R168, gdesc[UR52].tnspA.tnspB, R168 ;  /* 0x6020000034a879f0 */ /* 0x000fe200087008a8 */
[----:B------:R-:W-:Y:S01]  /*6e90*/  VIADD R7, R9, 0x1b0 ;  /* 0x000001b009077836 */ /* 0x000fe20000000000 */
[----:B------:R-:W-:Y:S01]  /*6ea0*/  LOP3.LUT R13, R5, 0x3fff, RZ, 0xc0, !PT ;  /* 0x00003fff050d7812 */ /* 0x000fe200078ec0ff */
[----:B------:R-:W-:Y:S01]  /*6eb0*/  VIADD R9, R9, 0x230 ;  /* 0x0000023009097836 */ /* 0x000fe20000000000 */
[----:B------:R-:W-:Y:S01]  /*6ec0*/  HGMMA.64x16x16.F32 R184, gdesc[UR48].tnspA.tnspB, R184 ;  /* 0x6020000030b879f0 */ /* 0x000fe200087008b8 */
[----:B-1----:R-:W-:Y:S01]  /*6ed0*/  MOV R16, UR59 ;  /* 0x0000003b00107c02 */ /* 0x002fe20008000f00 */
[----:B------:R-:W-:Y:S01]  /*6ee0*/  UMOV UR59, UR11 ;  /* 0x0000000b003b7c82 */ /* 0x000fe20008000000 */
[----:B------:R-:W-:Y:S01]  /*6ef0*/  R2UR UR12, R13 ;  /* 0x000000000d0c72ca */ /* 0x000fe200000e0000 */
[----:B------:R-:W-:Y:S01]  /*6f00*/  UMOV UR52, UR8 ;  /* 0x0000000800347c82 */ /* 0x000fe20008000000 */
[----:B------:R-:W-:Y:S01]  /*6f10*/  R2UR UR14, R7 ;  /* 0x00000000070e72ca */ /* 0x000fe200000e0000 */
[----:B------:R-:W-:Y:S01]  /*6f20*/  HGMMA.64x16x16.F32 R200, gdesc[UR40].tnspA.tnspB, R200 ;  /* 0x6020000028c879f0 */ /* 0x000fe200087008c8 */
[----:B------:R-:W-:Y:S01]  /*6f30*/  MOV R14, UR57 ;  /* 0x00000039000e7c02 */ /* 0x000fe20008000f00 */
[----:B------:R-:W-:Y:S01]  /*6f40*/  UMOV UR53, UR9 ;  /* 0x0000000900357c82 */ /* 0x000fe20008000000 */
[----:B------:R-:W-:Y:S01]  /*6f50*/  MOV R17, UR56 ;  /* 0x0000003800117c02 */ /* 0x000fe20008000f00 */
[----:B------:R-:W-:Y:S01]  /*6f60*/  UMOV UR4, UR16 ;  /* 0x0000001000047c82 */ /* 0x000fe20008000000 */
[----:B------:R-:W-:Y:S01]  /*6f70*/  UMOV UR5, UR17 ;  /* 0x0000001100057c82 */ /* 0x000fe20008000000 */
[----:B------:R-:W-:Y:S01]  /*6f80*/  UMOV UR57, UR13 ;  /* 0x0000000d00397c82 */ /* 0x000fe20008000000 */
[----:B------:R-:W-:Y:S01]  /*6f90*/  UMOV UR8, UR16 ;  /* 0x0000001000087c82 */ /* 0x000fe20008000000 */
[----:B------:R-:W-:Y:S01]  /*6fa0*/  UMOV UR9, UR17 ;  /* 0x0000001100097c82 */ /* 0x000fe20008000000 */
[----:B------:R-:W-:Y:S01]  /*6fb0*/  UMOV UR11, 0x40 ;  /* 0x00000040000b7882 */ /* 0x000fe20000000000 */
[----:B------:R-:W-:Y:S01]  /*6fc0*/  UMOV UR56, UR12 ;  /* 0x0000000c00387c82 */ /* 0x000fe20008000000 */
[----:B--2---:R-:W-:Y:S01]  /*6fd0*/  MOV R21, UR55 ;  /* 0x0000003700157c02 */ /* 0x004fe20008000f00 */
[----:B------:R-:W-:Y:S01]  /*6fe0*/  UMOV UR12, UR16 ;  /* 0x00000010000c7c82 */ /* 0x000fe20008000000 */
[----:B----4-:R-:W-:Y:S01]  /*6ff0*/  MOV R22, UR54 ;  /* 0x0000003600167c02 */ /* 0x010fe20008000f00 */
[----:B------:R-:W-:Y:S01]  /*7000*/  UMOV UR13, UR17 ;  /* 0x00000011000d7c82 */ /* 0x000fe20008000000 */
[----:B------:R-:W-:Y:S01]  /*7010*/  MOV R23, UR53 ;  /* 0x0000003500177c02 */ /* 0x000fe20008000f00 */
[----:B------:R-:W-:Y:S01]  /*7020*/  UMOV UR15, 0x40 ;  /* 0x00000040000f7882 */ /* 0x000fe20000000000 */
[----:B------:R-:W-:Y:S01]  /*7030*/  MOV R24, UR52 ;  /* 0x0000003400187c02 */ /* 0x000fe20008000f00 */
[----:B------:R-:W-:Y:S01]  /*7040*/  UMOV UR52, UR16 ;  /* 0x0000001000347c82 */ /* 0x000fe20008000000 */
[----:B------:R-:W-:Y:S01]  /*7050*/  UMOV UR53, UR17 ;  /* 0x0000001100357c82 */ /* 0x000fe20008000000 */
[----:B------:R-:W-:Y:S01]  /*7060*/  UMOV UR55, 0x40 ;  /* 0x0000004000377882 */ /* 0x000fe20000000000 */
[----:B------:R-:W-:Y:S01]  /*7070*/  LOP3.LUT R5, R8, 0x400000, RZ, 0xfc, !PT ;  /* 0x0040000008057812 */ /* 0x000fe200078efcff */
[----:B------:R-:W-:Y:S01]  /*7080*/  VIADD R7, R13, 0x80 ;  /* 0x000000800d077836 */ /* 0x000fe20000000000 */
[----:B------:R-:W-:Y:S01]  /*7090*/  MOV R19, UR59 ;  /* 0x0000003b00137c02 */ /* 0x000fe20008000f00 */
[----:B------:R-:W-:Y:S01]  /*70a0*/  UMOV UR59, 0x8 ;  /* 0x00000008003b7882 */ /* 0x000fe20000000000 */
[----:B------:R-:W-:Y:S01]  /*70b0*/  MOV R20, UR58 ;  /* 0x0000003a00147c02 */ /* 0x000fe20008000f00 */
[----:B------:R-:W-:Y:S01]  /*70c0*/  IMAD.U32 R223, RZ, RZ, UR59 ;  /* 0x0000003bffdf7e24 */ /* 0x000fe2000f8e00ff */
[----:B------:R-:W-:Y:S01]  /*70d0*/  MOV R18, UR57 ;  /* 0x0000003900127c02 */ /* 0x000fe20008000f00 */
[----:B------:R-:W-:Y:S01]  /*70e0*/  UMOV UR57, 0x40000040 ;  /* 0x4000004000397882 */ /* 0x000fe20000000000 */
[----:B------:R-:W-:Y:S01]  /*70f0*/  VIADD R4, R4, 0xffff0000 ;  /* 0xffff000004047836 */ /* 0x000fe20000000000 */
[----:B------:R-:W-:Y:S01]  /*7100*/  LOP3.LUT R8, R8, 0x80000, RZ, 0xfc, !PT ;  /* 0x0008000008087812 */ /* 0x000fe200078efcff */
[----:B------:R-:W-:Y:S01]  /*7110*/  HGMMA.64x16x16.F32 R136, gdesc[UR24].tnspA.tnspB, R136 ;  /* 0x60200000188879f0 */ /* 0x000fe20008700888 */
[----:B------:R-:W-:-:S02]  /*7120*/  UMOV UR25, 0x40000040 ;  /* 0x4000004000197882 */ /* 0x000fc40000000000 */
[----:B------:R-:W-:Y:S01]  /*7130*/  SHF.R.U32.HI R4, RZ, 0x4, R4 ;  /* 0x00000004ff047819 */ /* 0x000fe20000011604 */
[----:B------:R-:W-:Y:S04]  /*7140*/  HGMMA.64x16x16.F32 R152, gdesc[UR36].tnspA.tnspB, R152 ;  /* 0x60200000249879f0 */ /* 0x000fe80008700898 */
[----:B------:R-:W-:Y:S01]  /*7150*/  HGMMA.64x16x16.F32 R168, gdesc[UR32].tnspA.tnspB, R168 ;  /* 0x6020000020a879f0 */ /* 0x000fe200087008a8 */
[----:B------:R-:W-:-:S03]  /*7160*/  UMOV UR33, UR25 ;  /* 0x0000001900217c82 */ /* 0x000fc60008000000 */
[----:B------:R-:W-:Y:S01]  /*7170*/  HGMMA.64x16x16.F32 R184, gdesc[UR28].tnspA.tnspB, R184 ;  /* 0x602000001cb879f0 */ /* 0x000fe200087008b8 */
[----:B------:R-:W-:-:S03]  /*7180*/  UMOV UR29, UR25 ;  /* 0x00000019001d7c82 */ /* 0x000fc60008000000 */
[----:B------:R-:W-:Y:S01]  /*7190*/  HGMMA.64x16x16.F32 R200, gdesc[UR20].tnspA.tnspB, R200 ;  /* 0x6020000014c879f0 */ /* 0x000fe200087008c8 */
[----:B------:R-:W-:Y:S01]  /*71a0*/  R2UR UR20, R9 ;  /* 0x00000000091472ca */ /* 0x000fe200000e0000 */
[C---:B------:R-:W-:Y:S01]  /*71b0*/  VIADD R9, R5.reuse, 0x80 ;  /* 0x0000008005097836 */ /* 0x040fe20000000000 */
[----:B------:R-:W-:-:S11]  /*71c0*/  R2UR UR21, R5 ;  /* 0x00000000051572ca */ /* 0x000fd600000e0000 */
[----:B------:R-:W-:Y:S02]  /*71d0*/  UMOV UR54, UR20 ;  /* 0x0000001400367c82 */ /* 0x000fe40008000000 */
[----:B------:R-:W-:Y:S01]  /*71e0*/  UMOV UR58, UR21 ;  /* 0x00000015003a7c82 */ /* 0x000fe20008000000 */
[----:B------:R-:W-:Y:S01]  /*71f0*/  UMOV UR21, UR25 ;  /* 0x0000001900157c82 */ /* 0x000fe20008000000 */
[----:B------:R-:W-:Y:S01]  /*7200*/  IMAD.U32 R222, RZ, RZ, UR58 ;  /* 0x0000003affde7e24 */ /* 0x000fe2000f8e00ff */
[----:B------:R-:W-:Y:S01]  /*7210*/  HGMMA.64x16x16.F32 R136, gdesc[UR16].tnspA.tnspB, R136 ;  /* 0x60200000108879f0 */ /* 0x000fe20008700888 */
[----:B------:R-:W-:-:S03]  /*7220*/  UMOV UR17, 0x40000040 ;  /* 0x4000004000117882 */ /* 0x000fc60000000000 */
[----:B------:R-:W-:Y:S01]  /*7230*/  HGMMA.64x16x16.F32 R152, gdesc[UR4].tnspA.tnspB, R152 ;  /* 0x60200000049879f0 */ /* 0x000fe20008700898 */
[----:B------:R-:W-:Y:S01]  /*7240*/  R2UR UR4, R7 ;  /* 0x00000000070472ca */ /* 0x000fe200000e0000 */
[----:B------:R-:W-:Y:S01]  /*7250*/  VIADD R7, R13, 0x100 ;  /* 0x000001000d077836 */ /* 0x000fe20000000000 */
[----:B------:R-:W-:Y:S01]  /*7260*/  R2UR UR5, R9 ;  /* 0x00000000090572ca */ /* 0x000fe200000e0000 */
[----:B------:R-:W-:Y:S01]  /*7270*/  VIADD R9, R5, 0x100 ;  /* 0x0000010005097836 */ /* 0x000fe20000000000 */
[----:B------:R-:W-:Y:S01]  /*7280*/  HGMMA.64x16x16.F32 R168, gdesc[UR8].tnspA.tnspB, R168 ;  /* 0x6020000008a879f0 */ /* 0x000fe200087008a8 */
[----:B------:R-:W-:Y:S01]  /*7290*/  UMOV UR8, UR54 ;  /* 0x0000003600087c82 */ /* 0x000fe20008000000 */
[----:B------:R-:W-:Y:S02]  /*72a0*/  UMOV UR9, UR55 ;  /* 0x0000003700097c82 */ /* 0x000fe40008000000 */
[----:B------:R-:W-:Y:S01]  /*72b0*/  HGMMA.64x16x16.F32 R184, gdesc[UR12].tnspA.tnspB, R184 ;  /* 0x602000000cb879f0 */ /* 0x000fe200087008b8 */
[----:B------:R-:W-:-:S03]  /*72c0*/  UMOV UR13, UR17 ;  /* 0x00000011000d7c82 */ /* 0x000fc60008000000 */
[----:B------:R-:W-:Y:S01]  /*72d0*/  HGMMA.64x16x16.F32 R200, gdesc[UR52].tnspA.tnspB, R200, gsb0 ;  /* 0x6020000034c879f0 */ /* 0x000fe200080008c8 */
[----:B------:R0:W-:Y:S06]  /*72e0*/  MEMBAR.ALL.CTA ;  /* 0x0000000000007992 */ /* 0x0001ec0000008000 */
[----:B0-----:R-:W0:Y:S01]  /*72f0*/  FENCE.VIEW.ASYNC.S ;  /* 0x00000000000073c6 */ /* 0x001e220000000000 */
[----:B------:R-:W-:Y:S02]  /*7300*/  R2UR UR52, R24 ;  /* 0x00000000183472ca */ /* 0x000fe400000e0000 */
[----:B------:R-:W-:-:S02]  /*7310*/  R2UR UR53, R23 ;  /* 0x00000000173572ca */ /* 0x000fc400000e0000 */
[----:B------:R-:W-:Y:S02]  /*7320*/  R2UR UR54, R22 ;  /* 0x00000000163672ca */ /* 0x000fe400000e0000 */
[----:B------:R-:W-:-:S07]  /*7330*/  R2UR UR55, R21 ;  /* 0x00000000153772ca */ /* 0x000fce00000e0000 */
[----:B------:R-:W-:Y:S02]  /*7340*/  UMOV UR44, UR52 ;  /* 0x00000034002c7c82 */ /* 0x000fe40008000000 */
[----:B------:R-:W-:Y:S01]  /*7350*/  UMOV UR45, UR53 ;  /* 0x00000035002d7c82 */ /* 0x000fe20008000000 */
[----:B0-----:R-:W-:Y:S06]  /*7360*/  BAR.SYNC.DEFER_BLOCKING 0x9, 0x100 ;  /* 0x0244000000007b1d */ /* 0x001fec0000010000 */
[----:B------:R-:W-:-:S06]  /*7370*/  WARPGROUP.ARRIVE ;  /* 0x00000000000079c5 */ /* 0x000fcc0000000000 */
[----:B------:R-:W-:Y:S01]  /*7380*/  HGMMA.64x64x16.F32 R24, gdesc[UR56].tnspA, RZ, !UPT ;  /* 0x20e00000381879f0 */ /* 0x000fe2000c7008ff */
[----:B------:R-:W-:Y:S01]  /*7390*/  UMOV UR56, UR4 ;  /* 0x0000000400387c82 */ /* 0x000fe20008000000 */
[----:B------:R-:W-:Y:S01]  /*73a0*/  UMOV UR57, 0x40000040 ;  /* 0x4000004000397882 */ /* 0x000fe20000000000 */
[----:B------:R-:W-:Y:S01]  /*73b0*/  UMOV UR58, UR5 ;  /* 0x00000005003a7c82 */ /* 0x000fe20008000000 */
[----:B------:R-:W-:Y:S01]  /*73c0*/  UMOV UR59, 0x8 ;  /* 0x00000008003b7882 */ /* 0x000fe20000000000 */
[----:B------:R-:W-:Y:S01]  /*73d0*/  IMAD.U32 R220, RZ, RZ, UR58 ;  /* 0x0000003affdc7e24 */ /* 0x000fe2000f8e00ff */
[----:B------:R-:W-:Y:S01]  /*73e0*/  R2UR UR4, R7 ;  /* 0x00000000070472ca */ /* 0x000fe200000e0000 */
[----:B------:R-:W-:Y:S01]  /*73f0*/  IMAD.U32 R221, RZ, RZ, UR59 ;  /* 0x0000003bffdd7e24 */ /* 0x000fe2000f8e00ff */
[----:B------:R-:W-:Y:S01]  /*7400*/  R2UR UR5, R9 ;  /* 0x00000000090572ca */ /* 0x000fe200000e0000 */
[----:B------:R-:W-:Y:S02]  /*7410*/  VIADD R7, R13, 0x180 ;  /* 0x000001800d077836 */ /* 0x000fe40000000000 */
[----:B------:R-:W-:-:S02]  /*7420*/  VIADD R9, R5, 0x180 ;  /* 0x0000018005097836 */ /* 0x000fc40000000000 */
[----:B------:R-:W-:Y:S01]  /*7430*/  VIADD R5, R5, 0x200 ;  /* 0x0000020005057836 */ /* 0x000fe20000000000 */
[----:B------:R-:W-:Y:S01]  /*7440*/  HGMMA.64x64x16.F32 R24, gdesc[UR56].tnspA, R24 ;  /* 0x20e00000381879f0 */ /* 0x000fe20008700818 */
[----:B------:R-:W-:Y:S02]  /*7450*/  R2UR UR59, R19 ;  /* 0x00000000133b72ca */ /* 0x000fe400000e0000 */
[----:B------:R-:W-:Y:S02]  /*7460*/  R2UR UR58, R20 ;  /* 0x00000000143a72ca */ /* 0x000fe400000e0000 */
[----:B------:R-:W-:Y:S02]  /*7470*/  R2UR UR57, R18 ;  /* 0x00000000123972ca */ /* 0x000fe400000e0000 */
[----:B------:R-:W-:-:S07]  /*7480*/  R2UR UR56, R17 ;  /* 0x00000000113872ca */ /* 0x000fce00000e0000 */
        /* <DEDUP_REMOVED lines=9> */
[----:B------:R-:W-:Y:S01]  /*7520*/  R2UR UR4, R7 ;  /* 0x00000000070472ca */ /* 0x000fe200000e0000 */
[----:B------:R-:W-:Y:S01]  /*7530*/  IMAD.U32 R219, RZ, RZ, UR59 ;  /* 0x0000003bffdb7e24 */ /* 0x000fe2000f8e00ff */
[----:B------:R-:W-:Y:S01]  /*7540*/  R2UR UR5, R9 ;  /* 0x00000000090572ca */ /* 0x000fe200000e0000 */
[----:B------:R-:W-:-:S02]  /*7550*/  VIADD R7, R13, 0x200 ;  /* 0x000002000d077836 */ /* 0x000fc40000000000 */
[----:B------:R-:W-:Y:S01]  /*7560*/  VIADD R9, R8, 0x210 ;  /* 0x0000021008097836 */ /* 0x000fe20000000000 */
[----:B------:R-:W-:Y:S01]  /*7570*/  HGMMA.64x64x16.F32 R24, gdesc[UR56].tnspA, R24 ;  /* 0x20e00000381879f0 */ /* 0x000fe20008700818 */
[----:B------:R-:W-:-:S06]  /*7580*/  R2UR UR59, R16 ;  /* 0x00000000103b72ca */ /* 0x000fcc00000e0000 */
[----:B------:R-:W-:Y:S01]  /*7590*/  UMOV UR56, UR4 ;  /* 0x0000000400387c82 */ /* 0x000fe20008000000 */
[----:B------:R-:W-:Y:S01]  /*75a0*/  R2UR UR58, R15 ;  /* 0x000000000f3a72ca */ /* 0x000fe200000e0000 */
[----:B------:R-:W-:Y:S01]  /*75b0*/  UMOV UR57, 0x40000040 ;  /* 0x4000004000397882 */ /* 0x000fe20000000000 */
[----:B------:R-:W-:Y:S01]  /*75c0*/  R2UR UR4, R5 ;  /* 0x00000000050472ca */ /* 0x000fe200000e0000 */
[----:B------:R-:W-:-:S03]  /*75d0*/  VIADD R5, R6, 0x400 ;  /* 0x0000040006057836 */ /* 0x000fc60000000000 */
[----:B------:R-:W-:Y:S01]  /*75e0*/  UMOV UR49, UR59 ;  /* 0x0000003b00317c82 */ /* 0x000fe20008000000 */
[----:B------:R-:W-:-:S06]  /*75f0*/  UMOV UR59, 0x8 ;  /* 0x00000008003b7882 */ /* 0x000fcc0000000000 */
[----:B------:R-:W-:Y:S01]  /*7600*/  UMOV UR48, UR58 ;  /* 0x0000003a00307c82 */ /* 0x000fe20008000000 */
[----:B------:R-:W-:Y:S01]  /*7610*/  UMOV UR58, UR5 ;  /* 0x00000005003a7c82 */ /* 0x000fe20008000000 */
[----:B------:R-:W-:Y:S01]  /*7620*/  R2UR UR5, R7 ;  /* 0x00000000070572ca */ /* 0x000fe200000e0000 */
[----:B------:R-:W-:Y:S02]  /*7630*/  IMAD.U32 R216, RZ, RZ, UR58 ;  /* 0x0000003affd87e24 */ /* 0x000fe4000f8e00ff */
[----:B------:R-:W-:Y:S01]  /*7640*/  IMAD.U32 R217, RZ, RZ, UR59 ;  /* 0x0000003bffd97e24 */ /* 0x000fe2000f8e00ff */
[----:B------:R-:W-:Y:S01]  /*7650*/  HGMMA.64x64x16.F32 R24, gdesc[UR56].tnspA, R24 ;  /* 0x20e00000381879f0 */ /* 0x000fe20008700818 */
[----:B------:R-:W-:Y:S01]  /*7660*/  R2UR UR57, R14 ;  /* 0x000000000e3972ca */ /* 0x000fe200000e0000 */
[----:B------:R-:W-:Y:S01]  /*7670*/  UMOV UR58, UR4 ;  /* 0x00000004003a7c82 */ /* 0x000fe20008000000 */
[----:B------:R-:W-:Y:S01]  /*7680*/  R2UR UR56, R12 ;  /* 0x000000000c3872ca */ /* 0x000fe200000e0000 */
[----:B------:R-:W-:Y:S01]  /*7690*/  UMOV UR59, 0x8 ;  /* 0x00000008003b7882 */ /* 0x000fe20000000000 */
[----:B------:R-:W-:-:S02]  /*76a0*/  IMAD.U32 R22, RZ, RZ, UR58 ;  /* 0x0000003aff167e24 */ /* 0x000fc4000f8e00ff */
[----:B------:R-:W-:-:S07]  /*76b0*/  IMAD.U32 R23, RZ, RZ, UR59 ;  /* 0x0000003bff177e24 */ /* 0x000fce000f8e00ff */
[----:B------:R-:W-:Y:S01]  /*76c0*/  UMOV UR53, UR57 ;  /* 0x0000003900357c82 */ /* 0x000fe20008000000 */
[----:B------:R-:W-:Y:S01]  /*76d0*/  UMOV UR57, 0x40000040 ;  /* 0x4000004000397882 */ /* 0x000fe20000000000 */
[----:B------:R-:W-:Y:S01]  /*76e0*/  UMOV UR52, UR56 ;  /* 0x0000003800347c82 */ /* 0x000fe20008000000 */
[----:B------:R-:W-:Y:S01]  /*76f0*/  UMOV UR56, UR5 ;  /* 0x0000000500387c82 */ /* 0x000fe20008000000 */
[----:B------:R-:W-:Y:S01]  /*7700*/  UMOV UR5, UR17 ;  /* 0x0000001100057c82 */ /* 0x000fe20008000000 */
        /* <DEDUP_REMOVED lines=13> */
[----:B------:R-:W-:Y:S02]  /*77e0*/  UMOV UR59, UR41 ;  /* 0x00000029003b7c82 */ /* 0x000fe40008000000 */
[----:B------:R-:W-:Y:S01]  /*77f0*/  HGMMA.64x16x16.F32 R176, gdesc[UR56].tnspA.tnspB, R176 ;  /* 0x6020000038b079f0 */ /* 0x000fe200087008b0 */
[----:B------:R-:W-:Y:S01]  /*7800*/  UMOV UR58, UR44 ;  /* 0x0000002c003a7c82 */ /* 0x000fe20008000000 */
[----:B------:R-:W-:Y:S01]  /*7810*/  UMOV UR59, UR45 ;  /* 0x0000002d003b7c82 */ /* 0x000fe20008000000 */
[----:B------:R-:W-:Y:S01]  /*7820*/  R2UR UR44, R5 ;  /* 0x00000000052c72ca */ /* 0x000fe200000e0000 */
[----:B------:R-:W-:Y:S01]  /*7830*/  HGMMA.64x16x16.F32 R192, gdesc[UR56].tnspA.tnspB, R192 ;  /* 0x6020000038c079f0 */ /* 0x000fe200087008c0 */
[----:B------:R-:W-:Y:S01]  /*7840*/  UMOV UR58, UR48 ;  /* 0x00000030003a7c82 */ /* 0x000fe20008000000 */
[----:B------:R-:W-:Y:S01]  /*7850*/  UMOV UR59, UR49 ;  /* 0x00000031003b7c82 */ /* 0x000fe20008000000 */
[----:B------:R-:W-:Y:S01]  /*7860*/  UMOV UR45, 0x40000040 ;  /* 0x40000040002d7882 */ /* 0x000fe20000000000 */
[----:B------:R-:W-:Y:S01]  /*7870*/  HGMMA.64x16x16.F32 R208, gdesc[UR56].tnspA.tnspB, R208 ;  /* 0x6020000038d079f0 */ /* 0x000fe200087008d0 */
[----:B------:R-:W-:Y:S01]  /*7880*/  UMOV UR49, UR45 ;  /* 0x0000002d00317c82 */ /* 0x000fe20008000000 */
[----:B------:R-:W-:Y:S01]  /*7890*/  UMOV UR41, UR45 ;  /* 0x0000002d00297c82 */ /* 0x000fe20008000000 */
[C---:B------:R-:W-:Y:S01]  /*78a0*/  VIADD R5, R6.reuse, 0x500 ;  /* 0x0000050006057836 */ /* 0x040fe20000000000 */
[----:B------:R-:W-:Y:S01]  /*78b0*/  UMOV UR58, UR8 ;  /* 0x00000008003a7c82 */ /* 0x000fe20008000000 */
[----:B------:R-:W-:Y:S01]  /*78c0*/  VIADD R6, R6, 0x580 ;  /* 0x0000058006067836 */ /* 0x000fe20000000000 */
[----:B------:R-:W-:Y:S01]  /*78d0*/  UMOV UR59, UR9 ;  /* 0x00000009003b7c82 */ /* 0x000fe20008000000 */
[----:B------:R-:W-:Y:S01]  /*78e0*/  UMOV UR9, UR17 ;  /* 0x0000001100097c82 */ /* 0x000fe20008000000 */
[----:B------:R-:W-:Y:S01]  /*78f0*/  UMOV UR48, UR44 ;  /* 0x0000002c00307c82 */ /* 0x000fe20008000000 */
[----:B------:R-:W-:Y:S01]  /*7900*/  UMOV UR40, UR44 ;  /* 0x0000002c00287c82 */ /* 0x000fe20008000000 */
[----:B------:R-:W-:-:S02]  /*7910*/  R2UR UR24, R5 ;  /* 0x00000000051872ca */ /* 0x000fc400000e0000 */
[----:B------:R-:W-:Y:S01]  /*7920*/  R2UR UR16, R6 ;  /* 0x00000000061072ca */ /* 0x000fe200000e0000 */
[----:B------:R-:W-:Y:S01]  /*7930*/  VIADD R6, R8, 0x100 ;  /* 0x0000010008067836 */ /* 0x000fe20000000000 */
[----:B------:R-:W-:Y:S01]  /*7940*/  LOP3.LUT R5, R4, 0x3fff, RZ, 0xc0, !PT ;  /* 0x00003fff04057812 */ /* 0x000fe200078ec0ff */
[----:B------:R-:W-:-:S04]  /*7950*/  VIADD R4, R8, 0x80 ;  /* 0x0000008008047836 */ /* 0x000fc80000000000 */
[----:B------:R-:W-:Y:S02]  /*7960*/  IMAD R12, R2, 0x800, R5 ;  /* 0x00000800020c7824 */ /* 0x000fe400078e0205 */
[----:B------:R-:W-:Y:S02]  /*7970*/  VIADD R5, R8, 0x10 ;  /* 0x0000001008057836 */ /* 0x000fe40000000000 */
        /* <DEDUP_REMOVED lines=8> */
[----:B------:R-:W-:Y:S01]  /*7a00*/  HGMMA.64x16x16.F32 R144, gdesc[UR44].tnspA.tnspB, R144 ;  /* 0x602000002c9079f0 */ /* 0x000fe20008700890 */
[----:B------:R-:W-:Y:S01]  /*7a10*/  UMOV UR46, UR52 ;  /* 0x00000034002e7c82 */ /* 0x000fe20008000000 */
[----:B------:R-:W-:Y:S01]  /*7a20*/  UMOV UR47, UR53 ;  /* 0x00000035002f7c82 */ /* 0x000fe20008000000 */
[----:B------:R-:W-:Y:S01]  /*7a30*/  UMOV UR52, UR44 ;  /* 0x0000002c00347c82 */ /* 0x000fe20008000000 */
[----:B------:R-:W-:Y:S01]  /*7a40*/  UMOV UR53, UR45 ;  /* 0x0000002d00357c82 */ /* 0x000fe20008000000 */
[----:B------:R-:W-:Y:S01]  /*7a50*/  HGMMA.64x16x16.F32 R160, gdesc[UR44].tnspA.tnspB, R160 ;  /* 0x602000002ca079f0 */ /* 0x000fe200087008a0 */
[----:B------:R-:W-:Y:S01]  /*7a60*/  R2UR UR46, R5 ;  /* 0x00000000052e72ca */ /* 0x000fe200000e0000 */
[C---:B------:R-:W-:Y:S01]  /*7a70*/  VIADD R5, R8.reuse, 0x90 ;  /* 0x0000009008057836 */ /* 0x040fe20000000000 */
[----:B------:R-:W-:Y:S01]  /*7a80*/  UMOV UR47, 0x40 ;  /* 0x00000040002f7882 */ /* 0x000fe20000000000 */
[----:B------:R-:W-:Y:S01]  /*7a90*/  HGMMA.64x16x16.F32 R176, gdesc[UR52].tnspA.tnspB, R176 ;  /* 0x6020000034b079f0 */ /* 0x000fe200087008b0 */
[----:B------:R-:W-:Y:S01]  /*7aa0*/  R2UR UR54, R8 ;  /* 0x00000000083672ca */ /* 0x000fe200000e0000 */
[----:B------:R-:W-:Y:S01]  /*7ab0*/  UMOV UR55, 0x40 ;  /* 0x0000004000377882 */ /* 0x000fe20000000000 */
[----:B------:R-:W-:Y:S01]  /*7ac0*/  R2UR UR52, R12 ;  /* 0x000000000c3472ca */ /* 0x000fe200000e0000 */
[----:B------:R-:W-:Y:S01]  /*7ad0*/  HGMMA.64x16x16.F32 R192, gdesc[UR48].tnspA.tnspB, R192 ;  /* 0x6020000030c079f0 */ /* 0x000fe200087008c0 */
[----:B------:R-:W-:Y:S01]  /*7ae0*/  UMOV UR53, 0x40000040 ;  /* 0x4000004000357882 */ /* 0x000fe20000000000 */
[----:B------:R-:W-:Y:S01]  /*7af0*/  UMOV UR45, 0x40000040 ;  /* 0x40000040002d7882 */ /* 0x000fe20000000000 */
[----:B------:R-:W-:Y:S01]  /*7b00*/  R2UR UR50, R9 ;  /* 0x00000000093272ca */ /* 0x000fe200000e0000 */
[----:B------:R-:W-:Y:S01]  /*7b10*/  HGMMA.64x16x16.F32 R208, gdesc[UR40].tnspA.tnspB, R208 ;  /* 0x6020000028d079f0 */ /* 0x000fe200087008d0 */
[----:B------:R-:W-:Y:S01]  /*7b20*/  UMOV UR49, UR45 ;  /* 0x0000002d00317c82 */ /* 0x000fe20008000000 */
[----:B------:R-:W-:Y:S01]  /*7b30*/  UMOV UR51, 0x40 ;  /* 0x0000004000337882 */ /* 0x000fe20000000000 */
[C---:B------:R-:W-:Y:S01]  /*7b40*/  VIADD R9, R8.reuse, 0x20 ;  /* 0x0000002008097836 */ /* 0x040fe20000000000 */
[----:B------:R-:W-:Y:S01]  /*7b50*/  UMOV UR43, 0x40 ;  /* 0x00000040002b7882 */ /* 0x000fe20000000000 */
[----:B------:R-:W-:Y:S03]  /*7b60*/  HGMMA.64x16x16.F32 R144, gdesc[UR24].tnspA.tnspB, R144 ;  /* 0x60200000189079f0 */ /* 0x000fe60008700890 */
[----:B------:R-:W-:Y:S01]  /*7b70*/  R2UR UR26, R9 ;  /* 0x00000000091a72ca */ /* 0x000fe200000e0000 */
[C---:B------:R-:W-:Y:S01]  /*7b80*/  VIADD R9, R8.reuse, 0xa0 ;  /* 0x000000a008097836 */ /* 0x040fe20000000000 */
[----:B------:R-:W-:Y:S01]  /*7b90*/  R2UR UR24, R231 ;  /* 0x00000000e71872ca */ /* 0x000fe200000e0000 */
[----:B------:R-:W-:Y:S01]  /*7ba0*/  UMOV UR27, 0x40 ;  /* 0x00000040001b7882 */ /* 0x000fe20000000000 */
[----:B------:R-:W-:Y:S01]  /*7bb0*/  HGMMA.64x16x16.F32 R160, gdesc[UR36].tnspA.tnspB, R160 ;  /* 0x6020000024a079f0 */ /* 0x000fe200087008a0 */
[----:B------:R-:W-:Y:S01]  /*7bc0*/  UMOV UR25, 0x40000040 ;  /* 0x4000004000197882 */ /* 0x000fe20000000000 */
[----:B------:R-:W-:Y:S01]  /*7bd0*/  R2UR UR42, R9 ;  /* 0x00000000092a72ca */ /* 0x000fe200000e0000 */
[C---:B------:R-:W-:Y:S01]  /*7be0*/  VIADD R9, R8.reuse, 0x1a0 ;  /* 0x000001a008097836 */ /* 0x040fe20000000000 */
[----:B------:R-:W-:Y:S01]  /*7bf0*/  HGMMA.64x16x16.F32 R176, gdesc[UR32].tnspA.tnspB, R176 ;  /* 0x6020000020b079f0 */ /* 0x000fe200087008b0 */
[C---:B------:R-:W-:Y:S01]  /*7c00*/  VIADD R231, R8.reuse, 0x120 ;  /* 0x0000012008e77836 */ /* 0x040fe20000000000 */
[----:B------:R-:W-:Y:S01]  /*7c10*/  UMOV UR41, UR25 ;  /* 0x0000001900297c82 */ /* 0x000fe20008000000 */
[----:B------:R-:W-:Y:S01]  /*7c20*/  UMOV UR37, UR25 ;  /* 0x0000001900257c82 */ /* 0x000fe20008000000 */
[----:B------:R-:W-:Y:S01]  /*7c30*/  HGMMA.64x16x16.F32 R192, gdesc[UR28].tnspA.tnspB, R192 ;  /* 0x602000001cc079f0 */ /* 0x000fe200087008c0 */
[----:B------:R-:W-:Y:S01]  /*7c40*/  R2UR UR34, R9 ;  /* 0x00000000092272ca */ /* 0x000fe200000e0000 */
[----:B------:R-:W-:Y:S01]  /*7c50*/  VIADD R9, R8, 0x220 ;  /* 0x0000022008097836 */ /* 0x000fe20000000000 */
[----:B------:R-:W-:Y:S01]  /*7c60*/  R2UR UR38, R231 ;  /* 0x00000000e72672ca */ /* 0x000fe200000e0000 */
[----:B------:R-:W-:Y:S01]  /*7c70*/  HGMMA.64x16x16.F32 R208, gdesc[UR20].tnspA.tnspB, R208 ;  /* 0x6020000014d079f0 */ /* 0x000fe200087008d0 */
[----:B------:R-:W-:Y:S01]  /*7c80*/  R2UR UR21, R4 ;  /* 0x00000000041572ca */ /* 0x000fe200000e0000 */
[----:B------:R-:W-:Y:S01]  /*7c90*/  VIADD R4, R8, 0x180 ;  /* 0x0000018008047836 */ /* 0x000fe20000000000 */
[----:B------:R-:W-:Y:S01]  /*7ca0*/  R2UR UR20, R6 ;  /* 0x00000000061472ca */ /* 0x000fe200000e0000 */
[----:B------:R-:W-:Y:S01]  /*7cb0*/  UMOV UR40, UR24 ;  /* 0x0000001800287c82 */ /* 0x000fe20008000000 */
[----:B------:R-:W-:Y:S01]  /*7cc0*/  R2UR UR30, R9 ;  /* 0x00000000091e72ca */ /* 0x000fe200000e0000 */
        /* <DEDUP_REMOVED lines=9> */
[----:B------:R-:W-:Y:S01]  /*7d60*/  UMOV UR23, 0x40 ;  /* 0x0000004000177882 */ /* 0x000fe20000000000 */
[----:B------:R-:W-:Y:S01]  /*7d70*/  VIADD R231, R12, 0x180 ;  /* 0x000001800ce77836 */ /* 0x000fe20000000000 */
[----:B------:R-:W-:Y:S01]  /*7d80*/  HGMMA.64x16x16.F32 R144, gdesc[UR16].tnspA.tnspB, R144 ;  /* 0x60200000109079f0 */ /* 0x000fe20008700890 */
[----:B------:R-:W-:Y:S01]  /*7d90*/  UMOV UR18, UR58 ;  /* 0x0000003a00127c82 */ /* 0x000fe20008000000 */
[----:B------:R-:W-:-:S02]  /*7da0*/  UMOV UR19, UR59 ;  /* 0x0000003b00137c82 */ /* 0x000fc40008000000 */
[----:B------:R-:W-:Y:S01]  /*7db0*/  HGMMA.64x16x16.F32 R160, gdesc[UR4].tnspA.tnspB, R160 ;  /* 0x6020000004a079f0 */ /* 0x000fe200087008a0 */
[----:B------:R-:W-:Y:S01]  /*7dc0*/  R2UR UR4, R4 ;  /* 0x00000000040472ca */ /* 0x000fe200000e0000 */
[----:B------:R-:W-:Y:S01]  /*7dd0*/  VIADD R4, R8, 0x200 ;  /* 0x0000020008047836 */ /* 0x000fe20000000000 */
[----:B------:R-:W-:Y:S01]  /*7de0*/  UMOV UR7, 0x40 ;  /* 0x0000004000077882 */ /* 0x000fe20000000000 */
[----:B------:R-:W-:Y:S01]  /*7df0*/  HGMMA.64x16x16.F32 R176, gdesc[UR8].tnspA.tnspB, R176 ;  /* 0x6020000008b079f0 */ /* 0x000fe200087008b0 */
[----:B------:R-:W-:Y:S01]  /*7e00*/  UMOV UR8, UR52 ;  /* 0x0000003400087c82 */ /* 0x000fe20008000000 */
[----:B------:R-:W-:Y:S01]  /*7e10*/  UMOV UR9, UR53 ;  /* 0x0000003500097c82 */ /* 0x000fe20008000000 */
[----:B------:R-:W-:Y:S01]  /*7e20*/  UMOV UR10, UR21 ;  /* 0x00000015000a7c82 */ /* 0x000fe20008000000 */
[----:B------:R-:W-:Y:S01]  /*7e30*/  HGMMA.64x16x16.F32 R192, gdesc[UR12].tnspA.tnspB, R192 ;  /* 0x602000000cc079f0 */ /* 0x000fe200087008c0 */
[----:B------:R-:W-:Y:S01]  /*7e40*/  UMOV UR11, 0x40 ;  /* 0x00000040000b7882 */ /* 0x000fe20000000000 */
[----:B------:R-:W-:Y:S01]  /*7e50*/  IMAD.U32 R20, RZ, RZ, UR10 ;  /* 0x0000000aff147e24 */ /* 0x000fe2000f8e00ff */
[----:B------:R-:W-:Y:S01]  /*7e60*/  UMOV UR15, 0x40 ;  /* 0x00000040000f7882 */ /* 0x000fe20000000000 */
[----:B------:R-:W-:Y:S01]  /*7e70*/  HGMMA.64x16x16.F32 R208, gdesc[UR16].tnspA.tnspB, R208, gsb0 ;  /* 0x6020000010d079f0 */ /* 0x000fe200080008d0 */
[----:B------:R-:W-:Y:S01]  /*7e80*/  IMAD.U32 R21, RZ, RZ, UR11 ;  /* 0x0000000bff157e24 */ /* 0x000fe2000f8e00ff */
[----:B------:R-:W-:Y:S01]  /*7e90*/  UMOV UR19, 0x40 ;  /* 0x0000004000137882 */ /* 0x000fe20000000000 */
[----:B------:R-:W-:-:S02]  /*7ea0*/  WARPGROUP.DEPBAR.LE gsb0, 0x1 ;  /* 0x00008000000079c5 */ /* 0x000fc40000010100 */
[----:B------:R-:W-:-:S06]  /*7eb0*/  WARPGROUP.ARRIVE ;  /* 0x00000000000079c5 */ /* 0x000fcc0000000000 */
[----:B------:R-:W-:Y:S04]  /*7ec0*/  HGMMA.64x16x16.F32 R56, gdesc[UR52].tnspA.tnspB, R56 ;  /* 0x60200000343879f0 */ /* 0x000fe80008700838 */
[----:B------:R-:W-:Y:S01]  /*7ed0*/  HGMMA.64x16x16.F32 R64, gdesc[UR8].tnspA.tnspB, R64 ;  /* 0x60200000084079f0 */ /* 0x000fe20008700840 */
[----:B------:R-:W-:Y:S01]  /*7ee0*/  UMOV UR8, UR52 ;  /* 0x0000003400087c82 */ /* 0x000fe20008000000 */
[----:B------:R-:W-:Y:S01]  /*7ef0*/  UMOV UR9, UR53 ;  /* 0x0000003500097c82 */ /* 0x000fe20008000000 */
[----:B------:R-:W-:Y:S01]  /*7f00*/  UMOV UR10, UR20 ;  /* 0x00000014000a7c82 */ /* 0x000fe20008000000 */
[----:B------:R-:W-:Y:S01]  /*7f10*/  UMOV UR11, 0x40 ;  /* 0x00000040000b7882 */ /* 0x000fe20000000000 */
[----:B------:R-:W-:Y:S01]  /*7f20*/  IMAD.U32 R18, RZ, RZ, UR10 ;  /* 0x0000000aff127e24 */ /* 0x000fe2000f8e00ff */
[----:B------:R-:W-:Y:S01]  /*7f30*/  HGMMA.64x16x16.F32 R72, gdesc[UR8].tnspA.tnspB, R72 ;  /* 0x60200000084879f0 */ /* 0x000fe20008700848 */
[----:B------:R-:W-:Y:S01]  /*7f40*/  UMOV UR10, UR4 ;  /* 0x00000004000a7c82 */ /* 0x000fe20008000000 */
[----:B------:R-:W-:Y:S01]  /*7f50*/  R2UR UR4, R4 ;  /* 0x00000000040472ca */ /* 0x000fe200000e0000 */
[----:B------:R-:W-:Y:S01]  /*7f60*/  IMAD.U32 R19, RZ, RZ, UR11 ;  /* 0x0000000bff137e24 */ /* 0x000fe2000f8e00ff */
        /* <DEDUP_REMOVED lines=8> */
[----:B------:R-:W-:Y:S01]  /*7ff0*/  UMOV UR11, 0x40 ;  /* 0x00000040000b7882 */ /* 0x000fe20000000000 */
[----:B------:R-:W-:Y:S01]  /*8000*/  VIADD R4, R12, 0x80 ;  /* 0x000000800c047836 */ /* 0x000fe20000000000 */
[----:B------:R-:W-:Y:S01]  /*8010*/  ULDC.64 UR52, c[0x0][0x208] ;  /* 0x0000820000347ab9 */ /* 0x000fe20000000a00 */
[----:B------:R-:W-:Y:S01]  /*8020*/  UMOV UR10, UR4 ;  /* 0x00000004000a7c82 */ /* 0x000fe20008000000 */
[----:B------:R-:W-:Y:S01]  /*8030*/  R2UR UR4, R5 ;  /* 0x00000000050472ca */ /* 0x000fe200000e0000 */
[----:B------:R-:W-:Y:S01]  /*8040*/  HGMMA.64x16x16.F32 R88, gdesc[UR8].tnspA.tnspB, R88 ;  /* 0x60200000085879f0 */ /* 0x000fe20008700858 */
[----:B------:R-:W-:Y:S01]  /*8050*/  R2UR UR44, R4 ;  /* 0x00000000042c72ca */ /* 0x000fe200000e0000 */
[C---:B------:R-:W-:Y:S01]  /*8060*/  VIADD R4, R8.reuse, 0x110 ;  /* 0x0000011008047836 */ /* 0x040fe20000000000 */
[----:B------:R-:W-:Y:S01]  /*8070*/  UMOV UR9, UR45 ;  /* 0x0000002d00097c82 */ /* 0x000fe20008000000 */
[----:B------:R-:W-:-:S02]  /*8080*/  VIADD R5, R8, 0x190 ;  /* 0x0000019008057836 */ /* 0x000fc40000000000 */
[----:B------:R-:W-:Y:S01]  /*8090*/  IMAD.U32 R14, RZ, RZ, UR10 ;  /* 0x0000000aff0e7e24 */ /* 0x000fe2000f8e00ff */
[----:B------:R-:W-:Y:S01]  /*80a0*/  R2UR UR5, R4 ;  /* 0x00000000040572ca */ /* 0x000fe200000e0000 */
[----:B------:R-:W-:Y:S01]  /*80b0*/  IMAD.U32 R15, RZ, RZ, UR11 ;  /* 0x0000000bff0f7e24 */ /* 0x000fe2000f8e00ff */
[----:B------:R-:W-:Y:S01]  /*80c0*/  R2UR UR6, R5 ;  /* 0x00000000050672ca */ /* 0x000fe200000e0000 */
[----:B------:R-:W-:Y:S02]  /*80d0*/  UMOV UR11, 0x40 ;  /* 0x00000040000b7882 */ /* 0x000fe40000000000 */
[----:B------:R-:W-:Y:S01]  /*80e0*/  UMOV UR10, UR4 ;  /* 0x00000004000a7c82 */ /* 0x000fe20008000000 */
[----:B------:R-:W-:Y:S01]  /*80f0*/  IMAD.U32 R11, RZ, RZ, UR11 ;  /* 0x0000000bff0b7e24 */ /* 0x000fe2000f8e00ff */
[----:B------:R-:W-:Y:S01]  /*8100*/  UMOV UR8, UR44 ;  /* 0x0000002c00087c82 */ /* 0x000fe20008000000 */
[----:B------:R-:W-:Y:S01]  /*8110*/  IMAD.U32 R10, RZ, RZ, UR10 ;  /* 0x0000000aff0a7e24 */ /* 0x000fe2000f8e00ff */
[----:B------:R-:W-:Y:S01]  /*8120*/  UMOV UR48, UR44 ;  /* 0x0000002c00307c82 */ /* 0x000fe20008000000 */
[----:B------:R-:W-:Y:S01]  /*8130*/  R2UR UR4, R231 ;  /* 0x00000000e70472ca */ /* 0x000fe200000e0000 */
[----:B------:R-:W-:-:S05]  /*8140*/  VIADD R231, R8, 0x130 ;  /* 0x0000013008e77836 */ /* 0x000fca0000000000 */
[----:B------:R-:W-:Y:S01]  /*8150*/  R2UR UR18, R231 ;  /* 0x00000000e71272ca */ /* 0x000fe200000e0000 */
        /* <DEDUP_REMOVED lines=14> */
[C---:B------:R-:W-:Y:S01]  /*8240*/  VIADD R9, R8.reuse, 0xb0 ;  /* 0x000000b008097836 */ /* 0x040fe20000000000 */
[----:B------:R-:W-:Y:S01]  /*8250*/  HGMMA.64x16x16.F32 R80, gdesc[UR8].tnspA.tnspB, R80 ;  /* 0x60200000085079f0 */ /* 0x000fe20008700850 */
[----:B------:R-:W-:Y:S01]  /*8260*/  UMOV UR5, 0x40000040 ;  /* 0x4000004000057882 */ /* 0x000fe20000000000 */
[----:B------:R-:W-:Y:S01]  /*8270*/  UMOV UR20, UR4 ;  /* 0x0000000400147c82 */ /* 0x000fe20008000000 */
[----:B------:R-:W-:Y:S01]  /*8280*/  UMOV UR16, UR4 ;  /* 0x0000000400107c82 */ /* 0x000fe20008000000 */
[----:B------:R-:W-:Y:S01]  /*8290*/  UMOV UR12, UR4 ;  /* 0x00000004000c7c82 */ /* 0x000fe20008000000 */
[----:B------:R-:W-:Y:S01]  /*82a0*/  UMOV UR8, UR4 ;  /* 0x0000000400087c82 */ /* 0x000fe20008000000 */
[----:B------:R-:W-:Y:S01]  /*82b0*/  R2UR UR22, R9 ;  /* 0x00000000091672ca */ /* 0x000fe200000e0000 */
[C---:B------:R-:W-:Y:S01]  /*82c0*/  VIADD R9, R8.reuse, 0x1b0 ;  /* 0x000001b008097836 */ /* 0x040fe20000000000 */
[----:B------:R-:W-:Y:S01]  /*82d0*/  UMOV UR21, UR5 ;  /* 0x0000000500157c82 */ /* 0x000fe20008000000 */
[----:B------:R-:W-:Y:S01]  /*82e0*/  HGMMA.64x16x16.F32 R88, gdesc[UR48].tnspA.tnspB, R88 ;  /* 0x60200000305879f0 */ /* 0x000fe20008700858 */
[----:B------:R-:W-:Y:S01]  /*82f0*/  VIADD R8, R8, 0x230 ;  /* 0x0000023008087836 */ /* 0x000fe20000000000 */
[----:B------:R-:W-:Y:S01]  /*8300*/  UMOV UR17, UR5 ;  /* 0x0000000500117c82 */ /* 0x000fe20008000000 */
[----:B------:R-:W-:Y:S01]  /*8310*/  R2UR UR14, R9 ;  /* 0x00000000090e72ca */ /* 0x000fe200000e0000 */
[----:B------:R-:W-:Y:S01]  /*8320*/  UMOV UR13, UR5 ;  /* 0x00000005000d7c82 */ /* 0x000fe20008000000 */
[----:B------:R-:W-:Y:S01]  /*8330*/  UMOV UR9, UR5 ;  /* 0x0000000500097c82 */ /* 0x000fe20008000000 */
[----:B------:R-:W-:Y:S01]  /*8340*/  IMAD.U32 R6, RZ, RZ, UR10 ;  /* 0x0000000aff067e24 */ /* 0x000fe2000f8e00ff */
[----:B------:R-:W-:Y:S01]  /*8350*/  R2UR UR10, R8 ;  /* 0x00000000080a72ca */ /* 0x000fe200000e0000 */
[----:B------:R-:W-:Y:S01]  /*8360*/  IMAD.U32 R7, RZ, RZ, UR11 ;  /* 0x0000000bff077e24 */ /* 0x000fe2000f8e00ff */
[----:B------:R-:W-:Y:S01]  /*8370*/  UMOV UR11, 0x40 ;  /* 0x00000040000b7882 */ /* 0x000fe20000000000 */
[----:B------:R-:W-:Y:S04]  /*8380*/  HGMMA.64x16x16.F32 R56, gdesc[UR24].tnspA.tnspB, R56 ;  /* 0x60200000183879f0 */ /* 0x000fe80008700838 */
[----:B------:R-:W-:Y:S04]  /*8390*/  HGMMA.64x16x16.F32 R64, gdesc[UR40].tnspA.tnspB, R64 ;  /* 0x60200000284079f0 */ /* 0x000fe80008700840 */
[----:B------:R-:W-:Y:S04]  /*83a0*/  HGMMA.64x16x16.F32 R72, gdesc[UR36].tnspA.tnspB, R72 ;  /* 0x60200000244879f0 */ /* 0x000fe80008700848 */
[----:B------:R-:W-:Y:S04]  /*83b0*/  HGMMA.64x16x16.F32 R80, gdesc[UR32].tnspA.tnspB, R80 ;  /* 0x60200000205079f0 */ /* 0x000fe80008700850 */
[----:B------:R-:W-:Y:S04]  /*83c0*/  HGMMA.64x16x16.F32 R88, gdesc[UR28].tnspA.tnspB, R88 ;  /* 0x602000001c5879f0 */ /* 0x000fe80008700858 */
[----:B------:R-:W-:Y:S01]  /*83d0*/  HGMMA.64x16x16.F32 R56, gdesc[UR4].tnspA.tnspB, R56 ;  /* 0x60200000043879f0 */ /* 0x000fe20008700838 */
[----:B------:R-:W-:-:S03]  /*83e0*/  USHF.L.U32 UR4, UR60, 0xe, URZ ;  /* 0x0000000e3c047899 */ /* 0x000fc6000800063f */
[----:B------:R-:W-:Y:S03]  /*83f0*/  HGMMA.64x16x16.F32 R64, gdesc[UR20].tnspA.tnspB, R64 ;  /* 0x60200000144079f0 */ /* 0x000fe60008700840 */
[----:B------:R-:W-:Y:S01]  /*8400*/  IMAD.U32 R231, RZ, RZ, UR4 ;  /* 0x00000004ffe77e24 */ /* 0x000fe2000f8e00ff */
[----:B------:R-:W-:Y:S01]  /*8410*/  IADD3 R9, P1, R232, UR4, RZ ;  /* 0x00000004e8097c10 */ /* 0x000fe2000ff3e0ff */
[----:B------:R-:W-:Y:S01]  /*8420*/  ULDC.64 UR4, c[0x0][0x2c0] ;  /* 0x0000b00000047ab9 */ /* 0x000fe20000000a00 */
[----:B------:R-:W-:Y:S02]  /*8430*/  HGMMA.64x16x16.F32 R72, gdesc[UR16].tnspA.tnspB, R72 ;  /* 0x60200000104879f0 */ /* 0x000fe40008700848 */
[----:B------:R-:W-:Y:S02]  /*8440*/  LEA R8, P2, R9, UR4, 0x2 ;  /* 0x0000000409087c11 */ /* 0x000fe4000f8410ff */
[----:B---3--:R-:W-:-:S04]  /*8450*/  LEA.HI.X.SX32 R231, R231, R235, 0x1, P1 ;  /* 0x000000ebe7e77211 */ /* 0x008fc800008f0eff */
[----:B------:R-:W-:Y:S01]  /*8460*/  LEA.HI.X R9, R9, UR5, R231, 0x2, P2 ;  /* 0x0000000509097c11 */ /* 0x000fe200090f14e7 */
[----:B------:R-:W-:Y:S04]  /*8470*/  HGMMA.64x16x16.F32 R80, gdesc[UR12].tnspA.tnspB, R80 ;  /* 0x602000000c5079f0 */ /* 0x000fe80008700850 */
[----:B------:R0:W-:Y:S04]  /*8480*/  REDG.E.ADD.F32x4.FTZ.RN.STRONG.GPU desc[UR52][R8.64], R24 ;  /* 0x00000018080079a6 */ /* 0x0001e8000c10f7b4 */
[----:B------:R0:W-:Y:S01]  /*8490*/  REDG.E.ADD.F32x4.FTZ.RN.STRONG.GPU desc[UR52][R8.64+0x800], R28 ;  /* 0x0008001c080079a6 */ /* 0x0001e2000c10f7b4 */
[----:B------:R-:W-:Y:S03]  /*84a0*/  HGMMA.64x16x16.F32 R88, gdesc[UR8].tnspA.tnspB, R88, gsb0 ;  /* 0x60200000085879f0 */ /* 0x000fe60008000858 */
[----:B------:R0:W-:Y:S04]  /*84b0*/  REDG.E.ADD.F32x4.FTZ.RN.STRONG.GPU desc[UR52][R8.64+0x1000], R32 ;  /* 0x00100020080079a6 */ /* 0x0001e8000c10f7b4 */
[----:B------:R0:W-:Y:S01]  /*84c0*/  REDG.E.ADD.F32x4.FTZ.RN.STRONG.GPU desc[UR52][R8.64+0x1800], R36 ;  /* 0x00180024080079a6 */ /* 0x0001e2000c10f7b4 */
[----:B------:R-:W-:-:S03]  /*84d0*/  WARPGROUP.DEPBAR.LE gsb0, 0x1 ;  /* 0x00008000000079c5 */ /* 0x000fc60000010100 */
[----:B------:R0:W-:Y:S04]  /*84e0*/  REDG.E.ADD.F32x4.FTZ.RN.STRONG.GPU desc[UR52][R8.64+0x2000], R40 ;  /* 0x00200028080079a6 */ /* 0x0001e8000c10f7b4 */
[----:B------:R0:W-:Y:S04]  /*84f0*/  REDG.E.ADD.F32x4.FTZ.RN.STRONG.GPU desc[UR52][R8.64+0x2800], R44 ;  /* 0x0028002c080079a6 */ /* 0x0001e8000c10f7b4 */
[----:B------:R0:W-:Y:S04]  /*8500*/  REDG.E.ADD.F32x4.FTZ.RN.STRONG.GPU desc[UR52][R8.64+0x3000], R48 ;  /* 0x00300030080079a6 */ /* 0x0001e8000c10f7b4 */
[----:B------:R0:W-:Y:S01]  /*8510*/  REDG.E.ADD.F32x4.FTZ.RN.STRONG.GPU desc[UR52][R8.64+0x3800], R52 ;  /* 0x00380034080079a6 */ /* 0x0001e2000c10f7b4 */
[----:B------:R-:W-:Y:S05]  /*8520*/  @!P0 BRA `(.L_x_893) ;  /* 0x0000000000048947 */ /* 0x000fea0003800000 */
[----:B------:R-:W-:Y:S01]  /*8530*/  BPT.TRAP 0x1 ;  /* 0x000000040000795c */ /* 0x000fe20000300000 */
.L_x_893:
[----:B0-----:R-:W-:Y:S01]  /*8540*/  VIADD R24, R13, 0x500 ;  /* 0x000005000d187836 */ /* 0x001fe20000000000 */
        /* <DEDUP_REMOVED lines=37> */
[----:B------:R-:W-:Y:S01]  /*87a0*/  UMOV UR45, 0x40000040 ;  /* 0x40000040002d7882 */ /* 0x000fe20000000000 */
[----:B------:R-:W-:Y:S02]  /*87b0*/  WARPGROUP.DEPBAR.LE gsb0, 0x0 ;  /* 0x00008000000079c5 */ /* 0x000fe40000010000 */
[----:B------:R-:W-:Y:S01]  /*87c0*/  WARPGROUP.ARRIVE ;  /* 0x00000000000079c5 */ /* 0x000fe20000000000 */
[----:B------:R-:W-:Y:S04]  /*87d0*/  REDG.E.ADD.F32x4.FTZ.RN.STRONG.GPU desc[UR4][R8.64+0x4000], R24 ;  /* 0x00400018080079a6 */ /* 0x000fe8000c10f784 */
[----:B------:R-:W-:Y:S03]  /*87e0*/  REDG.E.ADD.F32x4.FTZ.RN.STRONG.GPU desc[UR4][R8.64+0x4800], R28 ;  /* 0x0048001c080079a6 */ /* 0x000fe6000c10f784 */
[----:B------:R-:W-:Y:S01]  /*87f0*/  HGMMA.64x16x16.F32 R96, gdesc[UR52].tnspA.tnspB, R96 ;  /* 0x60200000346079f0 */ /* 0x000fe20008700860 */
[----:B------:R-:W-:-:S02]  /*8800*/  R2UR UR54, R20 ;  /* 0x00000000143672ca */ /* 0x000fc400000e0000 */
[----:B------:R-:W-:Y:S01]  /*8810*/  R2UR UR55, R21 ;  /* 0x00000000153772ca */ /* 0x000fe200000e0000 */
[----:B------:R-:W-:Y:S04]  /*8820*/  REDG.E.ADD.F32x4.FTZ.RN.STRONG.GPU desc[UR4][R8.64+0x5000], R32 ;  /* 0x00500020080079a6 */ /* 0x000fe8000c10f784 */
[----:B------:R-:W-:Y:S04]  /*8830*/  REDG.E.ADD.F32x4.FTZ.RN.STRONG.GPU desc[UR4][R8.64+0x5800], R36 ;  /* 0x00580024080079a6 */ /* 0x000fe8000c10f784 */
[----:B------:R-:W-:Y:S04]  /*8840*/  REDG.E.ADD.F32x4.FTZ.RN.STRONG.GPU desc[UR4][R8.64+0x6000], R40 ;  /* 0x00600028080079a6 */ /* 0x000fe8000c10f784 */
[----:B------:R-:W-:Y:S01]  /*8850*/  HGMMA.64x16x16.F32 R104, gdesc[UR52].tnspA.tnspB, R104 ;  /* 0x60200000346879f0 */ /* 0x000fe20008700868 */
[----:B------:R-:W-:Y:S01]  /*8860*/  R2UR UR54, R18 ;  /* 0x00000000123672ca */ /* 0x000fe200000e0000 */
[----:B------:R-:W-:Y:S01]  /*8870*/  REDG.E.ADD.F32x4.FTZ.RN.STRONG.GPU desc[UR4][R8.64+0x6800], R44 ;  /* 0x0068002c080079a6 */ /* 0x000fe2000c10f784 */
[----:B------:R-:W-:-:S03]  /*8880*/  R2UR UR55, R19 ;  /* 0x00000000133772ca */ /* 0x000fc600000e0000 */
[----:B------:R-:W-:Y:S04]  /*8890*/  REDG.E.ADD.F32x4.FTZ.RN.STRONG.GPU desc[UR4][R8.64+0x7000], R48 ;  /* 0x00700030080079a6 */ /* 0x000fe8000c10f784 */
[----:B------:R0:W-:Y:S01]  /*88a0*/  REDG.E.ADD.F32x4.FTZ.RN.STRONG.GPU desc[UR4][R8.64+0x7800], R52 ;  /* 0x00780034080079a6 */ /* 0x0001e2000c10f784 */
[----:B------:R-:W-:Y:S01]  /*88b0*/  UMOV UR25, 0x40000040 ;  /* 0x4000004000197882 */ /* 0x000fe20000000000 */
[----:B------:R-:W-:Y:S01]  /*88c0*/  UMOV UR5, 0x40000040 ;  /* 0x4000004000057882 */ /* 0x000fe20000000000 */
[----:B------:R-:W-:Y:S01]  /*88d0*/  UMOV UR41, UR25 ;  /* 0x0000001900297c82 */ /* 0x000fe20008000000 */
[----:B------:R-:W-:Y:S01]  /*88e0*/  UMOV UR37, UR25 ;  /* 0x0000001900257c82 */ /* 0x000fe20008000000 */
[----:B------:R-:W-:Y:S01]  /*88f0*/  UMOV UR33, UR25 ;  /* 0x0000001900217c82 */ /* 0x000fe20008000000 */
[----:B------:R-:W-:Y:S01]  /*8900*/  HGMMA.64x16x16.F32 R112, gdesc[UR52].tnspA.tnspB, R112 ;  /* 0x60200000347079f0 */ /* 0x000fe20008700870 */
[----:B------:R-:W-:Y:S01]  /*8910*/  R2UR UR54, R16 ;  /* 0x00000000103672ca */ /* 0x000fe200000e0000 */
[----:B------:R-:W-:Y:S01]  /*8920*/  UMOV UR21, UR5 ;  /* 0x0000000500157c82 */ /* 0x000fe20008000000 */
[----:B------:R-:W-:Y:S01]  /*8930*/  R2UR UR55, R17 ;  /* 0x00000000113772ca */ /* 0x000fe200000e0000 */
[----:B------:R-:W-:Y:S01]  /*8940*/  UMOV UR17, UR5 ;  /* 0x0000000500117c82 */ /* 0x000fe20008000000 */
[----:B------:R-:W-:Y:S01]  /*8950*/  UMOV UR13, UR5 ;  /* 0x00000005000d7c82 */ /* 0x000fe20008000000 */
[----:B0-----:R-:W-:-:S10]  /*8960*/  VIADD R8, R12, 0x480 ;  /* 0x000004800c087836 */ /* 0x001fd40000000000 */
[----:B------:R-:W-:Y:S01]  /*8970*/  HGMMA.64x16x16.F32 R120, gdesc[UR52].tnspA.tnspB, R120 ;  /* 0x60200000347879f0 */ /* 0x000fe20008700878 */
[----:B------:R-:W-:Y:S02]  /*8980*/  R2UR UR54, R14 ;  /* 0x000000000e3672ca */ /* 0x000fe400000e0000 */
[----:B------:R-:W-:Y:S02]  /*8990*/  R2UR UR55, R15 ;  /* 0x000000000f3772ca */ /* 0x000fe400000e0000 */
[----:B------:R-:W-:-:S11]  /*89a0*/  R2UR UR44, R8 ;  /* 0x00000000082c72ca */ /* 0x000fd600000e0000 */
[----:B------:R-:W-:Y:S04]  /*89b0*/  HGMMA.64x16x16.F32 R128, gdesc[UR52].tnspA.tnspB, R128 ;  /* 0x60200000348079f0 */ /* 0x000fe80008700880 */
[----:B------:R-:W-:Y:S01]  /*89c0*/  HGMMA.64x16x16.F32 R96, gdesc[UR44].tnspA.tnspB, R96 ;  /* 0x602000002c6079f0 */ /* 0x000fe20008700860 */
[----:B------:R-:W-:Y:S02]  /*89d0*/  R2UR UR46, R10 ;  /* 0x000000000a2e72ca */ /* 0x000fe400000e0000 */
[----:B------:R-:W-:-:S13]  /*89e0*/  R2UR UR47, R11 ;  /* 0x000000000b2f72ca */ /* 0x000fda00000e0000 */
[----:B------:R-:W-:Y:S01]  /*89f0*/  HGMMA.64x16x16.F32 R104, gdesc[UR44].tnspA.tnspB, R104 ;  /* 0x602000002c6879f0 */ /* 0x000fe20008700868 */
[----:B------:R-:W-:Y:S01]  /*8a00*/  R2UR UR46, R4 ;  /* 0x00000000042e72ca */ /* 0x000fe200000e0000 */
[C---:B------:R-:W-:Y:S01]  /*8a10*/  VIADD R4, R12.reuse, 0x500 ;  /* 0x000005000c047836 */ /* 0x040fe20000000000 */
[----:B------:R-:W-:Y:S01]  /*8a20*/  R2UR UR47, R5 ;  /* 0x00000000052f72ca */ /* 0x000fe200000e0000 */
[----:B------:R-:W-:-:S03]  /*8a30*/  VIADD R12, R12, 0x580 ;  /* 0x000005800c0c7836 */ /* 0x000fc60000000000 */
[----:B------:R-:W-:Y:S02]  /*8a40*/  R2UR UR24, R4 ;  /* 0x00000000041872ca */ /* 0x000fe400000e0000 */
[----:B------:R-:W-:-:S07]  /*8a50*/  R2UR UR4, R12 ;  /* 0x000000000c0472ca */ /* 0x000fce00000e0000 */
[----:B------:R-:W-:Y:S01]  /*8a60*/  HGMMA.64x16x16.F32 R112, gdesc[UR44].tnspA.tnspB, R112 ;  /* 0x602000002c7079f0 */ /* 0x000fe20008700870 */
[----:B------:R-:W-:Y:S02]  /*8a70*/  R2UR UR46, R6 ;  /* 0x00000000062e72ca */ /* 0x000fe400000e0000 */
[----:B------:R-:W-:Y:S01]  /*8a80*/  R2UR UR47, R7 ;  /* 0x00000000072f72ca */ /* 0x000fe200000e0000 */
[----:B------:R-:W-:Y:S01]  /*8a90*/  UMOV UR40, UR24 ;  /* 0x0000001800287c82 */ /* 0x000fe20008000000 */
[----:B------:R-:W-:Y:S01]  /*8aa0*/  UMOV UR36, UR24 ;  /* 0x0000001800247c82 */ /* 0x000fe20008000000 */
[----:B------:R-:W-:Y:S01]  /*8ab0*/  UMOV UR32, UR24 ;  /* 0x0000001800207c82 */ /* 0x000fe20008000000 */
[----:B------:R-:W-:Y:S01]  /*8ac0*/  UMOV UR20, UR4 ;  /* 0x0000000400147c82 */ /* 0x000fe20008000000 */
[----:B------:R-:W-:Y:S01]  /*8ad0*/  UMOV UR16, UR4 ;  /* 0x0000000400107c82 */ /* 0x000fe20008000000 */
[----:B------:R-:W-:-:S07]  /*8ae0*/  UMOV UR12, UR4 ;  /* 0x00000004000c7c82 */ /* 0x000fce0008000000 */
        /* <DEDUP_REMOVED lines=19> */
[----:B------:R-:W-:Y:S05]  /*8c20*/  @!P0 BRA `(.L_x_894) ;  /* 0x0000000000048947 */ /* 0x000fea0003800000 */
[----:B------:R-:W-:Y:S01]  /*8c30*/  BPT.TRAP 0x1 ;  /* 0x000000040000795c */ /* 0x000fe20000300000 */
.L_x_894:
[----:B------:R-:W-:Y:S01]  /*8c40*/  UIADD3 UR60, UR60, 0x1, URZ ;  /* 0x000000013c3c7890 */ /* 0x000fe2000fffe03f */
[----:B------:R-:W-:Y:S01]  /*8c50*/  VIADD R2, R2, 0x1 ;  /* 0x0000000102027836 */ /* 0x000fe20000000000 */
[----:B------:R-:W-:Y:S01]  /*8c60*/  LOP3.LUT R226, R226, 0x1, RZ, 0x3c, !PT ;  /* 0x00000001e2e27812 */ /* 0x000fe200078e3cff */
[----:B------:R-:W-:Y:S01]  /*8c70*/  VIADD R224, R224, 0x31620 ;  /* 0x00031620e0e07836 */ /* 0x000fe20000000000 */
[----:B------:R-:W-:Y:S02]  /*8c80*/  UISETP.GE.AND UP0, UPT, UR60, UR61, UPT ;  /* 0x0000003d3c00728c */ /* 0x000fe4000bf06270 */
[----:B------:R-:W-:Y:S02]  /*8c90*/  ISETP.NE.AND P0, PT, R2, 0x2, PT ;  /* 0x000000020200780c */ /* 0x000fe40003f05270 */
[----:B------:R-:W-:Y:S02]  /*8ca0*/  PRMT R224, RZ, 0x654, R224 ;  /* 0x00000654ffe07816 */ /* 0x000fe400000000e0 */
[----:B------:R-:W-:-:S02]  /*8cb0*/  PLOP3.LUT P1, PT, PT, PT, UP0, 0x80, 0x0 ;  /* 0x000000000000781c */ /* 0x000fc40003f2f008 */
[----:B------:R-:W-:Y:S01]  /*8cc0*/  SEL R5, RZ, 0x1, P0 ;  /* 0x00000001ff057807 */ /* 0x000fe20000000000 */
[----:B------:R0:W-:Y:S01]  /*8cd0*/  SYNCS.ARRIVE.TRANS64.RED.A1T0 RZ, [R224+URZ], RZ ;  /* 0x000000ffe0ff79a7 */ /* 0x0001e2000810043f */
[----:B------:R-:W-:Y:S02]  /*8ce0*/  SEL R2, R2, RZ, P0 ;  /* 0x000000ff02027207 */ /* 0x000fe40000000000 */
[----:B------:R-:W-:-:S07]  /*8cf0*/  LOP3.LUT R228, R228, R5, RZ, 0x3c, !PT ;  /* 0x00000005e4e47212 */ /* 0x000fce00078e3cff */
[----:B0-----:R-:W-:Y:S05]  /*8d00*/  @!P1 BRA `(.L_x_895) ;  /* 0xffffff9000589947 */ /* 0x001fea000383ffff */
        /* <DEDUP_REMOVED lines=82> */
.L_x_882:
[----:B------:R-:W-:Y:S05]  /*9230*/  @P0 BRA `(.L_x_896) ;  /* 0x0000002400a00947 */ /* 0x000fea0003800000 */
[----:B------:R-:W2:Y:S01]  /*9240*/  S2R R4, SR_TID.X ;  /* 0x0000000000047919 */ /* 0x000ea20000002100 */
[----:B------:R-:W3:Y:S01]  /*9250*/  S2UR UR5, SR_CgaCtaId ;  /* 0x00000000000579c3 */ /* 0x000ee20000008800 */
        /* <DEDUP_REMOVED lines=13> */
[----:B------:R-:W-:Y:S01]  /*9330*/  F2FP.F16.F32.PACK_AB R160, R161, R160 ;  /* 0x000000a0a1a0723e */ /* 0x000fe200000000ff */
[----:B---3--:R-:W-:Y:S01]  /*9340*/  ULEA UR5, UR5, UR4, 0x18 ;  /* 0x0000000405057291 */ /* 0x008fe2000f8ec03f */
[----:B------:R-:W-:Y:S02]  /*9350*/  F2FP.F16.F32.PACK_AB R154, R157, R156 ;  /* 0x0000009c9d9a723e */ /* 0x000fe400000000ff */
[----:B------:R-:W-:-:S02]  /*9360*/  F2FP.F16.F32.PACK_AB R155, R159, R158 ;  /* 0x0000009e9f9b723e */ /* 0x000fc400000000ff */
[----:B------:R-:W-:Y:S01]  /*9370*/  F2FP.F16.F32.PACK_AB R161, R163, R162 ;  /* 0x000000a2a3a1723e */ /* 0x000fe200000000ff */
[----:B--2---:R-:W-:Y:S01]  /*9380*/  VIADD R4, R4, 0xffffff80 ;  /* 0xffffff8004047836 */ /* 0x004fe20000000000 */
[----:B------:R-:W-:Y:S02]  /*9390*/  F2FP.F16.F32.PACK_AB R168, R169, R168 ;  /* 0x000000a8a9a8723e */ /* 0x000fe400000000ff */
[----:B------:R-:W-:Y:S01]  /*93a0*/  F2FP.F16.F32.PACK_AB R162, R165, R164 ;  /* 0x000000a4a5a2723e */ /* 0x000fe200000000ff */
[----:B-1----:R-:W-:Y:S01]  /*93b0*/  IMAD.SHL.U32 R2, R4, 0x40, RZ ;  /* 0x0000004004027824 */ /* 0x002fe200078e00ff */
[----:B------:R-:W-:Y:S02]  /*93c0*/  SHF.R.S32.HI R11, RZ, 0x1f, R4 ;  /* 0x0000001fff0b7819 */ /* 0x000fe40000011404 */
[----:B------:R-:W-:Y:S02]  /*93d0*/  F2FP.F16.F32.PACK_AB R163, R167, R166 ;  /* 0x000000a6a7a3723e */ /* 0x000fe400000000ff */
[----:B------:R-:W-:-:S02]  /*93e0*/  LEA.HI R5, R11, R4, RZ, 0x5 ;  /* 0x000000040b057211 */ /* 0x000fc400078f28ff */
[----:B------:R-:W-:Y:S02]  /*93f0*/  LOP3.LUT R2, R2, 0x1c0, RZ, 0xc0, !PT ;  /* 0x000001c002027812 */ /* 0x000fe400078ec0ff */
[----:B------:R-:W-:Y:S02]  /*9400*/  SHF.R.S32.HI R0, RZ, 0x5, R5 ;  /* 0x00000005ff007819 */ /* 0x000fe40000011405 */
[CC--:B------:R-:W-:Y:S02]  /*9410*/  LEA.HI R9, R11.reuse, R4.reuse, RZ, 0x4 ;  /* 0x000000040b097211 */ /* 0x0c0fe400078f20ff */
[CC--:B------:R-:W-:Y:S01]  /*9420*/  LEA.HI R3, R11.reuse, R4.reuse, RZ, 0x3 ;  /* 0x000000040b037211 */ /* 0x0c0fe200078f18ff */
[----:B------:R-:W-:Y:S01]  /*9430*/  IMAD.SHL.U32 R7, R0, 0x10, RZ ;  /* 0x0000001000077824 */ /* 0x000fe200078e00ff */
[----:B------:R-:W-:Y:S02]  /*9440*/  SHF.R.S32.HI R8, RZ, 0x4, R9 ;  /* 0x00000004ff087819 */ /* 0x000fe40000011409 */
[----:B------:R-:W-:-:S02]  /*9450*/  LEA.HI R11, R11, R4, RZ, 0x7 ;  /* 0x000000040b0b7211 */ /* 0x000fc400078f38ff */
[----:B------:R-:W-:Y:S02]  /*9460*/  LOP3.LUT R6, R2, 0x30, R7, 0xf8, !PT ;  /* 0x0000003002067812 */ /* 0x000fe400078ef807 */
[----:B------:R-:W-:Y:S02]  /*9470*/  SHF.R.U32.HI R2, RZ, 0x3, R2 ;  /* 0x00000003ff027819 */ /* 0x000fe40000011602 */
[----:B------:R-:W-:Y:S02]  /*9480*/  LOP3.LUT R3, R6, 0x8, R3, 0xf8, !PT ;  /* 0x0000000806037812 */ /* 0x000fe400078ef803 */
[----:B------:R-:W-:Y:S02]  /*9490*/  LEA.HI R9, R9, R8, RZ, 0x1 ;  /* 0x0000000809097211 */ /* 0x000fe400078f08ff */
[----:B------:R-:W-:Y:S02]  /*94a0*/  LOP3.LUT R6, R3, R2, RZ, 0x3c, !PT ;  /* 0x0000000203067212 */ /* 0x000fe400078e3cff */
[----:B------:R-:W1:Y:S01]  /*94b0*/  LDC.64 R2, c[0x0][0x878] ;  /* 0x00021e00ff027b82 */ /* 0x000e620000000a00 */
[----:B------:R-:W-:-:S02]  /*94c0*/  LOP3.LUT R9, R9, 0x7ffffe, RZ, 0xc0, !PT ;  /* 0x007ffffe09097812 */ /* 0x000fc400078ec0ff */
[----:B------:R-:W-:Y:S02]  /*94d0*/  F2FP.F16.F32.PACK_AB R169, R171, R170 ;  /* 0x000000aaaba9723e */ /* 0x000fe400000000ff */
[----:B------:R-:W-:Y:S01]  /*94e0*/  F2FP.F16.F32.PACK_AB R176, R177, R176 ;  /* 0x000000b0b1b0723e */ /* 0x000fe200000000ff */
[----:B------:R-:W-:Y:S01]  /*94f0*/  IMAD.IADD R9, R8, 0x1, -R9 ;  /* 0x0000000108097824 */ /* 0x000fe200078e0a09 */
[----:B------:R-:W-:Y:S02]  /*9500*/  SHF.R.S32.HI R8, RZ, 0x7, R11 ;  /* 0x00000007ff087819 */ /* 0x000fe4000001140b */
[----:B------:R-:W-:Y:S02]  /*9510*/  F2FP.F16.F32.PACK_AB R170, R173, R172 ;  /* 0x000000acadaa723e */ /* 0x000fe400000000ff */
[----:B------:R-:W-:Y:S01]  /*9520*/  F2FP.F16.F32.PACK_AB R171, R175, R174 ;  /* 0x000000aeafab723e */ /* 0x000fe200000000ff */
[----:B------:R-:W-:Y:S01]  /*9530*/  IMAD R9, R8, 0xa, R9 ;  /* 0x0000000a08097824 */ /* 0x000fe200078e0209 */
[----:B------:R-:W-:-:S02]  /*9540*/  F2FP.F16.F32.PACK_AB R177, R179, R178 ;  /* 0x000000b2b3b1723e */ /* 0x000fc400000000ff */
[----:B------:R-:W-:Y:S01]  /*9550*/  F2FP.F16.F32.PACK_AB R184, R185, R184 ;  /* 0x000000b8b9b8723e */ /* 0x000fe200000000ff */
[----:B------:R-:W-:Y:S01]  /*9560*/  IMAD.U32 R6, R9, 0x200, R6 ;  /* 0x0000020009067824 */ /* 0x000fe200078e0006 */
[----:B------:R-:W-:Y:S01]  /*9570*/  F2FP.F16.F32.PACK_AB R178, R181, R180 ;  /* 0x000000b4b5b2723e */ /* 0x000fe200000000ff */
[----:B------:R-:W2:Y:S01]  /*9580*/  LDC.64 R8, c[0x0][0x870] ;  /* 0x00021c00ff087b82 */ /* 0x000ea20000000a00 */
[----:B------:R-:W-:Y:S02]  /*9590*/  F2FP.F16.F32.PACK_AB R179, R183, R182 ;  /* 0x000000b6b7b3723e */ /* 0x000fe400000000ff */
[----:B0-----:R-:W-:Y:S02]  /*95a0*/  LEA R10, R6, UR5, 0x1 ;  /* 0x00000005060a7c11 */ /* 0x001fe4000f8e08ff */
[----:B------:R-:W-:Y:S02]  /*95b0*/  F2FP.F16.F32.PACK_AB R185, R187, R186 ;  /* 0x000000babbb9723e */ /* 0x000fe400000000ff */
[----:B-1----:R-:W-:Y:S01]  /*95c0*/  ISETP.NE.U32.AND P1, PT, R2, RZ, PT ;  /* 0x000000ff0200720c */ /* 0x002fe20003f25070 */
        /* <DEDUP_REMOVED lines=14> */
[----:B------:R-:W-:Y:S01]  /*96b0*/  ISETP.NE.AND.EX P1, PT, R3, RZ, PT, P1 ;  /* 0x000000ff0300720c */ /* 0x000fe20003f25310 */
[----:B------:R0:W-:Y:S01]  /*96c0*/  STSM.16.MT88.4 [R10+0x10000], R176 ;  /* 0x010000b00a007844 */ /* 0x0001e20000004200 */
[----:B------:R-:W-:Y:S01]  /*96d0*/  F2FP.F16.F32.PACK_AB R202, R205, R204 ;  /* 0x000000cccdca723e */ /* 0x000fe200000000ff */
[----:B------:R-:W1:Y:S01]  /*96e0*/  LDC.64 R2, c[0x0][0x870] ;  /* 0x00021c00ff027b82 */ /* 0x000e620000000a00 */
        /* <DEDUP_REMOVED lines=8> */
[----:B------:R-:W-:Y:S01]  /*9770*/  F2FP.F16.F32.PACK_AB R57, R59, R58 ;  /* 0x0000003a3b39723e */ /* 0x000fe200000000ff */
[----:B------:R-:W3:Y:S01]  /*9780*/  @P1 LDC.64 R6, c[0x0][0x878] ;  /* 0x00021e00ff061b82 */ /* 0x000ee20000000a00 */
[----:B------:R-:W-:Y:S01]  /*9790*/  F2FP.F16.F32.PACK_AB R96, R97, R96 ;  /* 0x000000606160723e */ /* 0x000fe200000000ff */
[----:B------:R0:W-:Y:S01]  /*97a0*/  STSM.16.MT88.4 [R10+0x11000], R208 ;  /* 0x011000d00a007844 */ /* 0x0001e20000004200 */
        /* <DEDUP_REMOVED lines=46> */
[----:B--2---:R-:W-:-:S03]  /*9a90*/  ISETP.NE.U32.AND P0, PT, R8, RZ, PT ;  /* 0x000000ff0800720c */ /* 0x004fc60003f05070 */
[----:B------:R0:W-:Y:S01]  /*9aa0*/  STSM.16.MT88.4 [R10+0x7000], R128 ;  /* 0x007000800a007844 */ /* 0x0001e20000004200 */
[----:B------:R-:W-:Y:S01]  /*9ab0*/  BAR.SYNC.DEFER_BLOCKING 0x1, 0x100 ;  /* 0x0044000000007b1d */ /* 0x000fe20000010000 */
[----:B------:R-:W-:Y:S01]  /*9ac0*/  ISETP.NE.AND.EX P0, PT, R9, RZ, PT, P0 ;  /* 0x000000ff0900720c */ /* 0x000fe20003f05300 */
[----:B-1----:R-:W-:-:S04]  /*9ad0*/  IMAD.WIDE R8, R236, 0x4, R2 ;  /* 0x00000004ec087825 */ /* 0x002fc800078e0202 */
[----:B---3--:R-:W-:-:S05]  /*9ae0*/  @P1 IMAD.WIDE R2, R236, 0x4, R6 ;  /* 0x00000004ec021825 */ /* 0x008fca00078e0206 */
[----:B------:R1:W2:Y:S04]  /*9af0*/  @P1 LDG.E R7, desc[UR6][R2.64] ;  /* 0x0000000602071981 */ /* 0x0002a8000c1e1900 */
[----:B------:R-:W3:Y:S01]  /*9b00*/  @P0 LDG.E R6, desc[UR6][R8.64] ;  /* 0x0000000608060981 */ /* 0x000ee2000c1e1900 */
[----:B------:R-:W-:Y:S01]  /*9b10*/  LOP3.LUT R5, R5, 0xffffffe0, RZ, 0xc0, !PT ;  /* 0xffffffe005057812 */ /* 0x000fe200078ec0ff */
[----:B------:R-:W-:-:S04]  /*9b20*/  IMAD.SHL.U32 R11, R0, 0x40, RZ ;  /* 0x00000040000b7824 */ /* 0x000fc800078e00ff */
[----:B------:R-:W-:Y:S01]  /*9b30*/  IMAD.IADD R5, R4, 0x1, -R5 ;  /* 0x0000000104057824 */ /* 0x000fe200078e0a05 */
[----:B------:R-:W-:-:S03]  /*9b40*/  LOP3.LUT R11, R11, 0x1c0, RZ, 0xc0, !PT ;  /* 0x000001c00b0b7812 */ /* 0x000fc600078ec0ff */
[----:B------:R-:W-:Y:S01]  /*9b50*/  IMAD.SHL.U32 R28, R5, 0x8, RZ ;  /* 0x00000008051c7824 */ /* 0x000fe200078e00ff */
[----:B------:R-:W-:-:S04]  /*9b60*/  SHF.R.S32.HI R12, RZ, 0x1f, R5 ;  /* 0x0000001fff0c7819 */ /* 0x000fc80000011405 */
[----:B------:R-:W-:Y:S02]  /*9b70*/  LOP3.LUT R4, R11, 0x38, R28, 0xf8, !PT ;  /* 0x000000380b047812 */ /* 0x000fe400078ef81c */
[----:B------:R-:W-:Y:S02]  /*9b80*/  SHF.R.U32.HI R11, RZ, 0x3, R11 ;  /* 0x00000003ff0b7819 */ /* 0x000fe4000001160b */
[----:B------:R-:W-:Y:S01]  /*9b90*/  LEA.HI R12, R12, R5, RZ, 0x3 ;  /* 0x000000050c0c7211 */ /* 0x000fe200078f18ff */
[----:B------:R-:W-:Y:S01]  /*9ba0*/  ULDC UR4, c[0x0][0x808] ;  /* 0x0002020000047ab9 */ /* 0x000fe20000000800 */
[----:B------:R-:W-:Y:S02]  /*9bb0*/  LOP3.LUT R11, R4, R11, RZ, 0x3c, !PT ;  /* 0x0000000b040b7212 */ /* 0x000fe400078e3cff */
[----:B------:R-:W-:Y:S02]  /*9bc0*/  SHF.R.S32.HI R12, RZ, 0x3, R12 ;  /* 0x00000003ff0c7819 */ /* 0x000fe4000001140c */
[----:B-1----:R-:W-:-:S03]  /*9bd0*/  CS2R R2, SRZ ;  /* 0x0000000000027805 */ /* 0x002fc6000001ff00 */
[----:B------:R-:W-:Y:S01]  /*9be0*/  IMAD R11, R12, 0x1400, R11 ;  /* 0x000014000c0b7824 */ /* 0x000fe200078e020b */
[----:B--2---:R-:W-:Y:S02]  /*9bf0*/  @P1 R2UR UR4, R7 ;  /* 0x00000000070412ca */ /* 0x004fe400000e0000 */
[----:B---3--:R-:W-:Y:S01]  /*9c00*/  @P0 SHF.R.S32.HI R5, RZ, 0x1f, R6 ;  /* 0x0000001fff050819 */ /* 0x008fe20000011406 */
[----:B0-----:R-:W-:-:S12]  /*9c10*/  @P1 BRA `(.L_x_897) ;  /* 0x00000000001c1947 */ /* 0x001fd80003800000 */
[----:B------:R-:W-:Y:S05]  /*9c20*/  @!P0 BRA `(.L_x_897) ;  /* 0x0000000000188947 */ /* 0x000fea0003800000 */
[----:B------:R-:W-:Y:S02]  /*9c30*/  ULDC.64 UR6, c[0x0][0x208] ;  /* 0x0000820000067ab9 */ /* 0x000fe40000000a00 */
[----:B------:R-:W2:Y:S04]  /*9c40*/  LDG.E R7, desc[UR6][R8.64] ;  /* 0x0000000608077981 */ /* 0x000ea8000c1e1900 */
[----:B------:R-:W3:Y:S01]  /*9c50*/  LDG.E R4, desc[UR6][R8.64+0x4] ;  /* 0x0000040608047981 */ /* 0x000ee2000c1e1900 */
[----:B--2---:R-:W-:Y:S02]  /*9c60*/  R2UR UR6, R7 ;  /* 0x00000000070672ca */ /* 0x004fe400000e0000 */
[----:B---3--:R-:W-:-:S13]  /*9c70*/  R2UR UR4, R4 ;  /* 0x00000000040472ca */ /* 0x008fda00000e0000 */
[----:B------:R-:W-:-:S12]  /*9c80*/  UIADD3 UR4, -UR6, UR4, URZ ;  /* 0x0000000406047290 */ /* 0x000fd8000fffe13f */
.L_x_897:
[----:B------:R-:W2:Y:S01]  /*9c90*/  LDL.LU R4, [R1+0xc] ;  /* 0x00000c0001047983 */ /* 0x000ea20000300800 */
[----:B------:R-:W-:Y:S01]  /*9ca0*/  LEA R30, R11, UR5, 0x1 ;  /* 0x000000050b1e7c11 */ /* 0x000fe2000f8e08ff */
[----:B------:R-:W-:Y:S01]  /*9cb0*/  @P0 IMAD.MOV.U32 R2, RZ, RZ, R6 ;  /* 0x000000ffff020224 */ /* 0x000fe200078e0006 */
[----:B------:R-:W-:Y:S01]  /*9cc0*/  ULDC.64 UR6, c[0x0][0x850] ;  /* 0x0002140000067ab9 */ /* 0x000fe20000000a00 */
[----:B------:R-:W3:Y:S01]  /*9cd0*/  LDL R225, [R1+0x10] ;  /* 0x0000100001e17983 */ /* 0x000ee20000100800 */
[----:B------:R-:W-:Y:S02]  /*9ce0*/  @P0 IMAD.MOV.U32 R3, RZ, RZ, R5 ;  /* 0x000000ffff030224 */ /* 0x000fe400078e0005 */
[C---:B------:R-:W-:Y:S01]  /*9cf0*/  VIADD R31, R0.reuse, 0x8 ;  /* 0x00000008001f7836 */ /* 0x040fe20000000000 */
[----:B------:R-:W4:Y:S01]  /*9d00*/  LDL R224, [R1+0x8] ;  /* 0x0000080001e07983 */ /* 0x000f220000100800 */
[C---:B------:R-:W-:Y:S01]  /*9d10*/  IADD3 R2, P1, R0.reuse, R2, RZ ;  /* 0x0000000200027210 */ /* 0x040fe20007f3e0ff */
[----:B------:R-:W-:Y:S01]  /*9d20*/  ULDC UR5, c[0x0][0x83c] ;  /* 0x00020f0000057ab9 */ /* 0x000fe20000000800 */
[----:B------:R-:W-:Y:S01]  /*9d30*/  SHF.R.S32.HI R29, RZ, 0x1f, R28 ;  /* 0x0000001fff1d7819 */ /* 0x000fe2000001141c */
[----:B------:R0:W1:Y:S01]  /*9d40*/  LDS.128 R36, [R30+0xa400] ;  /* 0x00a400001e247984 */ /* 0x0000620000000c00 */
[----:B------:R-:W-:Y:S01]  /*9d50*/  SHF.R.S32.HI R48, RZ, 0x1f, R236 ;  /* 0x0000001fff307819 */ /* 0x000fe200000114ec */
[C---:B------:R-:W-:Y:S01]  /*9d60*/  VIADD R40, R0.reuse, 0x20 ;  /* 0x0000002000287836 */ /* 0x040fe20000000000 */
[----:B------:R-:W-:Y:S01]  /*9d70*/  LEA.HI.X.SX32 R3, R0, R3, 0x1, P1 ;  /* 0x0000000300037211 */ /* 0x000fe200008f0eff */
[----:B------:R0:W0:Y:S01]  /*9d80*/  LDS.128 R8, [R30+0x1400] ;  /* 0x001400001e087984 */ /* 0x0000220000000c00 */
[----:B------:R-:W-:Y:S01]  /*9d90*/  SEL R48, R48, RZ, !P0 ;  /* 0x000000ff30307207 */ /* 0x000fe20004000000 */
[----:B------:R-:W-:Y:S01]  /*9da0*/  BSSY B1, `(.L_x_898) ;  /* 0x000002f000017945 */ /* 0x000fe20003800000 */
[----:B------:R-:W-:Y:S01]  /*9db0*/  SEL R49, R236, RZ, !P0 ;  /* 0x000000ffec317207 */ /* 0x000fe20004000000 */
[----:B------:R0:W0:Y:S04]  /*9dc0*/  LDS.128 R12, [R30+0x1800] ;  /* 0x001800001e0c7984 */ /* 0x0000280000000c00 */
[----:B------:R0:W0:Y:S04]  /*9dd0*/  LDS.128 R16, [R30+0x1c00] ;  /* 0x001c00001e107984 */ /* 0x0000280000000c00 */
[----:B------:R0:W0:Y:S04]  /*9de0*/  LDS.128 R20, [R30+0x2000] ;  /* 0x002000001e147984 */ /* 0x0000280000000c00 */
[----:B------:R0:W0:Y:S01]  /*9df0*/  LDS.128 R24, [R30+0x2400] ;  /* 0x002400001e187984 */ /* 0x0000220000000c00 */
[----:B--2---:R-:W-:-:S03]  /*9e00*/  R2UR UR8, R4 ;  /* 0x00000000040872ca */ /* 0x004fc600000e0000 */
[----:B------:R2:W0:Y:S01]  /*9e10*/  LDS.128 R4, [R30+0x1000] ;  /* 0x001000001e047984 */ /* 0x0004220000000c00 */
[----:B---3--:R-:W-:Y:S02]  /*9e20*/  IMAD R34, R225, UR6, RZ ;  /* 0x00000006e1227c24 */ /* 0x008fe4000f8e02ff */
[----:B----4-:R-:W-:-:S04]  /*9e30*/  IMAD.WIDE.U32 R32, R224, UR6, R28 ;  /* 0x00000006e0207c25 */ /* 0x010fc8000f8e001c */
[----:B------:R-:W-:-:S03]  /*9e40*/  IMAD R35, R224, UR7, R34 ;  /* 0x00000007e0237c24 */ /* 0x000fc6000f8e0222 */
[----:B------:R-:W-:Y:S01]  /*9e50*/  UIMAD UR4, UR8, -0x50, UR4 ;  /* 0xffffffb0080478a4 */ /* 0x000fe2000f8e0204 */
[----:B------:R-:W-:Y:S01]  /*9e60*/  VIADD R34, R0, 0x18 ;  /* 0x0000001800227836 */ /* 0x000fe20000000000 */
[----:B------:R-:W-:Y:S01]  /*9e70*/  ULDC.64 UR6, c[0x0][0x858] ;  /* 0x0002160000067ab9 */ /* 0x000fe20000000a00 */
[----:B------:R-:W-:Y:S01]  /*9e80*/  IMAD.IADD R33, R33, 0x1, R35 ;  /* 0x0000000121217824 */ /* 0x000fe200078e0223 */
[----:B------:R-:W-:Y:S01]  /*9e90*/  UISETP.LT.AND UP0, UPT, UR4, 0x50, UPT ;  /* 0x000000500400788c */ /* 0x000fe2000bf01270 */
[----:B------:R-:W-:Y:S02]  /*9ea0*/  IMAD.U32 R35, RZ, RZ, UR8 ;  /* 0x00000008ff237e24 */ /* 0x000fe4000f8e00ff */
[----:B------:R-:W-:Y:S01]  /*9eb0*/  IMAD.WIDE.U32 R32, R49, UR6, R32 ;  /* 0x0000000631207c25 */ /* 0x000fe2000f8e0020 */
[----:B------:R-:W-:-:S03]  /*9ec0*/  USEL UR4, UR4, 0x50, UP0 ;  /* 0x0000005004047887 */ /* 0x000fc60008000000 */
[----:B------:R-:W-:-:S03]  /*9ed0*/  IMAD.WIDE R2, R35, 0x50, R2 ;  /* 0x0000005023027825 */ /* 0x000fc600078e0202 */
[C---:B------:R-:W-:Y:S02]  /*9ee0*/  ISETP.GE.AND P4, PT, R0.reuse, UR4, PT ;  /* 0x0000000400007c0c */ /* 0x040fe4000bf86270 */
[----:B------:R-:W-:Y:S01]  /*9ef0*/  ISETP.GE.AND P6, PT, R31, UR4, PT ;  /* 0x000000041f007c0c */ /* 0x000fe2000bfc6270 */
[----:B------:R-:W-:Y:S01]  /*9f00*/  VIADD R31, R0, 0x10 ;  /* 0x00000010001f7836 */ /* 0x000fe20000000000 */
[----:B------:R-:W-:Y:S02]  /*9f10*/  ISETP.GE.OR P1, PT, R28, UR5, P4 ;  /* 0x000000051c007c0c */ /* 0x000fe4000a726670 */
[----:B------:R-:W-:Y:S02]  /*9f20*/  ISETP.GE.AND P2, PT, R34, UR4, PT ;  /* 0x0000000422007c0c */ /* 0x000fe4000bf46270 */
[----:B------:R-:W-:Y:S01]  /*9f30*/  ISETP.GE.AND P3, PT, R31, UR4, PT ;  /* 0x000000041f007c0c */ /* 0x000fe2000bf66270 */
[----:B------:R-:W-:Y:S01]  /*9f40*/  IMAD R31, R48, UR6, RZ ;  /* 0x00000006301f7c24 */ /* 0x000fe2000f8e02ff */
[----:B------:R-:W-:-:S02]  /*9f50*/  P2R R50, PR, RZ, 0x40 ;  /* 0x00000040ff327803 */ /* 0x000fc40000000000 */
[----:B------:R-:W-:Y:S01]  /*9f60*/  ISETP.GE.AND P5, PT, R40, UR4, PT ;  /* 0x0000000428007c0c */ /* 0x000fe2000bfa6270 */
[----:B------:R-:W-:Y:S01]  /*9f70*/  IMAD R31, R49, UR7, R31 ;  /* 0x00000007311f7c24 */ /* 0x000fe2000f8e021f */
[----:B------:R-:W-:Y:S02]  /*9f80*/  P2R R51, PR, RZ, 0x8 ;  /* 0x00000008ff337803 */ /* 0x000fe40000000000 */
[----:B------:R-:W-:Y:S01]  /*9f90*/  P2R R52, PR, RZ, 0x4 ;  /* 0x00000004ff347803 */ /* 0x000fe20000000000 */
[----:B------:R-:W-:Y:S01]  /*9fa0*/  IMAD.IADD R35, R33, 0x1, R31 ;  /* 0x0000000121237824 */ /* 0x000fe200078e021f */
[----:B------:R-:W-:Y:S01]  /*9fb0*/  ISETP.GE.OR P0, PT, R28, UR5, P6 ;  /* 0x000000051c007c0c */ /* 0x000fe2000b706670 */
[----:B012---:R-:W-:-:S12]  /*9fc0*/  @P1 BRA `(.L_x_899) ;  /* 0x0000000000301947 */ /* 0x007fd80003800000 */
[----:B------:R-:W0:Y:S01]  /*9fd0*/  LDS.128 R40, [R30+0xa000] ;  /* 0x00a000001e287984 */ /* 0x000e220000000c00 */
        /* <DEDUP_REMOVED lines=10> */
[----:B0-----:R0:W-:Y:S02]  /*a080*/  STG.E.128 desc[UR8][R46.64], R40 ;  /* 0x000000282e007986 */ /* 0x0011e4000c101d08 */
.L_x_899:
[----:B------:R-:W-:Y:S05]  /*a090*/  BSYNC B1 ;  /* 0x0000000000017941 */ /* 0x000fea0003800000 */
.L_x_898:
[----:B------:R-:W-:Y:S04]  /*a0a0*/  BSSY B1, `(.L_x_900) ;  /* 0x0000010000017945 */ /* 0x000fe80003800000 */
[----:B------:R-:W-:Y:S05]  /*a0b0*/  @P0 BRA `(.L_x_901) ;  /* 0x0000000000380947 */ /* 0x000fea0003800000 */
[----:B------:R-:W-:Y:S01]  /*a0c0*/  IADD3 R31, P0, R2, 0x8, RZ ;  /* 0x00000008021f7810 */ /* 0x000fe20007f1e0ff */
[----:B------:R-:W-:Y:S01]  /*a0d0*/  ULDC.64 UR6, c[0x0][0x848] ;  /* 0x0002120000067ab9 */ /* 0x000fe20000000a00 */
[----:B0-----:R-:W-:Y:S01]  /*a0e0*/  IMAD.MOV.U32 R41, RZ, RZ, R35 ;  /* 0x000000ffff297224 */ /* 0x001fe200078e0023 */
        /* <DEDUP_REMOVED lines=11> */
.L_x_901:
[----:B------:R-:W-:Y:S05]  /*a1a0*/  BSYNC B1 ;  /* 0x0000000000017941 */ /* 0x000fea0003800000 */
.L_x_900:
[----:B-1----:R1:W2:Y:S01]  /*a1b0*/  LDS.128 R36, [R30+0xa800] ;  /* 0x00a800001e247984 */ /* 0x0022a20000000c00 */
[C---:B------:R-:W-:Y:S01]  /*a1c0*/  ISETP.GE.OR P1, PT, R28.reuse, UR5, P3 ;  /* 0x000000051c007c0c */ /* 0x040fe20009f26670 */
[----:B------:R-:W-:Y:S01]  /*a1d0*/  BSSY B1, `(.L_x_902) ;  /* 0x0000011000017945 */ /* 0x000fe20003800000 */
[----:B------:R-:W-:-:S11]  /*a1e0*/  ISETP.GE.OR P0, PT, R28, UR5, P2 ;  /* 0x000000051c007c0c */ /* 0x000fd60009706670 */
[----:B-1----:R-:W-:Y:S05]  /*a1f0*/  @P1 BRA `(.L_x_903) ;  /* 0x0000000000381947 */ /* 0x002fea0003800000 */
        /* <DEDUP_REMOVED lines=14> */
.L_x_903:
[----:B------:R-:W-:Y:S05]  /*a2e0*/  BSYNC B1 ;  /* 0x0000000000017941 */ /* 0x000fea0003800000 */
.L_x_902:
[----:B-12---:R1:W2:Y:S01]  /*a2f0*/  LDS.128 R36, [R30+0xac00] ;  /* 0x00ac00001e247984 */ /* 0x0062a20000000c00 */
[----:B------:R-:W-:Y:S01]  /*a300*/  BSSY B1, `(.L_x_904) ;  /* 0x0000011000017945 */ /* 0x000fe20003800000 */
[----:B------:R-:W-:-:S03]  /*a310*/  VIADD R44, R0, 0x28 ;  /* 0x00000028002c7836 */ /* 0x000fc60000000000 */
        /* <DEDUP_REMOVED lines=15> */
.L_x_905:
[----:B------:R-:W-:Y:S05]  /*a410*/  BSYNC B1 ;  /* 0x0000000000017941 */ /* 0x000fea0003800000 */
.L_x_904:
[----:B--23--:R2:W3:Y:S01]  /*a420*/  LDS.128 R36, [R30+0xb000] ;  /* 0x00b000001e247984 */ /* 0x00c4e20000000c00 */
[----:B------:R-:W-:Y:S01]  /*a430*/  ISETP.GE.OR P0, PT, R28, UR5, P5 ;  /* 0x000000051c007c0c */ /* 0x000fe2000af06670 */
[----:B------:R-:W-:Y:S01]  /*a440*/  BSSY B1, `(.L_x_906) ;  /* 0x0000011000017945 */ /* 0x000fe20003800000 */
[----:B------:R-:W-:-:S11]  /*a450*/  ISETP.GE.AND P3, PT, R44, UR4, PT ;  /* 0x000000042c007c0c */ /* 0x000fd6000bf66270 */
        /* <DEDUP_REMOVED lines=14> */
[----:B---3--:R4:W-:Y:S02]  /*a540*/  STG.E.128 desc[UR8][R42.64], R36 ;  /* 0x000000242a007986 */ /* 0x0089e4000c101d08 */
.L_x_907:
[----:B------:R-:W-:Y:S05]  /*a550*/  BSYNC B1 ;  /* 0x0000000000017941 */ /* 0x000fea0003800000 */
.L_x_906:
[----:B---34-:R3:W4:Y:S01]  /*a560*/  LDS.128 R36, [R30+0xb400] ;  /* 0x00b400001e247984 */ /* 0x0187220000000c00 */
[----:B------:R-:W-:Y:S01]  /*a570*/  ISETP.GE.OR P0, PT, R28, UR5, P3 ;  /* 0x000000051c007c0c */ /* 0x000fe20009f06670 */
[----:B------:R-:W-:Y:S01]  /*a580*/  BSSY B1, `(.L_x_908) ;  /* 0x0000011000017945 */ /* 0x000fe20003800000 */
[----:B------:R-:W-:-:S11]  /*a590*/  VIADD R44, R0, 0x30 ;  /* 0x00000030002c7836 */ /* 0x000fd60000000000 */
        /* <DEDUP_REMOVED lines=14> */
[----:B----4-:R0:W-:Y:S02]  /*a680*/  STG.E.128 desc[UR8][R42.64], R36 ;  /* 0x000000242a007986 */ /* 0x0101e4000c101d08 */
.L_x_909:
[----:B------:R-:W-:Y:S05]  /*a690*/  BSYNC B1 ;  /* 0x0000000000017941 */ /* 0x000fea0003800000 */
.L_x_908:
[----:B0---4-:R0:W4:Y:S01]  /*a6a0*/  LDS.128 R36, [R30+0xb800] ;  /* 0x00b800001e247984 */ /* 0x0111220000000c00 */
[----:B------:R-:W-:Y:S01]  /*a6b0*/  ISETP.GE.AND P2, PT, R44, UR4, PT ;  /* 0x000000042c007c0c */ /* 0x000fe2000bf46270 */
[----:B------:R-:W-:Y:S01]  /*a6c0*/  BSSY B1, `(.L_x_910) ;  /* 0x0000012000017945 */ /* 0x000fe20003800000 */
[----:B------:R-:W-:Y:S02]  /*a6d0*/  VIADD R44, R0, 0x38 ;  /* 0x00000038002c7836 */ /* 0x000fe40000000000 */
[----:B------:R-:W-:-:S13]  /*a6e0*/  ISETP.GE.OR P0, PT, R28, UR5, P2 ;  /* 0x000000051c007c0c */ /* 0x000fda0009706670 */
[----:B0-----:R-:W-:Y:S05]  /*a6f0*/  @P0 BRA `(.L_x_911) ;  /* 0x0000000000380947 */ /* 0x001fea0003800000 */
        /* <DEDUP_REMOVED lines=14> */
.L_x_911:
[----:B------:R-:W-:Y:S05]  /*a7e0*/  BSYNC B1 ;  /* 0x0000000000017941 */ /* 0x000fea0003800000 */
.L_x_910:
        /* <DEDUP_REMOVED lines=20> */
.L_x_913:
[----:B------:R-:W-:Y:S05]  /*a930*/  BSYNC B1 ;  /* 0x0000000000017941 */ /* 0x000fea0003800000 */
.L_x_912:
        /* <DEDUP_REMOVED lines=20> */
.L_x_915:
[----:B------:R-:W-:Y:S05]  /*aa80*/  BSYNC B1 ;  /* 0x0000000000017941 */ /* 0x000fea0003800000 */
.L_x_914:
[----:B0---4-:R0:W4:Y:S01]  /*aa90*/  LDS.128 R36, [R30+0xc400] ;  /* 0x00c400001e247984 */ /* 0x0111220000000c00 */
[----:B------:R-:W-:Y:S01]  /*aaa0*/  ISETP.GE.AND P6, PT, R0, UR4, PT ;  /* 0x0000000400007c0c */ /* 0x000fe2000bfc6270 */
[----:B------:R-:W-:Y:S03]  /*aab0*/  BSSY B1, `(.L_x_916) ;  /* 0x0000011000017945 */ /* 0x000fe60003800000 */
[----:B------:R-:W-:Y:S02]  /*aac0*/  P2R R40, PR, RZ, 0x40 ;  /* 0x00000040ff287803 */ /* 0x000fe40000000000 */
[----:B------:R-:W-:-:S13]  /*aad0*/  ISETP.GE.OR P6, PT, R28, UR5, P6 ;  /* 0x000000051c007c0c */ /* 0x000fda000b7c6670 */
[----:B0-----:R-:W-:Y:S05]  /*aae0*/  @P6 BRA `(.L_x_917) ;  /* 0x0000000000346947 */ /* 0x001fea0003800000 */
[----:B------:R-:W-:Y:S01]  /*aaf0*/  IADD3 R31, P6, R2, 0x48, RZ ;  /* 0x00000048021f7810 */ /* 0x000fe20007fde0ff */
[----:B------:R-:W-:Y:S01]  /*ab00*/  ULDC.64 UR4, c[0x0][0x848] ;  /* 0x0002120000047ab9 */ /* 0x000fe20000000a00 */
[----:B------:R-:W-:Y:S01]  /*ab10*/  IMAD.MOV.U32 R33, RZ, RZ, R35 ;  /* 0x000000ffff217224 */ /* 0x000fe200078e0023 */
[----:B------:R-:W-:Y:S02]  /*ab20*/  ULDC.64 UR6, c[0x0][0x208] ;  /* 0x0000820000067ab9 */ /* 0x000fe40000000a00 */
        /* <DEDUP_REMOVED lines=8> */
[----:B----4-:R0:W-:Y:S02]  /*abb0*/  STG.E.128 desc[UR6][R34.64], R36 ;  /* 0x0000002422007986 */ /* 0x0101e4000c101d06 */
.L_x_917:
[----:B------:R-:W-:Y:S05]  /*abc0*/  BSYNC B1 ;  /* 0x0000000000017941 */ /* 0x000fea0003800000 */
.L_x_916:
[----:B------:R-:W-:Y:S01]  /*abd0*/  ULDC.64 UR4, c[0x0][0x820] ;  /* 0x0002080000047ab9 */ /* 0x000fe20000000a00 */
[----:B0-----:R-:W-:Y:S01]  /*abe0*/  P2R R34, PR, RZ, 0x2 ;  /* 0x00000002ff227803 */ /* 0x001fe20000000000 */
[----:B------:R-:W-:Y:S01]  /*abf0*/  IMAD R0, R225, UR4, RZ ;  /* 0x00000004e1007c24 */ /* 0x000fe2000f8e02ff */
[----:B------:R-:W-:Y:S01]  /*ac00*/  P2R R35, PR, RZ, 0x1 ;  /* 0x00000001ff237803 */ /* 0x000fe20000000000 */
[----:B------:R-:W-:Y:S01]  /*ac10*/  IMAD.WIDE.U32 R32, R224, UR4, R28 ;  /* 0x00000004e0207c25 */ /* 0x000fe2000f8e001c */
[----:B------:R-:W-:Y:S01]  /*ac20*/  ISETP.NE.AND P1, PT, R51, RZ, PT ;  /* 0x000000ff3300720c */ /* 0x000fe20003f25270 */
[----:B------:R-:W-:Y:S01]  /*ac30*/  ULDC UR6, c[0x0][0x80c] ;  /* 0x0002030000067ab9 */ /* 0x000fe20000000800 */
[----:B------:R-:W-:Y:S01]  /*ac40*/  ISETP.NE.AND P0, PT, R52, RZ, PT ;  /* 0x000000ff3400720c */ /* 0x000fe20003f05270 */
[----:B------:R-:W-:Y:S01]  /*ac50*/  IMAD R29, R224, UR5, R0 ;  /* 0x00000005e01d7c24 */ /* 0x000fe2000f8e0200 */
[C---:B------:R-:W-:Y:S01]  /*ac60*/  ISETP.GE.OR P1, PT, R28.reuse, UR6, P1 ;  /* 0x000000061c007c0c */ /* 0x040fe20008f26670 */
[----:B------:R-:W-:Y:S01]  /*ac70*/  ULDC.64 UR4, c[0x0][0x828] ;  /* 0x00020a0000047ab9 */ /* 0x000fe20000000a00 */
[----:B------:R-:W-:Y:S01]  /*ac80*/  ISETP.GE.OR P0, PT, R28, UR6, P0 ;  /* 0x000000061c007c0c */ /* 0x000fe20008706670 */
[----:B------:R-:W-:Y:S01]  /*ac90*/  IMAD.IADD R33, R33, 0x1, R29 ;  /* 0x0000000121217824 */ /* 0x000fe200078e021d */
[----:B------:R-:W-:Y:S01]  /*aca0*/  ISETP.NE.AND P6, PT, R40, RZ, PT ;  /* 0x000000ff2800720c */ /* 0x000fe20003fc5270 */
[----:B------:R-:W-:Y:S01]  /*acb0*/  IMAD R0, R48, UR4, RZ ;  /* 0x0000000430007c24 */ /* 0x000fe2000f8e02ff */
[----:B------:R-:W-:Y:S01]  /*acc0*/  P2R R43, PR, RZ, 0x2 ;  /* 0x00000002ff2b7803 */ /* 0x000fe20000000000 */
[C---:B------:R-:W-:Y:S01]  /*acd0*/  IMAD.WIDE.U32 R40, R49.reuse, UR4, R32 ;  /* 0x0000000431287c25 */ /* 0x040fe2000f8e0020 */
[----:B------:R-:W-:Y:S01]  /*ace0*/  P2R R44, PR, RZ, 0x1 ;  /* 0x00000001ff2c7803 */ /* 0x000fe20000000000 */
[----:B------:R-:W-:Y:S01]  /*acf0*/  BSSY B1, `(.L_x_918) ;  /* 0x000001e000017945 */ /* 0x000fe20003800000 */
[----:B------:R-:W-:Y:S01]  /*ad00*/  ISETP.NE.AND P1, PT, R34, RZ, PT ;  /* 0x000000ff2200720c */ /* 0x000fe20003f25270 */
[----:B----4-:R-:W-:Y:S01]  /*ad10*/  IMAD R37, R49, UR5, R0 ;  /* 0x0000000531257c24 */ /* 0x010fe2000f8e0200 */
[----:B------:R-:W-:-:S02]  /*ad20*/  ISETP.NE.AND P0, PT, R35, RZ, PT ;  /* 0x000000ff2300720c */ /* 0x000fc40003f05270 */
[----:B------:R0:W4:Y:S01]  /*ad30*/  LDS.128 R32, [R30] ;  /* 0x000000001e207984 */ /* 0x0001220000000c00 */
[----:B------:R-:W-:Y:S01]  /*ad40*/  ISETP.GE.OR P4, PT, R28, UR6, P4 ;  /* 0x000000061c007c0c */ /* 0x000fe2000a786670 */
[----:B------:R-:W-:Y:S01]  /*ad50*/  IMAD.IADD R37, R41, 0x1, R37 ;  /* 0x0000000129257824 */ /* 0x000fe200078e0225 */
[----:B------:R-:W-:Y:S02]  /*ad60*/  P2R R31, PR, RZ, 0x4 ;  /* 0x00000004ff1f7803 */ /* 0x000fe40000000000 */
[----:B------:R-:W-:Y:S02]  /*ad70*/  ISETP.NE.AND P2, PT, R50, RZ, PT ;  /* 0x000000ff3200720c */ /* 0x000fe40003f45270 */
[C---:B------:R-:W-:Y:S02]  /*ad80*/  ISETP.GE.OR P5, PT, R28.reuse, UR6, P5 ;  /* 0x000000061c007c0c */ /* 0x040fe4000afa6670 */
[C---:B------:R-:W-:Y:S02]  /*ad90*/  ISETP.GE.OR P2, PT, R28.reuse, UR6, P2 ;  /* 0x000000061c007c0c */ /* 0x040fe40009746670 */
[----:B------:R-:W-:-:S02]  /*ada0*/  ISETP.GE.OR P3, PT, R28, UR6, P3 ;  /* 0x000000061c007c0c */ /* 0x000fc40009f66670 */
[----:B------:R-:W-:Y:S02]  /*adb0*/  P2R R42, PR, RZ, 0x4 ;  /* 0x00000004ff2a7803 */ /* 0x000fe40000000000 */
[----:B------:R-:W-:Y:S02]  /*adc0*/  ISETP.NE.AND P2, PT, R31, RZ, PT ;  /* 0x000000ff1f00720c */ /* 0x000fe40003f45270 */
[C---:B------:R-:W-:Y:S02]  /*add0*/  ISETP.GE.OR P1, PT, R28.reuse, UR6, P1 ;  /* 0x000000061c007c0c */ /* 0x040fe40008f26670 */
[C---:B------:R-:W-:Y:S02]  /*ade0*/  ISETP.GE.OR P2, PT, R28.reuse, UR6, P2 ;  /* 0x000000061c007c0c */ /* 0x040fe40009746670 */
[C---:B------:R-:W-:Y:S02]  /*adf0*/  ISETP.GE.OR P0, PT, R28.reuse, UR6, P0 ;  /* 0x000000061c007c0c */ /* 0x040fe40008706670 */
[----:B------:R-:W-:Y:S01]  /*ae00*/  ISETP.GE.OR P6, PT, R28, UR6, P6 ;  /* 0x000000061c007c0c */ /* 0x000fe2000b7c6670 */
[----:B0-----:R-:W-:-:S12]  /*ae10*/  @P4 BRA `(.L_x_919) ;  /* 0x00000000002c4947 */ /* 0x001fd80003800000 */
        /* <DEDUP_REMOVED lines=10> */
[----:B----4-:R0:W-:Y:S02]  /*aec0*/  STG.E.128 desc[UR8][R38.64], R32 ;  /* 0x0000002026007986 */ /* 0x0101e4000c101d08 */
.L_x_919:
[----:B------:R-:W-:Y:S05]  /*aed0*/  BSYNC B1 ;  /* 0x0000000000017941 */ /* 0x000fea0003800000 */
.L_x_918:
[----:B0---4-:R0:W4:Y:S01]  /*aee0*/  LDS.128 R32, [R30+0x400] ;  /* 0x000400001e207984 */ /* 0x0111220000000c00 */
[----:B------:R-:W-:Y:S01]  /*aef0*/  ISETP.NE.AND P4, PT, R42, RZ, PT ;  /* 0x000000ff2a00720c */ /* 0x000fe20003f85270 */
[----:B------:R-:W-:-:S12]  /*af00*/  BSSY B1, `(.L_x_920) ;  /* 0x0000010000017945 */ /* 0x000fd80003800000 */
[----:B0-----:R-:W-:Y:S05]  /*af10*/  @P4 BRA `(.L_x_921) ;  /* 0x0000000000384947 */ /* 0x001fea0003800000 */
        /* <DEDUP_REMOVED lines=14> */
.L_x_921:
[----:B------:R-:W-:Y:S05]  /*b000*/  BSYNC B1 ;  /* 0x0000000000017941 */ /* 0x000fea0003800000 */
.L_x_920:
        /* <DEDUP_REMOVED lines=18> */
.L_x_923:
[----:B------:R-:W-:Y:S05]  /*b130*/  BSYNC B1 ;  /* 0x0000000000017941 */ /* 0x000fea0003800000 */
.L_x_922:
[----:B-123--:R-:W1:Y:S01]  /*b140*/  LDS.128 R28, [R30+0xc00] ;  /* 0x000c00001e1c7984 */ /* 0x00ee620000000c00 */
[----:B------:R-:W-:Y:S01]  /*b150*/  ISETP.NE.AND P4, PT, R44, RZ, PT ;  /* 0x000000ff2c00720c */ /* 0x000fe20003f85270 */
[----:B------:R-:W-:-:S12]  /*b160*/  BSSY B1, `(.L_x_924) ;  /* 0x0000010000017945 */ /* 0x000fd80003800000 */
        /* <DEDUP_REMOVED lines=14> */
[----:B-1----:R2:W-:Y:S02]  /*b250*/  STG.E.128 desc[UR8][R34.64], R28 ;  /* 0x0000001c22007986 */ /* 0x0025e4000c101d08 */
.L_x_925:
[----:B------:R-:W-:Y:S05]  /*b260*/  BSYNC B1 ;  /* 0x0000000000017941 */ /* 0x000fea0003800000 */
.L_x_924:
[----:B------:R-:W-:Y:S04]  /*b270*/  BSSY B1, `(.L_x_926) ;  /* 0x0000010000017945 */ /* 0x000fe80003800000 */
        /* <DEDUP_REMOVED lines=15> */
.L_x_927:
[----:B------:R-:W-:Y:S05]  /*b370*/  BSYNC B1 ;  /* 0x0000000000017941 */ /* 0x000fea0003800000 */
.L_x_926:
[----:B------:R-:W-:Y:S04]  /*b380*/  BSSY B1, `(.L_x_928) ;  /* 0x0000010000017945 */ /* 0x000fe80003800000 */
[----:B------:R-:W-:Y:S05]  /*b390*/  @P3 BRA `(.L_x_929) ;  /* 0x0000000000383947 */ /* 0x000fea0003800000 */
[----:B---3--:R-:W-:Y:S01]  /*b3a0*/  IADD3 R7, P3, R2, 0x28, RZ ;  /* 0x0000002802077810 */ /* 0x008fe20007f7e0ff */
        /* <DEDUP_REMOVED lines=13> */
.L_x_929:
[----:B------:R-:W-:Y:S05]  /*b480*/  BSYNC B1 ;  /* 0x0000000000017941 */ /* 0x000fea0003800000 */
.L_x_928:
        /* <DEDUP_REMOVED lines=16> */
.L_x_931:
[----:B------:R-:W-:Y:S05]  /*b590*/  BSYNC B1 ;  /* 0x0000000000017941 */ /* 0x000fea0003800000 */
.L_x_930:
        /* <DEDUP_REMOVED lines=16> */
.L_x_933:
[----:B------:R-:W-:Y:S05]  /*b6a0*/  BSYNC B1 ;  /* 0x0000000000017941 */ /* 0x000fea0003800000 */
.L_x_932:
        /* <DEDUP_REMOVED lines=16> */
.L_x_935:
[----:B------:R-:W-:Y:S05]  /*b7b0*/  BSYNC B1 ;  /* 0x0000000000017941 */ /* 0x000fea0003800000 */
.L_x_934:
[----:B------:R-:W-:Y:S05]  /*b7c0*/  @P6 BRA `(.L_x_878) ;  /* 0x0000004000b86947 */ /* 0x000fea0003800000 */
[----:B---3--:R-:W-:Y:S01]  /*b7d0*/  IADD3 R5, P0, R2, 0x48, RZ ;  /* 0x0000004802057810 */ /* 0x008fe20007f1e0ff */
        /* <DEDUP_REMOVED lines=14> */
.L_x_896:
[----:B------:R-:W2:Y:S01]  /*b8c0*/  LDC.64 R4, c[0x0][0x878] ;  /* 0x00021e00ff047b82 */ /* 0x000ea20000000a00 */
[----:B------:R-:W-:-:S07]  /*b8d0*/  ULDC.64 UR4, c[0x0][0x208] ;  /* 0x0000820000047ab9 */ /* 0x000fce0000000a00 */
[----:B------:R-:W3:Y:S08]  /*b8e0*/  LDC.64 R6, c[0x0][0x870] ;  /* 0x00021c00ff067b82 */ /* 0x000ef00000000a00 */
[----:B-1----:R-:W1:Y:S01]  /*b8f0*/  LDC.64 R2, c[0x0][0x870] ;  /* 0x00021c00ff027b82 */ /* 0x002e620000000a00 */
[----:B--2---:R-:W-:-:S04]  /*b900*/  ISETP.NE.U32.AND P0, PT, R4, RZ, PT ;  /* 0x000000ff0400720c */ /* 0x004fc80003f05070 */
[----:B------:R-:W-:Y:S02]  /*b910*/  ISETP.NE.AND.EX P0, PT, R5, RZ, PT, P0 ;  /* 0x000000ff0500720c */ /* 0x000fe40003f05300 */
[----:B---3--:R-:W-:-:S04]  /*b920*/  ISETP.NE.U32.AND P1, PT, R6, RZ, PT ;  /* 0x000000ff0600720c */ /* 0x008fc80003f25070 */
[----:B------:R-:W-:Y:S01]  /*b930*/  ISETP.NE.AND.EX P1, PT, R7, RZ, PT, P1 ;  /* 0x000000ff0700720c */ /* 0x000fe20003f25310 */
[----:B-1----:R-:W-:-:S06]  /*b940*/  IMAD.WIDE R8, R236, 0x4, R2 ;  /* 0x00000004ec087825 */ /* 0x002fcc00078e0202 */
[----:B------:R-:W1:Y:S06]  /*b950*/  @P0 LDC.64 R4, c[0x0][0x878] ;  /* 0x00021e00ff040b82 */ /* 0x000e6c0000000a00 */
[----:B------:R-:W2:Y:S01]  /*b960*/  @P1 LDG.E R7, desc[UR4][R8.64] ;  /* 0x0000000408071981 */ /* 0x000ea2000c1e1900 */
[----:B-1----:R-:W-:-:S05]  /*b970*/  @P0 IMAD.WIDE R4, R236, 0x4, R4 ;  /* 0x00000004ec040825 */ /* 0x002fca00078e0204 */
[----:B------:R1:W3:Y:S01]  /*b980*/  @P0 LDG.E R0, desc[UR4][R4.64] ;  /* 0x0000000404000981 */ /* 0x0002e2000c1e1900 */
[----:B------:R-:W-:Y:S01]  /*b990*/  ULDC UR4, c[0x0][0x808] ;  /* 0x0002020000047ab9 */ /* 0x000fe20000000800 */
[----:B------:R-:W4:Y:S02]  /*b9a0*/  S2R R2, SR_TID.X ;  /* 0x0000000000027919 */ /* 0x000f240000002100 */
[----:B----4-:R-:W-:-:S05]  /*b9b0*/  VIADD R11, R2, 0xffffff80 ;  /* 0xffffff80020b7836 */ /* 0x010fca0000000000 */
[----:B------:R-:W-:-:S04]  /*b9c0*/  SHF.R.S32.HI R2, RZ, 0x1f, R11 ;  /* 0x0000001fff027819 */ /* 0x000fc8000001140b */
[----:B0-----:R-:W-:Y:S02]  /*b9d0*/  LEA.HI R10, R2, R11, RZ, 0x5 ;  /* 0x0000000b020a7211 */ /* 0x001fe400078f28ff */
[----:B------:R-:W-:Y:S02]  /*b9e0*/  CS2R R2, SRZ ;  /* 0x0000000000027805 */ /* 0x000fe4000001ff00 */
[----:B------:R-:W-:Y:S02]  /*b9f0*/  LOP3.LUT R6, R10, 0x1fffffe0, RZ, 0xc0, !PT ;  /* 0x1fffffe00a067812 */ /* 0x000fe400078ec0ff */
[----:B------:R-:W-:-:S03]  /*ba00*/  SHF.R.S32.HI R17, RZ, 0x5, R10 ;  /* 0x00000005ff117819 */ /* 0x000fc6000001140a */
[----:B------:R-:W-:-:S04]  /*ba10*/  IMAD.IADD R10, R11, 0x1, -R6 ;  /* 0x000000010b0a7824 */ /* 0x000fc800078e0a06 */
[----:B-1----:R-:W-:-:S05]  /*ba20*/  IMAD.SHL.U32 R4, R10, 0x8, RZ ;  /* 0x000000080a047824 */ /* 0x002fca00078e00ff */
[----:B------:R-:W-:Y:S01]  /*ba30*/  SHF.R.S32.HI R5, RZ, 0x1f, R4 ;  /* 0x0000001fff057819 */ /* 0x000fe20000011404 */
[--C-:B--2---:R-:W-:Y:S01]  /*ba40*/  @P1 IMAD.MOV.U32 R2, RZ, RZ, R7.reuse ;  /* 0x000000ffff021224 */ /* 0x104fe200078e0007 */
[----:B------:R-:W-:-:S04]  /*ba50*/  @P1 SHF.R.S32.HI R3, RZ, 0x1f, R7 ;  /* 0x0000001fff031819 */ /* 0x000fc80000011407 */
[----:B------:R-:W-:Y:S02]  /*ba60*/  IADD3 R6, P2, R17, R2, RZ ;  /* 0x0000000211067210 */ /* 0x000fe40007f5e0ff */
        /* <DEDUP_REMOVED lines=9> */
.L_x_936:
[----:B------:R-:W2:Y:S01]  /*bb00*/  LDL.LU R0, [R1+0xc] ;  /* 0x00000c0001007983 */ /* 0x000ea20000300800 */
[----:B------:R-:W-:Y:S01]  /*bb10*/  ULDC.64 UR6, c[0x0][0x820] ;  /* 0x0002080000067ab9 */ /* 0x000fe20000000a00 */
[----:B------:R-:W-:Y:S02]  /*bb20*/  ULDC UR5, c[0x0][0x80c] ;  /* 0x0002030000057ab9 */ /* 0x000fe40000000800 */
[----:B------:R-:W3:Y:S04]  /*bb30*/  LDL R225, [R1+0x10] ;  /* 0x0000100001e17983 */ /* 0x000ee80000100800 */
[----:B------:R-:W4:Y:S01]  /*bb40*/  LDL R224, [R1+0x8] ;  /* 0x0000080001e07983 */ /* 0x000f220000100800 */
[C---:B------:R-:W-:Y:S01]  /*bb50*/  LEA.HI.X.SX32 R7, R17.reuse, R3, 0x1, P2 ;  /* 0x0000000311077211 */ /* 0x040fe200010f0eff */
[C---:B------:R-:W-:Y:S01]  /*bb60*/  VIADD R8, R17.reuse, 0x8 ;  /* 0x0000000811087836 */ /* 0x040fe20000000000 */
[----:B------:R-:W-:Y:S01]  /*bb70*/  SEL R15, R236, RZ, !P1 ;  /* 0x000000ffec0f7207 */ /* 0x000fe20004800000 */
[----:B------:R-:W-:Y:S01]  /*bb80*/  VIADD R10, R17, 0x20 ;  /* 0x00000020110a7836 */ /* 0x000fe20000000000 */
[----:B------:R-:W-:Y:S01]  /*bb90*/  BSSY B1, `(.L_x_937) ;  /* 0x0000029000017945 */ /* 0x000fe20003800000 */
[----:B--2---:R-:W-:Y:S01]  /*bba0*/  R2UR UR8, R0 ;  /* 0x00000000000872ca */ /* 0x004fe200000e0000 */
[----:B---3--:R-:W-:-:S04]  /*bbb0*/  IMAD R0, R225, UR6, RZ ;  /* 0x00000006e1007c24 */ /* 0x008fc8000f8e02ff */
[C---:B----4-:R-:W-:Y:S02]  /*bbc0*/  IMAD R9, R224.reuse, UR7, R0 ;  /* 0x00000007e0097c24 */ /* 0x050fe4000f8e0200 */
[----:B------:R-:W-:Y:S02]  /*bbd0*/  VIADD R0, R17, 0x10 ;  /* 0x0000001011007836 */ /* 0x000fe40000000000 */
[----:B------:R-:W-:-:S04]  /*bbe0*/  IMAD.WIDE.U32 R2, R224, UR6, R4 ;  /* 0x00000006e0027c25 */ /* 0x000fc8000f8e0004 */
[----:B------:R-:W-:Y:S01]  /*bbf0*/  UIMAD UR4, UR8, -0x50, UR4 ;  /* 0xffffffb0080478a4 */ /* 0x000fe2000f8e0204 */
[----:B------:R-:W-:Y:S01]  /*bc00*/  ULDC.64 UR6, c[0x0][0x828] ;  /* 0x00020a0000067ab9 */ /* 0x000fe20000000a00 */
[----:B------:R-:W-:Y:S02]  /*bc10*/  IMAD.IADD R3, R9, 0x1, R3 ;  /* 0x0000000109037824 */ /* 0x000fe400078e0203 */
[----:B------:R-:W-:Y:S02]  /*bc20*/  IMAD.U32 R13, RZ, RZ, UR8 ;  /* 0x00000008ff0d7e24 */ /* 0x000fe4000f8e00ff */
[----:B------:R-:W-:Y:S02]  /*bc30*/  ISETP.GE.AND P0, PT, R17, UR4, PT ;  /* 0x0000000411007c0c */ /* 0x000fe4000bf06270 */
[----:B------:R-:W-:Y:S02]  /*bc40*/  ISETP.GE.AND P5, PT, R0, UR4, PT ;  /* 0x0000000400007c0c */ /* 0x000fe4000bfa6270 */
[----:B------:R-:W-:-:S02]  /*bc50*/  SHF.R.S32.HI R0, RZ, 0x1f, R236 ;  /* 0x0000001fff007819 */ /* 0x000fc400000114ec */
[----:B------:R-:W-:Y:S02]  /*bc60*/  ISETP.GE.OR P2, PT, R4, UR5, P0 ;  /* 0x0000000504007c0c */ /* 0x000fe40008746670 */
[----:B------:R-:W-:Y:S02]  /*bc70*/  SEL R12, R0, RZ, !P1 ;  /* 0x000000ff000c7207 */ /* 0x000fe40004800000 */
[----:B------:R-:W-:Y:S01]  /*bc80*/  ISETP.GE.AND P6, PT, R8, UR4, PT ;  /* 0x0000000408007c0c */ /* 0x000fe2000bfc6270 */
[----:B------:R-:W-:Y:S01]  /*bc90*/  VIADD R8, R17, 0x18 ;  /* 0x0000001811087836 */ /* 0x000fe20000000000 */
[----:B------:R-:W-:Y:S01]  /*bca0*/  ISETP.GE.AND P3, PT, R10, UR4, PT ;  /* 0x000000040a007c0c */ /* 0x000fe2000bf66270 */
[----:B------:R-:W-:Y:S01]  /*bcb0*/  IMAD R0, R12, UR6, RZ ;  /* 0x000000060c007c24 */ /* 0x000fe2000f8e02ff */
[----:B------:R-:W-:Y:S01]  /*bcc0*/  P2R R14, PR, RZ, 0x40 ;  /* 0x00000040ff0e7803 */ /* 0x000fe20000000000 */
[----:B------:R-:W-:Y:S01]  /*bcd0*/  IMAD.WIDE.U32 R10, R15, UR6, R2 ;  /* 0x000000060f0a7c25 */ /* 0x000fe2000f8e0002 */
[----:B------:R-:W-:-:S02]  /*bce0*/  ISETP.GE.AND P4, PT, R8, UR4, PT ;  /* 0x0000000408007c0c */ /* 0x000fc4000bf86270 */
[----:B------:R-:W-:Y:S01]  /*bcf0*/  P2R R16, PR, RZ, 0x20 ;  /* 0x00000020ff107803 */ /* 0x000fe20000000000 */
[----:B------:R-:W-:Y:S01]  /*bd00*/  IMAD R9, R15, UR7, R0 ;  /* 0x000000070f097c24 */ /* 0x000fe2000f8e0200 */
[----:B------:R-:W-:Y:S01]  /*bd10*/  P2R R18, PR, RZ, 0x10 ;  /* 0x00000010ff127803 */ /* 0x000fe20000000000 */
[----:B------:R-:W-:Y:S01]  /*bd20*/  IMAD.WIDE R2, R13, 0x50, R6 ;  /* 0x000000500d027825 */ /* 0x000fe200078e0206 */
        /* <DEDUP_REMOVED lines=15> */
.L_x_938:
[----:B------:R-:W-:Y:S05]  /*be20*/  BSYNC B1 ;  /* 0x0000000000017941 */ /* 0x000fea0003800000 */
.L_x_937:
        /* <DEDUP_REMOVED lines=13> */
[----:B0-----:R-:W-:Y:S01]  /*bf00*/  LEA R20, P1, R6, UR6, 0x1 ;  /* 0x0000000606147c11 */ /* 0x001fe2000f8208ff */
[----:B------:R-:W-:-:S05]  /*bf10*/  IMAD.IADD R7, R7, 0x1, R13 ;  /* 0x0000000107077824 */ /* 0x000fca00078e020d */
[----:B------:R-:W-:-:S05]  /*bf20*/  LEA.HI.X R21, R6, UR7, R7, 0x1, P1 ;  /* 0x0000000706157c11 */ /* 0x000fca00088f0c07 */
[----:B------:R1:W-:Y:S02]  /*bf30*/  STG.E.128 desc[UR8][R20.64], RZ ;  /* 0x000000ff14007986 */ /* 0x0003e4000c101d08 */
.L_x_940:
[----:B------:R-:W-:Y:S05]  /*bf40*/  BSYNC B1 ;  /* 0x0000000000017941 */ /* 0x000fea0003800000 */
.L_x_939:
        /* <DEDUP_REMOVED lines=13> */
[----:B01----:R-:W-:Y:S01]  /*c020*/  LEA R20, P2, R6, UR6, 0x1 ;  /* 0x0000000606147c11 */ /* 0x003fe2000f8408ff */
[----:B------:R-:W-:-:S05]  /*c030*/  IMAD.IADD R7, R7, 0x1, R13 ;  /* 0x0000000107077824 */ /* 0x000fca00078e020d */
[----:B------:R-:W-:-:S05]  /*c040*/  LEA.HI.X R21, R6, UR7, R7, 0x1, P2 ;  /* 0x0000000706157c11 */ /* 0x000fca00090f0c07 */
[----:B------:R2:W-:Y:S02]  /*c050*/  STG.E.128 desc[UR8][R20.64], RZ ;  /* 0x000000ff14007986 */ /* 0x0005e4000c101d08 */
.L_x_942:
[----:B------:R-:W-:Y:S05]  /*c060*/  BSYNC B1 ;  /* 0x0000000000017941 */ /* 0x000fea0003800000 */
.L_x_941:
        /* <DEDUP_REMOVED lines=14> */
[----:B012---:R-:W-:Y:S01]  /*c150*/  LEA R20, P1, R6, UR6, 0x1 ;  /* 0x0000000606147c11 */ /* 0x007fe2000f8208ff */
[----:B------:R-:W-:-:S05]  /*c160*/  IMAD.IADD R7, R7, 0x1, R13 ;  /* 0x0000000107077824 */ /* 0x000fca00078e020d */
[----:B------:R-:W-:-:S05]  /*c170*/  LEA.HI.X R21, R6, UR7, R7, 0x1, P1 ;  /* 0x0000000706157c11 */ /* 0x000fca00088f0c07 */
[----:B------:R3:W-:Y:S02]  /*c180*/  STG.E.128 desc[UR8][R20.64], RZ ;  /* 0x000000ff14007986 */ /* 0x0007e4000c101d08 */
.L_x_944:
[----:B------:R-:W-:Y:S05]  /*c190*/  BSYNC B1 ;  /* 0x0000000000017941 */ /* 0x000fea0003800000 */
.L_x_943:
[----:B------:R-:W-:Y:S01]  /*c1a0*/  BSSY B1, `(.L_x_945) ;  /* 0x0000011000017945 */ /* 0x000fe20003800000 */
[----:B------:R-:W-:-:S03]  /*c1b0*/  ISETP.GE.AND P1, PT, R22, UR4, PT ;  /* 0x0000000416007c0c */ /* 0x000fc6000bf26270 */
        /* <DEDUP_REMOVED lines=11> */
[----:B0123--:R-:W-:Y:S01]  /*c270*/  LEA R20, P2, R6, UR6, 0x1 ;  /* 0x0000000606147c11 */ /* 0x00ffe2000f8408ff */
[----:B------:R-:W-:-:S05]  /*c280*/  IMAD.IADD R7, R7, 0x1, R13 ;  /* 0x0000000107077824 */ /* 0x000fca00078e020d */
[----:B------:R-:W-:-:S05]  /*c290*/  LEA.HI.X R21, R6, UR7, R7, 0x1, P2 ;  /* 0x0000000706157c11 */ /* 0x000fca00090f0c07 */
[----:B------:R4:W-:Y:S02]  /*c2a0*/  STG.E.128 desc[UR8][R20.64], RZ ;  /* 0x000000ff14007986 */ /* 0x0009e4000c101d08 */
.L_x_946:
[----:B------:R-:W-:Y:S05]  /*c2b0*/  BSYNC B1 ;  /* 0x0000000000017941 */ /* 0x000fea0003800000 */
.L_x_945:
[----:B------:R-:W-:Y:S01]  /*c2c0*/  ISETP.GE.OR P2, PT, R4, UR5, P1 ;  /* 0x0000000504007c0c */ /* 0x000fe20008f46670 */
[----:B------:R-:W-:Y:S01]  /*c2d0*/  BSSY B1, `(.L_x_947) ;  /* 0x0000011000017945 */ /* 0x000fe20003800000 */
[----:B------:R-:W-:-:S11]  /*c2e0*/  VIADD R22, R17, 0x30 ;  /* 0x0000003011167836 */ /* 0x000fd60000000000 */
        /* <DEDUP_REMOVED lines=15> */
.L_x_948:
[----:B------:R-:W-:Y:S05]  /*c3e0*/  BSYNC B1 ;  /* 0x0000000000017941 */ /* 0x000fea0003800000 */
.L_x_947:
[----:B------:R-:W-:Y:S01]  /*c3f0*/  ISETP.GE.AND P2, PT, R22, UR4, PT ;  /* 0x0000000416007c0c */ /* 0x000fe2000bf46270 */
[----:B------:R-:W-:Y:S01]  /*c400*/  BSSY B1, `(.L_x_949) ;  /* 0x0000014000017945 */ /* 0x000fe20003800000 */
[C---:B------:R-:W-:Y:S02]  /*c410*/  VIADD R22, R17.reuse, 0x38 ;  /* 0x0000003811167836 */ /* 0x040fe40000000000 */
        /* <DEDUP_REMOVED lines=18> */
.L_x_950:
[----:B------:R-:W-:Y:S05]  /*c540*/  BSYNC B1 ;  /* 0x0000000000017941 */ /* 0x000fea0003800000 */
.L_x_949:
[----:B------:R-:W-:Y:S01]  /*c550*/  ISETP.GE.AND P3, PT, R22, UR4, PT ;  /* 0x0000000416007c0c */ /* 0x000fe2000bf66270 */
        /* <DEDUP_REMOVED lines=17> */
.L_x_952:
[----:B------:R-:W-:Y:S05]  /*c670*/  BSYNC B1 ;  /* 0x0000000000017941 */ /* 0x000fea0003800000 */
.L_x_951:
        /* <DEDUP_REMOVED lines=18> */
.L_x_954:
[----:B------:R-:W-:Y:S05]  /*c7a0*/  BSYNC B1 ;  /* 0x0000000000017941 */ /* 0x000fea0003800000 */
.L_x_953:
        /* <DEDUP_REMOVED lines=18> */
.L_x_956:
[----:B------:R-:W-:Y:S05]  /*c8d0*/  BSYNC B1 ;  /* 0x0000000000017941 */ /* 0x000fea0003800000 */
.L_x_955:
[----:B------:R-:W-:Y:S01]  /*c8e0*/  ULDC.64 UR4, c[0x0][0x850] ;  /* 0x0002140000047ab9 */ /* 0x000fe20000000a00 */
[----:B------:R-:W-:Y:S01]  /*c8f0*/  ULDC UR6, c[0x0][0x83c] ;  /* 0x00020f0000067ab9 */ /* 0x000fe20000000800 */
[----:B------:R-:W-:Y:S01]  /*c900*/  IMAD R0, R225, UR4, RZ ;  /* 0x00000004e1007c24 */ /* 0x000fe2000f8e02ff */
[----:B0-----:R-:W-:Y:S01]  /*c910*/  P2R R8, PR, RZ, 0x8 ;  /* 0x00000008ff087803 */ /* 0x001fe20000000000 */
[----:B------:R-:W-:Y:S01]  /*c920*/  IMAD.WIDE.U32 R6, R224, UR4, R4 ;  /* 0x00000004e0067c25 */ /* 0x000fe2000f8e0004 */
[----:B------:R-:W-:Y:S01]  /*c930*/  P2R R9, PR, RZ, 0x10 ;  /* 0x00000010ff097803 */ /* 0x000fe20000000000 */
[----:B------:R-:W-:Y:S01]  /*c940*/  BSSY B1, `(.L_x_957) ;  /* 0x0000029000017945 */ /* 0x000fe20003800000 */
[----:B------:R-:W-:Y:S01]  /*c950*/  ISETP.GE.OR P0, PT, R4, UR6, P0 ;  /* 0x0000000604007c0c */ /* 0x000fe20008706670 */
[----:B------:R-:W-:Y:S01]  /*c960*/  IMAD R5, R224, UR5, R0 ;  /* 0x00000005e0057c24 */ /* 0x000fe2000f8e0200 */
[----:B------:R-:W-:Y:S01]  /*c970*/  ISETP.NE.AND P3, PT, R14, RZ, PT ;  /* 0x000000ff0e00720c */ /* 0x000fe20003f65270 */
[----:B------:R-:W-:Y:S01]  /*c980*/  ULDC.64 UR4, c[0x0][0x858] ;  /* 0x0002160000047ab9 */ /* 0x000fe20000000a00 */
[----:B------:R-:W-:Y:S01]  /*c990*/  ISETP.NE.AND P4, PT, R16, RZ, PT ;  /* 0x000000ff1000720c */ /* 0x000fe20003f85270 */
[----:B------:R-:W-:Y:S01]  /*c9a0*/  IMAD.IADD R7, R5, 0x1, R7 ;  /* 0x0000000105077824 */ /* 0x000fe200078e0207 */
[----:B------:R-:W-:Y:S01]  /*c9b0*/  P2R R10, PR, RZ, 0x20 ;  /* 0x00000020ff0a7803 */ /* 0x000fe20000000000 */
[----:B------:R-:W-:Y:S01]  /*c9c0*/  IMAD R0, R12, UR4, RZ ;  /* 0x000000040c007c24 */ /* 0x000fe2000f8e02ff */
[----:B------:R-:W-:-:S02]  /*c9d0*/  ISETP.NE.AND P5, PT, R18, RZ, PT ;  /* 0x000000ff1200720c */ /* 0x000fc40003fa5270 */
[C---:B------:R-:W-:Y:S01]  /*c9e0*/  ISETP.GE.OR P3, PT, R4.reuse, UR6, P3 ;  /* 0x0000000604007c0c */ /* 0x040fe20009f66670 */
[----:B------:R-:W-:Y:S01]  /*c9f0*/  IMAD R5, R15, UR5, R0 ;  /* 0x000000050f057c24 */ /* 0x000fe2000f8e0200 */
[C---:B------:R-:W-:Y:S02]  /*ca00*/  ISETP.GE.OR P4, PT, R4.reuse, UR6, P4 ;  /* 0x0000000604007c0c */ /* 0x040fe4000a786670 */
[----:B------:R-:W-:Y:S02]  /*ca10*/  ISETP.GE.OR P5, PT, R4, UR6, P5 ;  /* 0x0000000604007c0c */ /* 0x000fe4000afa6670 */
[----:B------:R-:W-:Y:S02]  /*ca20*/  P2R R13, PR, RZ, 0x8 ;  /* 0x00000008ff0d7803 */ /* 0x000fe40000000000 */
[----:B------:R-:W-:Y:S02]  /*ca30*/  P2R R14, PR, RZ, 0x10 ;  /* 0x00000010ff0e7803 */ /* 0x000fe40000000000 */
[----:B------:R-:W-:-:S02]  /*ca40*/  ISETP.NE.AND P3, PT, R8, RZ, PT ;  /* 0x000000ff0800720c */ /* 0x000fc40003f65270 */
[----:B------:R-:W-:Y:S01]  /*ca50*/  ISETP.NE.AND P4, PT, R9, RZ, PT ;  /* 0x000000ff0900720c */ /* 0x000fe20003f85270 */
[----:B------:R-:W-:Y:S01]  /*ca60*/  IMAD.WIDE.U32 R8, R15, UR4, R6 ;  /* 0x000000040f087c25 */ /* 0x000fe2000f8e0006 */
[----:B------:R-:W-:Y:S02]  /*ca70*/  P2R R16, PR, RZ, 0x20 ;  /* 0x00000020ff107803 */ /* 0x000fe40000000000 */
[----:B------:R-:W-:Y:S01]  /*ca80*/  ISETP.NE.AND P6, PT, R19, RZ, PT ;  /* 0x000000ff1300720c */ /* 0x000fe20003fc5270 */
[----:B------:R-:W-:Y:S01]  /*ca90*/  IMAD.IADD R7, R9, 0x1, R5 ;  /* 0x0000000109077824 */ /* 0x000fe200078e0205 */
[----:B------:R-:W-:Y:S02]  /*caa0*/  ISETP.NE.AND P5, PT, R10, RZ, PT ;  /* 0x000000ff0a00720c */ /* 0x000fe40003fa5270 */
[C---:B------:R-:W-:Y:S02]  /*cab0*/  ISETP.GE.OR P6, PT, R4.reuse, UR6, P6 ;  /* 0x0000000604007c0c */ /* 0x040fe4000b7c6670 */
        /* <DEDUP_REMOVED lines=17> */
.L_x_958:
[----:B------:R-:W-:Y:S05]  /*cbd0*/  BSYNC B1 ;  /* 0x0000000000017941 */ /* 0x000fea0003800000 */
.L_x_957:
        /* <DEDUP_REMOVED lines=17> */
.L_x_960:
[----:B------:R-:W-:Y:S05]  /*ccf0*/  BSYNC B1 ;  /* 0x0000000000017941 */ /* 0x000fea0003800000 */
.L_x_959:
        /* <DEDUP_REMOVED lines=17> */
.L_x_962:
[----:B------:R-:W-:Y:S05]  /*ce10*/  BSYNC B1 ;  /* 0x0000000000017941 */ /* 0x000fea0003800000 */
.L_x_961:
        /* <DEDUP_REMOVED lines=17> */
.L_x_964:
[----:B------:R-:W-:Y:S05]  /*cf30*/  BSYNC B1 ;  /* 0x0000000000017941 */ /* 0x000fea0003800000 */
.L_x_963:
        /* <DEDUP_REMOVED lines=16> */
.L_x_966:
[----:B------:R-:W-:Y:S05]  /*d040*/  BSYNC B1 ;  /* 0x0000000000017941 */ /* 0x000fea0003800000 */
.L_x_965:
        /* <DEDUP_REMOVED lines=16> */
.L_x_968:
[----:B------:R-:W-:Y:S05]  /*d150*/  BSYNC B1 ;  /* 0x0000000000017941 */ /* 0x000fea0003800000 */
.L_x_967:
        /* <DEDUP_REMOVED lines=16> */
.L_x_970:
[----:B------:R-:W-:Y:S05]  /*d260*/  BSYNC B1 ;  /* 0x0000000000017941 */ /* 0x000fea0003800000 */
.L_x_969:
        /* <DEDUP_REMOVED lines=16> */
.L_x_972:
[----:B------:R-:W-:Y:S05]  /*d370*/  BSYNC B1 ;  /* 0x0000000000017941 */ /* 0x000fea0003800000 */
.L_x_971:
        /* <DEDUP_REMOVED lines=16> */
.L_x_974:
[----:B------:R-:W-:Y:S05]  /*d480*/  BSYNC B1 ;  /* 0x0000000000017941 */ /* 0x000fea0003800000 */
.L_x_973:
        /* <DEDUP_REMOVED lines=16> */
.L_x_871:
[----:B------:R-:W-:-:S08]  /*d590*/  NOP ;  /* 0x0000000000007918 */ /* 0x000fd00000000000 */
[----:B------:R-:W0:-:S00]  /*d5a0*/  USETMAXREG.DEALLOC.CTAPOOL 0x18 ;  /* 0x00000018000079c8 */ /* 0x000e0000080e0500 */
[----:B0-----:R-:W-:-:S06]  /*d5b0*/  LOP3.LUT R0, R0, 0x3, RZ, 0xc0, !PT ;  /* 0x0000000300007812 */ /* 0x001fcc00078ec0ff */
[----:B------:R-:W0:Y:S02]  /*d5c0*/  SHFL.IDX PT, R0, R0, RZ, 0x1f ;  /* 0x00001fff00007589 */ /* 0x000e2400000e0000 */
[----:B0-----:R-:W-:-:S13]  /*d5d0*/  ISETP.NE.AND P0, PT, R0, RZ, PT ;  /* 0x000000ff0000720c */ /* 0x001fda0003f05270 */
[----:B------:R-:W-:Y:S05]  /*d5e0*/  @P0 BRA `(.L_x_878) ;  /* 0x0000002400300947 */ /* 0x000fea0003800000 */
[----:B------:R-:W0:Y:S01]  /*d5f0*/  S2UR UR6, SR_CTAID.X ;  /* 0x00000000000679c3 */ /* 0x000e220000002500 */
[----:B------:R-:W-:Y:S02]  /*d600*/  ULDC UR9, c[0x0][0x8d0] ;  /* 0x0002340000097ab9 */ /* 0x000fe40000000800 */
[----:B------:R-:W-:-:S11]  /*d610*/  UISETP.NE.AND UP0, UPT, UR9, 0x1, UPT ;  /* 0x000000010900788c */ /* 0x000fd6000bf05270 */
[----:B------:R-:W-:Y:S01]  /*d620*/  @UP0 ULDC UR4, c[0x0][0x8d4] ;  /* 0x0002350000040ab9 */ /* 0x000fe20000000800 */
[----:B------:R-:W-:Y:S01]  /*d630*/  @UP0 ULDC UR7, c[0x0][0x8d8] ;  /* 0x0002360000070ab9 */ /* 0x000fe20000000800 */
[----:B0-----:R-:W-:Y:S02]  /*d640*/  UIMAD.WIDE.U32 UR4, UR6, UR4, URZ ;  /* 0x00000004060472a5 */ /* 0x001fe4000f8e003f */
[----:B------:R-:W-:Y:S02]  /*d650*/  UMOV UR8, UR6 ;  /* 0x0000000600087c82 */ /* 0x000fe40008000000 */
[----:B------:R-:W-:-:S03]  /*d660*/  @UP0 USHF.R.U32.HI UR8, URZ, UR7, UR5 ;  /* 0x000000073f080299 */ /* 0x000fc60008011605 */
[----:B------:R-:W-:Y:S02]  /*d670*/  ULDC UR4, c[0x0][0x8e8] ;  /* 0x00023a0000047ab9 */ /* 0x000fe40000000800 */
[----:B------:R-:W-:Y:S02]  /*d680*/  UISETP.GE.AND UP0, UPT, UR8, UR4, UPT ;  /* 0x000000040800728c */ /* 0x000fe4000bf06270 */
[----:B------:R-:W-:-:S04]  /*d690*/  UIADD3 UR4, -UR8, URZ, URZ ;  /* 0x0000003f08047290 */ /* 0x000fc8000fffe13f */
[----:B------:R-:W-:Y:S01]  /*d6a0*/  PLOP3.LUT P0, PT, PT, PT, UP0, 0x80, 0x0 ;  /* 0x000000000000781c */ /* 0x000fe20003f0f008 */
[----:B------:R-:W-:-:S12]  /*d6b0*/  UIMAD UR9, UR9, UR4, UR6 ;  /* 0x00000004090972a4 */ /* 0x000fd8000f8e0206 */
        /* <DEDUP_REMOVED lines=9> */
.L_x_975:
[----:B------:R-:W-:Y:S01]  /*d750*/  ULDC UR5, c[0x0][0x8c4] ;  /* 0x0002310000057ab9 */ /* 0x000fe20000000800 */
[----:B------:R-:W-:Y:S01]  /*d760*/  UMOV UR4, UR9 ;  /* 0x0000000900047c82 */ /* 0x000fe20008000000 */
[----:B------:R-:W-:-:S11]  /*d770*/  UISETP.NE.AND UP0, UPT, UR5, 0x1, UPT ;  /* 0x000000010500788c */ /* 0x000fd6000bf05270 */
[----:B------:R-:W-:Y:S02]  /*d780*/  @UP0 ULDC.64 UR10, c[0x0][0x8c8] ;  /* 0x00023200000a0ab9 */ /* 0x000fe40000000a00 */
[----:B------:R-:W-:-:S04]  /*d790*/  UIMAD.WIDE.U32 UR6, UR9, UR10, URZ ;  /* 0x0000000a090672a5 */ /* 0x000fc8000f8e003f */
[----:B------:R-:W-:-:S04]  /*d7a0*/  @UP0 USHF.R.U32.HI UR4, URZ, UR11, UR7 ;  /* 0x0000000b3f040299 */ /* 0x000fc80008011607 */
[----:B------:R-:W-:-:S12]  /*d7b0*/  UIMAD UR5, UR4, UR5, URZ ;  /* 0x00000005040572a4 */ /* 0x000fd8000f8e023f */
.L_x_976:
        /* <DEDUP_REMOVED lines=9> */
[----:B------:R-:W-:-:S03]  /*d850*/  @UP0 USHF.R.U32.HI UR21, URZ, UR8, UR7 ;  /* 0x000000083f150299 */ /* 0x000fc60008011607 */
[----:B------:R-:W-:Y:S01]  /*d860*/  ULDC.64 UR6, c[0x0][0x8f8] ;  /* 0x00023e0000067ab9 */ /* 0x000fe20000000a00 */
[----:B------:R-:W-:Y:S01]  /*d870*/  UIADD3 UR20, -UR21, URZ, URZ ;  /* 0x0000003f15147290 */ /* 0x000fe2000fffe13f */
[----:B------:R-:W-:-:S03]  /*d880*/  ISETP.NE.U32.AND P0, PT, RZ, UR6, PT ;  /* 0x00000006ff007c0c */ /* 0x000fc6000bf05070 */
[----:B------:R-:W-:Y:S01]  /*d890*/  UIMAD UR20, UR10, UR20, UR5 ;  /* 0x000000140a1472a4 */ /* 0x000fe2000f8e0205 */
[----:B------:R-:W-:-:S13]  /*d8a0*/  ISETP.NE.AND.EX P0, PT, RZ, UR7, PT, P0 ;  /* 0x00000007ff007c0c */ /* 0x000fda000bf05300 */
        /* <DEDUP_REMOVED lines=9> */
.L_x_977:
[----:B------:R-:W-:Y:S02]  /*d940*/  ULDC.64 UR6, c[0x0][0x8f0] ;  /* 0x00023c0000067ab9 */ /* 0x000fe40000000a00 */
[----:B------:R-:W-:-:S04]  /*d950*/  ISETP.NE.U32.AND P0, PT, RZ, UR6, PT ;  /* 0x00000006ff007c0c */ /* 0x000fc8000bf05070 */
[----:B------:R-:W-:-:S13]  /*d960*/  ISETP.NE.AND.EX P0, PT, RZ, UR7, PT, P0 ;  /* 0x00000007ff007c0c */ /* 0x000fda000bf05300 */
[----:B------:R-:W-:Y:S05]  /*d970*/  @!P0 BRA `(.L_x_979) ;  /* 0x00000000002c8947 */ /* 0x000fea0003800000 */
[----:B------:R-:W-:Y:S01]  /*d980*/  ULDC.64 UR6, c[0x0][0x8f0] ;  /* 0x00023c0000067ab9 */ /* 0x000fe20000000a00 */
[----:B------:R-:W-:Y:S01]  /*d990*/  ULDC.64 UR8, c[0x0][0x208] ;  /* 0x0000820000087ab9 */ /* 0x000fe20000000a00 */
[----:B------:R-:W-:-:S06]  /*d9a0*/  UIMAD.WIDE UR6, UR21, 0x4, UR6 ;  /* 0x00000004150678a5 */ /* 0x000fcc000f8e0206 */
[----:B------:R-:W-:Y:S02]  /*d9b0*/  IMAD.U32 R2, RZ, RZ, UR6 ;  /* 0x00000006ff027e24 */ /* 0x000fe4000f8e00ff */
[----:B------:R-:W-:-:S05]  /*d9c0*/  IMAD.U32 R3, RZ, RZ, UR7 ;  /* 0x00000007ff037e24 */ /* 0x000fca000f8e00ff */
[----:B------:R-:W2:Y:S04]  /*d9d0*/  LDG.E R0, desc[UR8][R2.64] ;  /* 0x0000000802007981 */ /* 0x000ea8000c1e1900 */
[----:B------:R-:W3:Y:S01]  /*d9e0*/  LDG.E R4, desc[UR8][R2.64+0x4] ;  /* 0x0000040802047981 */ /* 0x000ee2000c1e1900 */
[----:B--2---:R-:W-:Y:S02]  /*d9f0*/  R2UR UR5, R0 ;  /* 0x00000000000572ca */ /* 0x004fe400000e0000 */
[----:B---3--:R-:W-:-:S13]  /*da00*/  R2UR UR6, R4 ;  /* 0x00000000040672ca */ /* 0x008fda00000e0000 */
[----:B------:R-:W-:Y:S01]  /*da10*/  UIADD3 UR5, -UR5, UR6, URZ ;  /* 0x0000000605057290 */ /* 0x000fe2000fffe13f */
[----:B------:R-:W-:Y:S11]  /*da20*/  BRA `(.L_x_978) ;  /* 0x0000000000047947 */ /* 0x000ff60003800000 */
.L_x_979:
[----:B------:R-:W-:-:S05]  /*da30*/  ULDC UR5, c[0x0][0x8ec] ;  /* 0x00023b0000057ab9 */ /* 0x000fca0000000800 */
.L_x_978:
[----:B------:R-:W-:Y:S01]  /*da40*/  UIADD3 UR5, UR5, 0x4f, URZ ;  /* 0x0000004f05057890 */ /* 0x000fe2000fffe03f */
[----:B------:R-:W-:Y:S02]  /*da50*/  IMAD.MOV.U32 R4, RZ, RZ, 0x1 ;  /* 0x00000001ff047424 */ /* 0x000fe400078e00ff */
[----:B------:R-:W-:Y:S01]  /*da60*/  IMAD.MOV.U32 R8, RZ, RZ, RZ ;  /* 0x000000ffff087224 */ /* 0x000fe200078e00ff */
[----:B------:R-:W-:Y:S01]  /*da70*/  UIMAD.WIDE UR6, UR5, 0x66666667, URZ ;  /* 0x66666667050678a5 */ /* 0x000fe2000f8e023f */
[----:B------:R-:W-:-:S03]  /*da80*/  IMAD.MOV.U32 R9, RZ, RZ, 0x1 ;  /* 0x00000001ff097424 */ /* 0x000fc600078e00ff */
[----:B------:R-:W-:-:S04]  /*da90*/  USHF.R.U32.HI UR5, URZ, 0x1f, UR7 ;  /* 0x0000001f3f057899 */ /* 0x000fc80008011607 */
[----:B------:R-:W-:-:S04]  /*daa0*/  ULEA.HI.SX32 UR5, UR7, UR5, 0x1b ;  /* 0x0000000507057291 */ /* 0x000fc8000f8fda3f */
[----:B------:R-:W-:-:S04]  /*dab0*/  UISETP.GE.AND UP0, UPT, UR4, UR5, UPT ;  /* 0x000000050400728c */ /* 0x000fc8000bf06270 */
[----:B------:R-:W-:-:S06]  /*dac0*/  USEL UR21, UR21, 0xffffffff, !UP0 ;  /* 0xffffffff15157887 */ /* 0x000fcc000c000000 */
        /* <DEDUP_REMOVED lines=16> */
[----:B------:R-:W-:Y:S01]  /*dbd0*/  UISETP.NE.AND.EX UP2, UPT, UR11, URZ, UPT, UP2 ;  /* 0x0000003f0b00728c */ /* 0x000fe2000bf45320 */
[----:B------:R-:W-:-:S04]  /*dbe0*/  ULDC.64 UR12, c[0x0][0x778] ;  /* 0x0001de00000c7ab9 */ /* 0x000fc80000000a00 */
[----:B------:R-:W2:Y:S01]  /*dbf0*/  @P1 LDG.E R7, desc[UR16][R2.64] ;  /* 0x0000001002071981 */ /* 0x000ea2000c1e1900 */
[----:B------:R-:W-:Y:S01]  /*dc00*/  PLOP3.LUT P2, PT, PT, PT, UP0, 0x80, 0x0 ;  /* 0x000000000000781c */ /* 0x000fe20003f4f008 */
[----:B------:R-:W-:Y:S01]  /*dc10*/  UIMAD.WIDE UR12, UR21, 0x4, UR12 ;  /* 0x00000004150c78a5 */ /* 0x000fe2000f8e020c */
[----:B------:R-:W-:Y:S01]  /*dc20*/  PLOP3.LUT P3, PT, PT, PT, UP2, 0x80, 0x0 ;  /* 0x000000000000781c */ /* 0x000fe20003f6f028 */
[----:B------:R0:W3:Y:S02]  /*dc30*/  @P1 LDG.E R0, desc[UR16][R2.64] ;  /* 0x0000001002001981 */ /* 0x0000e4000c1e1900 */
[----:B------:R-:W-:Y:S02]  /*dc40*/  @UP2 ULDC.64 UR6, c[0x0][0x780] ;  /* 0x0001e00000062ab9 */ /* 0x000fe40000000a00 */
[----:B------:R-:W-:Y:S01]  /*dc50*/  @UP2 UIMAD.WIDE UR6, UR21, 0x4, UR6 ;  /* 0x00000004150628a5 */ /* 0x000fe2000f8e0206 */
[----:B0-----:R-:W-:Y:S02]  /*dc60*/  IMAD.U32 R2, RZ, RZ, UR12 ;  /* 0x0000000cff027e24 */ /* 0x001fe4000f8e00ff */
[----:B------:R-:W-:-:S05]  /*dc70*/  IMAD.U32 R3, RZ, RZ, UR13 ;  /* 0x0000000dff037e24 */ /* 0x000fca000f8e00ff */
[----:B------:R0:W4:Y:S02]  /*dc80*/  @P2 LDG.E R5, desc[UR16][R2.64] ;  /* 0x0000001002052981 */ /* 0x000124000c1e1900 */
[----:B0-----:R-:W-:Y:S02]  /*dc90*/  IMAD.U32 R2, RZ, RZ, UR6 ;  /* 0x00000006ff027e24 */ /* 0x001fe4000f8e00ff */
[----:B------:R-:W-:-:S05]  /*dca0*/  IMAD.U32 R3, RZ, RZ, UR7 ;  /* 0x00000007ff037e24 */ /* 0x000fca000f8e00ff */
[----:B------:R-:W5:Y:S01]  /*dcb0*/  @P3 LDG.E R6, desc[UR16][R2.64] ;  /* 0x0000001002063981 */ /* 0x000f62000c1e1900 */
[----:B------:R-:W-:Y:S01]  /*dcc0*/  ULDC.64 UR16, c[0x0][0x788] ;  /* 0x0001e20000107ab9 */ /* 0x000fe20000000a00 */
[----:B------:R-:W-:Y:S01]  /*dcd0*/  UMOV UR54, URZ ;  /* 0x0000003f00367c82 */ /* 0x000fe20008000000 */
[----:B------:R-:W-:Y:S01]  /*dce0*/  ISETP.NE.U32.AND P0, PT, RZ, UR16, PT ;  /* 0x00000010ff007c0c */ /* 0x000fe2000bf05070 */
[----:B------:R-:W-:-:S03]  /*dcf0*/  UMOV UR11, URZ ;  /* 0x0000003f000b7c82 */ /* 0x000fc60008000000 */
[----:B------:R-:W-:Y:S02]  /*dd00*/  ISETP.NE.AND.EX P0, PT, RZ, UR17, PT, P0 ;  /* 0x00000011ff007c0c */ /* 0x000fe4000bf05300 */
[----:B--2---:R-:W-:Y:S02]  /*dd10*/  @P1 R2UR UR5, R7 ;  /* 0x00000000070512ca */ /* 0x004fe400000e0000 */
[----:B---3--:R-:W-:-:S11]  /*dd20*/  @P1 R2UR UR54, R0 ;  /* 0x00000000003612ca */ /* 0x008fd600000e0000 */
[----:B------:R-:W-:-:S04]  /*dd30*/  @UP1 ULEA UR5, UR21, UR5, 0x6 ;  /* 0x0000000515051291 */ /* 0x000fc8000f8e303f */
[----:B------:R-:W-:-:S04]  /*dd40*/  @UP1 USHF.R.S32.HI UR6, URZ, 0x1f, UR5 ;  /* 0x0000001f3f061899 */ /* 0x000fc80008011405 */
[----:B------:R-:W-:Y:S01]  /*dd50*/  @UP1 ULEA.HI UR6, UR6, UR5, URZ, 0x6 ;  /* 0x0000000506061291 */ /* 0x000fe2000f8f303f */
[----:B----4-:R-:W-:Y:S02]  /*dd60*/  @P2 R2UR UR11, R5 ;  /* 0x00000000050b22ca */ /* 0x010fe400000e0000 */
[----:B------:R-:W-:Y:S01]  /*dd70*/  ULDC UR5, c[0x0][0x280] ;  /* 0x0000a00000057ab9 */ /* 0x000fe20000000800 */
[----:B------:R-:W-:-:S04]  /*dd80*/  @UP1 ULOP3.LUT UR7, UR6, 0xffffffc0, URZ, 0xc0, !UPT ;  /* 0xffffffc006071892 */ /* 0x000fc8000f8ec03f */
[----:B------:R-:W-:Y:S01]  /*dd90*/  @UP1 USHF.R.S32.HI UR10, URZ, 0x1f, UR7 ;  /* 0x0000001f3f0a1899 */ /* 0x000fe20008011407 */
[----:B-----5:R-:W-:Y:S01]  /*dda0*/  @P3 R2UR UR5, R6 ;  /* 0x00000000060532ca */ /* 0x020fe200000e0000 */
        /* <DEDUP_REMOVED lines=10> */
.L_x_981:
        /* <DEDUP_REMOVED lines=14> */
.L_x_982:
        /* <DEDUP_REMOVED lines=9> */
.L_x_983:
[----:B------:R-:W-:Y:S01]  /*dfc0*/  UIMAD UR7, UR4, 0x50, UR5 ;  /* 0x00000050040778a4 */ /* 0x000fe2000f8e0205 */
[----:B------:R-:W-:Y:S01]  /*dfd0*/  IMAD.MOV.U32 R8, RZ, RZ, RZ ;  /* 0x000000ffff087224 */ /* 0x000fe200078e00ff */
[----:B------:R-:W-:Y:S01]  /*dfe0*/  ULDC UR8, c[0x0][0x74c] ;  /* 0x0001d30000087ab9 */ /* 0x000fe20000000800 */
[----:B------:R-:W-:Y:S01]  /*dff0*/  UIADD3 UR5, UR5, 0x3f, URZ ;  /* 0x0000003f05057890 */ /* 0x000fe2000fffe03f */
[----:B------:R-:W-:Y:S01]  /*e000*/  IMAD.MOV.U32 R9, RZ, RZ, 0x1 ;  /* 0x00000001ff097424 */ /* 0x000fe200078e00ff */
[----:B------:R-:W-:Y:S02]  /*e010*/  UIADD3 UR7, UR7, -UR8, -UR6 ;  /* 0x8000000807077290 */ /* 0x000fe4000fffe806 */
[----:B------:R-:W-:Y:S02]  /*e020*/  USHF.R.S32.HI UR6, URZ, 0x1f, UR5 ;  /* 0x0000001f3f067899 */ /* 0x000fe40008011405 */
[----:B------:R-:W-:Y:S02]  /*e030*/  USHF.R.S32.HI UR8, URZ, 0x1f, UR7 ;  /* 0x0000001f3f087899 */ /* 0x000fe40008011407 */
[----:B------:R-:W-:-:S02]  /*e040*/  ULEA.HI UR6, UR6, UR5, URZ, 0x6 ;  /* 0x0000000506067291 */ /* 0x000fc4000f8f303f */
[----:B------:R-:W-:Y:S02]  /*e050*/  ULEA.HI UR8, UR8, UR7, URZ, 0x6 ;  /* 0x0000000708087291 */ /* 0x000fe4000f8f303f */
[----:B------:R-:W-:Y:S02]  /*e060*/  USHF.R.S32.HI UR55, URZ, 0x6, UR6 ;  /* 0x000000063f377899 */ /* 0x000fe40008011406 */
[----:B------:R-:W-:-:S06]  /*e070*/  USHF.R.S32.HI UR8, URZ, 0x6, UR8 ;  /* 0x000000063f087899 */ /* 0x000fcc0008011408 */
[----:B------:R-:W-:-:S04]  /*e080*/  VIMNMX R0, RZ, UR8, !PT ;  /* 0x00000008ff007c48 */ /* 0x000fc8000ffe0100 */
[----:B------:R-:W-:-:S13]  /*e090*/  ISETP.LT.AND P0, PT, R0, UR55, PT ;  /* 0x0000003700007c0c */ /* 0x000fda000bf01270 */
[----:B------:R-:W-:Y:S05]  /*e0a0*/  @!P0 BRA `(.L_x_980) ;  /* 0x0000001400f88947 */ /* 0x000fea0003800000 */
[----:B------:R-:W-:Y:S01]  /*e0b0*/  ULDC UR5, c[0x0][0x2e8] ;  /* 0x0000ba0000057ab9 */ /* 0x000fe20000000800 */
[----:B------:R-:W-:Y:S01]  /*e0c0*/  ELECT P0, URZ, PT ;  /* 0x00000000003f782f */ /* 0x000fe20003800000 */
[----:B------:R-:W-:Y:S01]  /*e0d0*/  IMAD.MOV.U32 R8, RZ, RZ, RZ ;  /* 0x000000ffff087224 */ /* 0x000fe200078e00ff */
[----:B------:R-:W-:Y:S01]  /*e0e0*/  UISETP.NE.AND UP2, UPT, UR5, 0x1, UPT ;  /* 0x000000010500788c */ /* 0x000fe2000bf45270 */
[----:B------:R-:W-:Y:S01]  /*e0f0*/  IMAD.MOV.U32 R9, RZ, RZ, 0x1 ;  /* 0x00000001ff097424 */ /* 0x000fe200078e00ff */
[----:B------:R-:W-:Y:S02]  /*e100*/  UISETP.NE.U32.AND UP1, UPT, UR14, URZ, UPT ;  /* 0x0000003f0e00728c */ /* 0x000fe4000bf25070 */
[----:B------:R-:W-:Y:S02]  /*e110*/  USHF.R.S32.HI UR47, URZ, 0x1f, UR21 ;  /* 0x0000001f3f2f7899 */ /* 0x000fe40008011415 */
[----:B------:R-:W-:Y:S02]  /*e120*/  UISETP.NE.AND.EX UP1, UPT, UR15, URZ, UPT, UP1 ;  /* 0x0000003f0f00728c */ /* 0x000fe4000bf25310 */
[----:B------:R-:W-:Y:S01]  /*e130*/  UIMAD UR11, UR4, 0x50, UR11 ;  /* 0x00000050040b78a4 */ /* 0x000fe2000f8e020b */
        /* <DEDUP_REMOVED lines=10> */
[----:B------:R-:W-:-:S04]  /*e1e0*/  MOV R6, 0x400 ;  /* 0x0000040000067802 */ /* 0x000fc80000000f00 */
[----:B0-----:R-:W-:Y:S01]  /*e1f0*/  LEA R6, R3, R6, 0x18 ;  /* 0x0000000603067211 */ /* 0x001fe200078ec0ff */
[----:B------:R-:W-:-:S05]  /*e200*/  IMAD.MOV.U32 R3, RZ, RZ, 0x1 ;  /* 0x00000001ff037424 */ /* 0x000fca00078e00ff */
[----:B------:R-:W-:-:S04]  /*e210*/  SHF.L.U32 R3, R3, 0x1f, RZ ;  /* 0x0000001f03037819 */ /* 0x000fc800000006ff */
[----:B------:R-:W0:Y:S02]  /*e220*/  SYNCS.PHASECHK.TRANS64.TRYWAIT P0, [R6+URZ+0x31620], R3 ;  /* 0x03162003060075a7 */ /* 0x000e24000800017f */
[----:B0-----:R-:W-:Y:S05]  /*e230*/  @!P0 BRA `(.L_x_984) ;  /* 0x0000001800608947 */ /* 0x001fea0003800000 */
.L_x_999:
[----:B------:R-:W-:Y:S01]  /*e240*/  ISETP.NE.AND P0, PT, R11, RZ, PT ;  /* 0x000000ff0b00720c */ /* 0x000fe20003f05270 */
[----:B------:R-:W-:Y:S02]  /*e250*/  IMAD.U32 R14, RZ, RZ, UR20 ;  /* 0x00000014ff0e7e24 */ /* 0x000fe4000f8e00ff */
[----:B------:R-:W-:-:S03]  /*e260*/  IMAD.MOV.U32 R4, RZ, RZ, 0x1 ;  /* 0x00000001ff047424 */ /* 0x000fc600078e00ff */
[----:B------:R-:W-:-:S07]  /*e270*/  SHF.R.S32.HI R14, RZ, 0x1f, R14 ;  /* 0x0000001fff0e7819 */ /* 0x000fce000001140e */
[----:B------:R-:W-:Y:S05]  /*e280*/  @P0 BRA `(.L_x_985) ;  /* 0x0000000000140947 */ /* 0x000fea0003800000 */
[----:B------:R-:W-:Y:S01]  /*e290*/  LOP3.LUT P1, RZ, R21, 0x1f, RZ, 0xc0, !PT ;  /* 0x0000001f15ff7812 */ /* 0x000fe2000782c0ff */
[----:B0-----:R-:W-:-:S04]  /*e2a0*/  IMAD.MOV.U32 R3, RZ, RZ, 0x8100 ;  /* 0x00008100ff037424 */ /* 0x001fc800078e00ff */
[----:B------:R1:W-:Y:S08]  /*e2b0*/  SYNCS.ARRIVE.TRANS64 RZ, [R6+URZ+0x31610], R3 ;  /* 0x0316100306ff79a7 */ /* 0x0003f0000800003f */
[----:B------:R-:W-:Y:S05]  /*e2c0*/  @!P1 BRA `(.L_x_985) ;  /* 0x0000000000049947 */ /* 0x000fea0003800000 */
[----:B------:R-:W-:Y:S01]  /*e2d0*/  BPT.TRAP 0x1 ;  /* 0x000000040000795c */ /* 0x000fe20000300000 */
.L_x_985:
        /* <DEDUP_REMOVED lines=9> */
[----:B------:R-:W-:Y:S01]  /*e370*/  IMAD.U32 R10, RZ, RZ, UR55 ;  /* 0x00000037ff0a7e24 */ /* 0x000fe2000f8e00ff */
[----:B------:R-:W-:Y:S01]  /*e380*/  UMOV UR57, 0x14f00000 ;  /* 0x14f0000000397882 */ /* 0x000fe20000000000 */
[----:B------:R-:W-:Y:S01]  /*e390*/  UMOV UR18, URZ ;  /* 0x0000003f00127c82 */ /* 0x000fe20008000000 */
[----:B------:R-:W-:Y:S01]  /*e3a0*/  UIMAD UR23, UR21, UR23, UR10 ;  /* 0x00000017151772a4 */ /* 0x000fe2000f8e020a */
[----:B01----:R-:W-:Y:S01]  /*e3b0*/  IMAD.MOV.U32 R3, RZ, RZ, 0x14000 ;  /* 0x00014000ff037424 */ /* 0x003fe200078e00ff */
[----:B------:R-:W-:Y:S01]  /*e3c0*/  UIMAD UR9, UR9, UR14, URZ ;  /* 0x0000000e090972a4 */ /* 0x000fe2000f8e023f */
[----:B------:R-:W-:Y:S01]  /*e3d0*/  VIADD R10, R10, 0xffffffff ;  /* 0xffffffff0a0a7836 */ /* 0x000fe20000000000 */
[----:B------:R-:W-:Y:S01]  /*e3e0*/  USHF.L.U32 UR46, UR46, 0x6, URZ ;  /* 0x000000062e2e7899 */ /* 0x000fe2000800063f */
[----:B------:R-:W-:Y:S01]  /*e3f0*/  IMAD.MOV.U32 R8, RZ, RZ, 0x1 ;  /* 0x00000001ff087424 */ /* 0x000fe200078e00ff */
[----:B------:R-:W-:Y:S01]  /*e400*/  UIMAD UR15, UR20, UR15, UR9 ;  /* 0x0000000f140f72a4 */ /* 0x000fe2000f8e0209 */
[----:B------:R-:W-:Y:S01]  /*e410*/  IMAD.MOV.U32 R9, RZ, RZ, 0x1 ;  /* 0x00000001ff097424 */ /* 0x000fe200078e00ff */
[----:B------:R-:W-:-:S02]  /*e420*/  UIADD3 UR16, UR8, 0x14100, URZ ;  /* 0x0001410008107890 */ /* 0x000fc4000fffe03f */
        /* <DEDUP_REMOVED lines=133> */
.L_x_991:
[----:B------:R-:W-:-:S04]  /*ec80*/  SHF.L.U32 R5, R9, 0x1f, RZ ;  /* 0x0000001f09057819 */ /* 0x000fc800000006ff */
[----:B------:R-:W0:Y:S02]  /*ec90*/  SYNCS.PHASECHK.TRANS64.TRYWAIT P1, [R6+URZ+0x31638], R5 ;  /* 0x03163805060075a7 */ /* 0x000e24000802017f */
[----:B0-----:R-:W-:Y:S05]  /*eca0*/  @!P1 BRA `(.L_x_987) ;  /* 0x0000000c00d89947 */ /* 0x001fea0003800000 */
.L_x_1000:
[----:B------:R-:W-:Y:S05]  /*ecb0*/  @P0 BRA `(.L_x_988) ;  /* 0x0000000000140947 */ /* 0x000fea0003800000 */
[----:B------:R-:W-:Y:S01]  /*ecc0*/  ISETP.NE.AND P1, PT, R15, RZ, PT ;  /* 0x000000ff0f00720c */ /* 0x000fe20003f25270 */
[----:B0-----:R-:W-:-:S04]  /*ecd0*/  IMAD.MOV.U32 R5, RZ, RZ, 0x8100 ;  /* 0x00008100ff057424 */ /* 0x001fc800078e00ff */
[----:B------:R1:W-:Y:S08]  /*ece0*/  SYNCS.ARRIVE.TRANS64 RZ, [R6+URZ+0x31630], R5 ;  /* 0x0316300506ff79a7 */ /* 0x0003f0000800003f */
[----:B------:R-:W-:Y:S05]  /*ecf0*/  @!P1 BRA `(.L_x_988) ;  /* 0x0000000000049947 */ /* 0x000fea0003800000 */
[----:B------:R-:W-:Y:S01]  /*ed00*/  BPT.TRAP 0x1 ;  /* 0x000000040000795c */ /* 0x000fe20000300000 */
.L_x_988:
        /* <DEDUP_REMOVED lines=47> */
.L_x_1002:
[----:B------:R-:W-:Y:S01]  /*f000*/  LOP3.LUT R9, R9, 0x1, RZ, 0x3c, !PT ;  /* 0x0000000109097812 */ /* 0x000fe200078e3cff */
[----:B------:R-:W-:Y:S06]  /*f010*/  @P2 BRA `(.L_x_990) ;  /* 0x0000000000142947 */ /* 0x000fec0003800000 */
[----:B------:R-:W-:Y:S01]  /*f020*/  ISETP.NE.AND P1, PT, R15, RZ, PT ;  /* 0x000000ff0f00720c */ /* 0x000fe20003f25270 */
[----:B0-----:R-:W-:-:S04]  /*f030*/  IMAD.MOV.U32 R2, RZ, RZ, 0x8100 ;  /* 0x00008100ff027424 */ /* 0x001fc800078e00ff */
[----:B------:R1:W-:Y:S08]  /*f040*/  SYNCS.ARRIVE.TRANS64 RZ, [R20+URZ+0x31610], R2 ;  /* 0x0316100214ff79a7 */ /* 0x0003f0000800003f */
[----:B------:R-:W-:Y:S05]  /*f050*/  @!P1 BRA `(.L_x_990) ;  /* 0x0000000000049947 */ /* 0x000fea0003800000 */
[----:B------:R-:W-:Y:S01]  /*f060*/  BPT.TRAP 0x1 ;  /* 0x000000040000795c */ /* 0x000fe20000300000 */
.L_x_990:
        /* <DEDUP_REMOVED lines=53> */
.L_x_986:
[----:B------:R-:W-:Y:S01]  /*f3c0*/  SHF.L.U32 R15, R9, 0x1f, RZ ;  /* 0x0000001f090f7819 */ /* 0x000fe200000006ff */
[----:B------:R-:W0:Y:S01]  /*f3d0*/  LDC.64 R12, c[0x0][0x730] ;  /* 0x0001cc00ff0c7b82 */ /* 0x000e220000000a00 */
[----:B------:R-:W-:Y:S02]  /*f3e0*/  IMAD.U32 R16, RZ, RZ, UR38 ;  /* 0x00000026ff107e24 */ /* 0x000fe4000f8e00ff */
[----:B------:R-:W-:Y:S02]  /*f3f0*/  IMAD.U32 R2, RZ, RZ, UR38 ;  /* 0x00000026ff027e24 */ /* 0x000fe4000f8e00ff */
[----:B------:R-:W-:Y:S02]  /*f400*/  IMAD.U32 R3, RZ, RZ, UR39 ;  /* 0x00000027ff037e24 */ /* 0x000fe4000f8e00ff */
[----:B------:R-:W-:Y:S01]  /*f410*/  IMAD.MOV.U32 R2, RZ, RZ, R16 ;  /* 0x000000ffff027224 */ /* 0x000fe200078e0010 */
        /* <DEDUP_REMOVED lines=11> */
.L_x_1003:
[----:B------:R-:W-:Y:S01]  /*f4d0*/  IMAD.IADD R10, R11, 0x1, R3 ;  /* 0x000000010b0a7824 */ /* 0x000fe200078e0203 */
[----:B------:R-:W-:Y:S06]  /*f4e0*/  @P0 BRA `(.L_x_993) ;  /* 0x0000000000140947 */ /* 0x000fec0003800000 */
[----:B------:R-:W-:Y:S01]  /*f4f0*/  LOP3.LUT P0, RZ, R21, 0x1f, RZ, 0xc0, !PT ;  /* 0x0000001f15ff7812 */ /* 0x000fe2000780c0ff */
[----:B------:R-:W-:-:S04]  /*f500*/  IMAD.MOV.U32 R11, RZ, RZ, 0x8100 ;  /* 0x00008100ff0b7424 */ /* 0x000fc800078e00ff */
[----:B------:R1:W-:Y:S08]  /*f510*/  SYNCS.ARRIVE.TRANS64 RZ, [R6+URZ+0x31630], R11 ;  /* 0x0316300b06ff79a7 */ /* 0x0003f0000800003f */
[----:B------:R-:W-:Y:S05]  /*f520*/  @!P0 BRA `(.L_x_993) ;  /* 0x0000000000048947 */ /* 0x000fea0003800000 */
[----:B------:R-:W-:Y:S01]  /*f530*/  BPT.TRAP 0x1 ;  /* 0x000000040000795c */ /* 0x000fe20000300000 */
.L_x_993:
        /* <DEDUP_REMOVED lines=52> */
[----:B--2---:R-:W-:Y:S01]  /*f880*/  NOP ;  /* 0x0000000000007918 */ /* 0x004fe20000000000 */
.L_x_980:
[----:B------:R-:W-:Y:S05]  /*f890*/  WARPSYNC.ALL ;  /* 0x0000000000007948 */ /* 0x000fea0003800000 */
[----:B------:R-:W-:-:S13]  /*f8a0*/  ELECT P0, URZ, PT ;  /* 0x00000000003f782f */ /* 0x000fda0003800000 */
[----:B------:R-:W-:Y:S05]  /*f8b0*/  @!P0 BRA `(.L_x_878) ;  /* 0x00000000007c8947 */ /* 0x000fea0003800000 */
[----:B------:R-:W2:Y:S02]  /*f8c0*/  LDL R0, [R1+0x14] ;  /* 0x0000140001007983 */ /* 0x000ea40000100800 */
[----:B--2---:R-:W-:-:S13]  /*f8d0*/  R2UR UR4, R0 ;  /* 0x00000000000472ca */ /* 0x004fda00000e0000 */
[----:B------:R-:W-:-:S06]  /*f8e0*/  ULOP3.LUT UR4, UR4, 0x2, URZ, 0xfc, !UPT ;  /* 0x0000000204047892 */ /* 0x000fcc000f8efc3f */
[----:B------:R-:W-:-:S05]  /*f8f0*/  IMAD.U32 R0, RZ, RZ, UR4 ;  /* 0x00000004ff007e24 */ /* 0x000fca000f8e00ff */
[----:B------:R-:W-:-:S13]  /*f900*/  ISETP.NE.AND P1, PT, R0, 0x3, PT ;  /* 0x000000030000780c */ /* 0x000fda0003f25270 */
[----:B------:R-:W-:Y:S05]  /*f910*/  @!P1 BRA `(.L_x_994) ;  /* 0x0000000000049947 */ /* 0x000fea0003800000 */
[----:B------:R-:W-:Y:S01]  /*f920*/  BPT.TRAP 0x1 ;  /* 0x000000040000795c */ /* 0x000fe20000300000 */
.L_x_994:
[----:B------:R-:W2:Y:S01]  /*f930*/  S2R R3, SR_CgaCtaId ;  /* 0x0000000000037919 */ /* 0x000ea20000008800 */
[----:B------:R-:W-:-:S04]  /*f940*/  MOV R0, 0x400 ;  /* 0x0000040000007802 */ /* 0x000fc80000000f00 */
[----:B--2---:R-:W-:Y:S02]  /*f950*/  LEA R2, R3, R0, 0x18 ;  /* 0x0000000003027211 */ /* 0x004fe400078ec0ff */
[----:B------:R-:W-:-:S03]  /*f960*/  SHF.L.U32 R0, R4, 0x1f, RZ ;  /* 0x0000001f04007819 */ /* 0x000fc600000006ff */
[----:B------:R-:W-:-:S04]  /*f970*/  VIADD R3, R2, 0x31620 ;  /* 0x0003162002037836 */ /* 0x000fc80000000000 */
[----:B------:R-:W-:-:S04]  /*f980*/  IMAD R5, R8, 0x8, R3 ;  /* 0x0000000808057824 */ /* 0x000fc800078e0203 */
[----:B------:R-:W2:Y:S02]  /*f990*/  SYNCS.PHASECHK.TRANS64.TRYWAIT P0, [R5+URZ], R0 ;  /* 0x00000000050075a7 */ /* 0x000ea4000800017f */
[----:B--2---:R-:W-:Y:S05]  /*f9a0*/  @!P0 BRA `(.L_x_995) ;  /* 0x0000000000d88947 */ /* 0x004fea0003800000 */
.L_x_1004:
[----:B------:R-:W-:-:S05]  /*f9b0*/  VIADD R8, R8, 0x1 ;  /* 0x0000000108087836 */ /* 0x000fca0000000000 */
[----:B------:R-:W-:-:S04]  /*f9c0*/  ISETP.NE.AND P0, PT, R8, 0x2, PT ;  /* 0x000000020800780c */ /* 0x000fc80003f05270 */
[----:B--2---:R-:W-:Y:S02]  /*f9d0*/  SEL R5, RZ, 0x1, P0 ;  /* 0x00000001ff057807 */ /* 0x004fe40000000000 */
[----:B------:R-:W-:Y:S02]  /*f9e0*/  SEL R8, R8, RZ, P0 ;  /* 0x000000ff08087207 */ /* 0x000fe40000000000 */
[----:B------:R-:W-:-:S03]  /*f9f0*/  LOP3.LUT R0, R4, R5, RZ, 0x3c, !PT ;  /* 0x0000000504007212 */ /* 0x000fc600078e3cff */
[----:B------:R-:W-:Y:S01]  /*fa00*/  IMAD R3, R8, 0x8, R3 ;  /* 0x0000000808037824 */ /* 0x000fe200078e0203 */
[----:B------:R-:W-:-:S04]  /*fa10*/  SHF.L.U32 R0, R0, 0x1f, RZ ;  /* 0x0000001f00007819 */ /* 0x000fc800000006ff */
[----:B------:R-:W2:Y:S02]  /*fa20*/  SYNCS.PHASECHK.TRANS64.TRYWAIT P0, [R3+URZ], R0 ;  /* 0x00000000030075a7 */ /* 0x000ea4000800017f */
[----:B--2---:R-:W-:Y:S05]  /*fa30*/  @!P0 BRA `(.L_x_996) ;  /* 0x0000000000c88947 */ /* 0x004fea0003800000 */
.L_x_1005:
[----:B------:R-:W-:Y:S05]  /*fa40*/  @!P1 BRA `(.L_x_997) ;  /* 0x0000000000049947 */ /* 0x000fea0003800000 */
[----:B------:R-:W-:Y:S01]  /*fa50*/  BPT.TRAP 0x1 ;  /* 0x000000040000795c */ /* 0x000fe20000300000 */
.L_x_997:
[----:B------:R-:W-:-:S07]  /*fa60*/  SHF.L.U32 R9, R9, 0x1f, RZ ;  /* 0x0000001f09097819 */ /* 0x000fce00000006ff */
.L_x_998:
[----:B---3--:R3:W4:Y:S02]  /*fa70*/  SYNCS.PHASECHK.TRANS64.TRYWAIT P0, [R2+URZ+0x31638], R9 ;  /* 0x03163809020075a7 */ /* 0x008724000800017f */
[----:B----4-:R-:W-:Y:S05]  /*fa80*/  @!P0 NANOSLEEP.SYNCS 0x989680 ;  /* 0x009896800000895d */ /* 0x010fea0003900000 */
[----:B------:R-:W4:Y:S02]  /*fa90*/  @!P0 SYNCS.PHASECHK.TRANS64 P0, [R2+URZ+0x31638], R9 ;  /* 0x03163809020085a7 */ /* 0x000f24000800007f */
[----:B----4-:R-:W-:Y:S05]  /*faa0*/  @!P0 BRA `(.L_x_998) ;  /* 0xfffffffc00f08947 */ /* 0x010fea000383ffff */
.L_x_878:
[----:B------:R-:W-:Y:S05]  /*fab0*/  BSYNC B0 ;  /* 0x0000000000007941 */ /* 0x000fea0003800000 */
.L_x_870:
[----:B------:R-:W-:Y:S05]  /*fac0*/  EXIT ;  /* 0x000000000000794d */ /* 0x000fea0003800000 */
.L_x_884:
[----:B0-----:R0:W1:Y:S02]  /*fad0*/  SYNCS.PHASECHK.TRANS64.TRYWAIT P0, [R225+URZ+0x31600], R10 ;  /* 0x0316000ae10075a7 */ /* 0x001064000800017f */
[----:B-1----:R-:W-:Y:S05]  /*fae0*/  @!P0 NANOSLEEP.SYNCS 0x989680 ;  /* 0x009896800000895d */ /* 0x002fea0003900000 */
[----:B------:R-:W1:Y:S02]  /*faf0*/  @!P0 SYNCS.PHASECHK.TRANS64 P0, [R225+URZ+0x31600], R10 ;  /* 0x0316000ae10085a7 */ /* 0x000e64000800007f */
[----:B-1----:R-:W-:Y:S05]  /*fb00*/  @!P0 BRA `(.L_x_884) ;  /* 0xfffffffc00f08947 */ /* 0x002fea000383ffff */
[----:B------:R-:W-:Y:S05]  /*fb10*/  BRA `(.L_x_883) ;  /* 0xffffff1800d07947 */ /* 0x000fea000383ffff */
.L_x_888:
[----:B-1----:R1:W2:Y:S02]  /*fb20*/  SYNCS.PHASECHK.TRANS64.TRYWAIT P1, [R224+URZ+0x31610], R7 ;  /* 0x03161007e00075a7 */ /* 0x0022a4000802017f */
[----:B--2---:R-:W-:Y:S05]  /*fb30*/  @!P1 NANOSLEEP.SYNCS 0x989680 ;  /* 0x009896800000995d */ /* 0x004fea0003900000 */
[----:B------:R-:W2:Y:S02]  /*fb40*/  @!P1 SYNCS.PHASECHK.TRANS64 P1, [R224+URZ+0x31610], R7 ;  /* 0x03161007e00095a7 */ /* 0x000ea4000802007f */
[----:B--2---:R-:W-:Y:S05]  /*fb50*/  @!P1 BRA `(.L_x_888) ;  /* 0xfffffffc00f09947 */ /* 0x004fea000383ffff */
[----:B------:R-:W-:Y:S05]  /*fb60*/  BRA `(.L_x_887) ;  /* 0xffffff2400187947 */ /* 0x000fea000383ffff */
.L_x_892:
[----:B---3--:R3:W4:Y:S02]  /*fb70*/  SYNCS.PHASECHK.TRANS64.TRYWAIT P1, [R225+URZ+0x31630], R10 ;  /* 0x0316300ae10075a7 */ /* 0x008724000802017f */
[----:B----4-:R-:W-:Y:S05]  /*fb80*/  @!P1 NANOSLEEP.SYNCS 0x989680 ;  /* 0x009896800000995d */ /* 0x010fea0003900000 */
[----:B------:R-:W4:Y:S02]  /*fb90*/  @!P1 SYNCS.PHASECHK.TRANS64 P1, [R225+URZ+0x31630], R10 ;  /* 0x0316300ae10095a7 */ /* 0x000f24000802007f */
[----:B----4-:R-:W-:Y:S05]  /*fba0*/  @!P1 BRA `(.L_x_892) ;  /* 0xfffffffc00f09947 */ /* 0x010fea000383ffff */
[----:B------:R-:W-:Y:S05]  /*fbb0*/  BRA `(.L_x_891) ;  /* 0xffffff4000187947 */ /* 0x000fea000383ffff */
.L_x_984:
[----:B0-----:R0:W1:Y:S02]  /*fbc0*/  SYNCS.PHASECHK.TRANS64.TRYWAIT P0, [R6+URZ+0x31620], R3 ;  /* 0x03162003060075a7 */ /* 0x001064000800017f */
[----:B-1----:R-:W-:Y:S05]  /*fbd0*/  @!P0 NANOSLEEP.SYNCS 0x989680 ;  /* 0x009896800000895d */ /* 0x002fea0003900000 */
[----:B------:R-:W1:Y:S02]  /*fbe0*/  @!P0 SYNCS.PHASECHK.TRANS64 P0, [R6+URZ+0x31620], R3 ;  /* 0x03162003060085a7 */ /* 0x000e64000800007f */
[----:B-1----:R-:W-:Y:S05]  /*fbf0*/  @!P0 BRA `(.L_x_984) ;  /* 0xfffffffc00f08947 */ /* 0x002fea000383ffff */
[----:B------:R-:W-:Y:S05]  /*fc00*/  BRA `(.L_x_999) ;  /* 0xffffffe4008c7947 */ /* 0x000fea000383ffff */
.L_x_987:
[----:B0-----:R0:W1:Y:S02]  /*fc10*/  SYNCS.PHASECHK.TRANS64.TRYWAIT P1, [R6+URZ+0x31638], R5 ;  /* 0x03163805060075a7 */ /* 0x001064000802017f */
[----:B-1----:R-:W-:Y:S05]  /*fc20*/  @!P1 NANOSLEEP.SYNCS 0x989680 ;  /* 0x009896800000995d */ /* 0x002fea0003900000 */
[----:B------:R-:W1:Y:S02]  /*fc30*/  @!P1 SYNCS.PHASECHK.TRANS64 P1, [R6+URZ+0x31638], R5 ;  /* 0x03163805060095a7 */ /* 0x000e64000802007f */
[----:B-1----:R-:W-:Y:S05]  /*fc40*/  @!P1 BRA `(.L_x_987) ;  /* 0xfffffffc00f09947 */ /* 0x002fea000383ffff */
[----:B------:R-:W-:Y:S05]  /*fc50*/  BRA `(.L_x_1000) ;  /* 0xfffffff000147947 */ /* 0x000fea000383ffff */
.L_x_989:
[----:B------:R-:W-:-:S07]  /*fc60*/  SHF.L.U32 R2, R4, 0x1f, RZ ;  /* 0x0000001f04027819 */ /* 0x000fce00000006ff */
.L_x_1001:
[----:B0-----:R0:W1:Y:S02]  /*fc70*/  SYNCS.PHASECHK.TRANS64.TRYWAIT P1, [R20+URZ+0x31620], R2 ;  /* 0x03162002140075a7 */ /* 0x001064000802017f */
[----:B-1----:R-:W-:Y:S05]  /*fc80*/  @!P1 NANOSLEEP.SYNCS 0x989680 ;  /* 0x009896800000995d */ /* 0x002fea0003900000 */
[----:B------:R-:W1:Y:S02]  /*fc90*/  @!P1 SYNCS.PHASECHK.TRANS64 P1, [R20+URZ+0x31620], R2 ;  /* 0x03162002140095a7 */ /* 0x000e64000802007f */
[----:B-1----:R-:W-:Y:S05]  /*fca0*/  @!P1 BRA `(.L_x_1001) ;  /* 0xfffffffc00f09947 */ /* 0x002fea000383ffff */
[----:B------:R-:W-:Y:S05]  /*fcb0*/  BRA `(.L_x_1002) ;  /* 0xfffffff000d07947 */ /* 0x000fea000383ffff */
.L_x_992:
[----:B0-----:R0:W1:Y:S02]  /*fcc0*/  SYNCS.PHASECHK.TRANS64.TRYWAIT P1, [R6+URZ+0x31638], R15 ;  /* 0x0316380f060075a7 */ /* 0x001064000802017f */
[----:B-1----:R-:W-:Y:S05]  /*fcd0*/  @!P1 NANOSLEEP.SYNCS 0x989680 ;  /* 0x009896800000995d */ /* 0x002fea0003900000 */
[----:B------:R-:W1:Y:S02]  /*fce0*/  @!P1 SYNCS.PHASECHK.TRANS64 P1, [R6+URZ+0x31638], R15 ;  /* 0x0316380f060095a7 */ /* 0x000e64000802007f */
[----:B-1----:R-:W-:Y:S05]  /*fcf0*/  @!P1 BRA `(.L_x_992) ;  /* 0xfffffffc00f09947 */ /* 0x002fea000383ffff */
[----:B------:R-:W-:Y:S05]  /*fd00*/  BRA `(.L_x_1003) ;  /* 0xfffffff400f07947 */ /* 0x000fea000383ffff */
.L_x_995:
[----:B--2---:R2:W3:Y:S02]  /*fd10*/  SYNCS.PHASECHK.TRANS64.TRYWAIT P0, [R5+URZ], R0 ;  /* 0x00000000050075a7 */ /* 0x0044e4000800017f */
[----:B---3--:R-:W-:Y:S05]  /*fd20*/  @!P0 NANOSLEEP.SYNCS 0x989680 ;  /* 0x009896800000895d */ /* 0x008fea0003900000 */
[----:B------:R-:W3:Y:S02]  /*fd30*/  @!P0 SYNCS.PHASECHK.TRANS64 P0, [R5+URZ], R0 ;  /* 0x00000000050085a7 */ /* 0x000ee4000800007f */
[----:B---3--:R-:W-:Y:S05]  /*fd40*/  @!P0 BRA `(.L_x_995) ;  /* 0xfffffffc00f08947 */ /* 0x008fea000383ffff */
[----:B------:R-:W-:Y:S05]  /*fd50*/  BRA `(.L_x_1004) ;  /* 0xfffffffc00147947 */ /* 0x000fea000383ffff */
.L_x_996:
[----:B--2---:R2:W3:Y:S02]  /*fd60*/  SYNCS.PHASECHK.TRANS64.TRYWAIT P0, [R3+URZ], R0 ;  /* 0x00000000030075a7 */ /* 0x0044e4000800017f */
[----:B---3--:R-:W-:Y:S05]  /*fd70*/  @!P0 NANOSLEEP.SYNCS 0x989680 ;  /* 0x009896800000895d */ /* 0x008fea0003900000 */
[----:B------:R-:W3:Y:S02]  /*fd80*/  @!P0 SYNCS.PHASECHK.TRANS64 P0, [R3+URZ], R0 ;  /* 0x00000000030085a7 */ /* 0x000ee4000800007f */
[----:B---3--:R-:W-:Y:S05]  /*fd90*/  @!P0 BRA `(.L_x_996) ;  /* 0xfffffffc00f08947 */ /* 0x008fea000383ffff */
[----:B------:R-:W-:Y:S05]  /*fda0*/  BRA `(.L_x_1005) ;  /* 0xfffffffc00247947 */ /* 0x000fea000383ffff */
.L_x_1006:
        /* <DEDUP_REMOVED lines=13> */
.L_x_1156:


//--------------------- .text._ZN7cutlass13device_kernelIN5flash32FlashAttnBwdPostprocessConvertdQIN4cute5tupleIJNS3_1CILi80EEENS5_ILi256EEEEEENS_6half_tEfNS_4arch4Sm90ELi256ENS3_8TiledMMAINS3_8MMA_AtomIJNS3_4SM904GMMA25MMA_64x16x16_F32F16F16_SSILNSF_5MajorE1ELSH_1ELNSF_7ScaleInE1ELSI_1EEEEEENS3_6LayoutINS4_IJNS5_ILi2EEENS5_ILi1EEESN_EEENS4_IJSN_NS5_ILi0EEESP_EEEEENS4_IJNS3_10UnderscoreESS_SS_EEEEELb1EEEEEvNT_6ParamsE --------------------------
	.section	.text._ZN7cutlass13device_kernelIN5flash32FlashAttnBwdPostprocessConvertdQIN4cute5tupleIJNS3_1CILi80EEENS5_ILi256EEEEEENS_6half_tEfNS_4arch4Sm90ELi256ENS3_8TiledMMAINS3_8MMA_AtomIJNS3_4SM904GMMA25MMA_64x16x16_F32F16F16_SSILNSF_5MajorE1ELSH_1ELNSF_7ScaleInE1ELSI_1EEEEEENS3_6LayoutINS4_IJNS5_ILi2EEENS5_ILi1EEESN_EEENS4_IJSN_NS5_ILi0EEESP_EEEEENS4_IJNS3_10UnderscoreESS_SS_EEEEELb1EEEEEvNT_6ParamsE,"ax",@progbits
	.align	128
.text._ZN7cutlass13device_kernelIN5flash32FlashAttnBwdPostprocessConvertdQIN4cute5tupleIJNS3_1CILi80EEENS5_ILi256EEEEEENS_6half_tEfNS_4arch4Sm90ELi256ENS3_8TiledMMAINS3_8MMA_AtomIJNS3_4SM904GMMA25MMA_64x16x16_F32F16F16_SSILNSF_5MajorE1ELSH_1ELNSF_7ScaleInE1ELSI_1EEEEEENS3_6LayoutINS4_IJNS5_ILi2EEENS5_ILi1EEESN_EEENS4_IJSN_NS5_ILi0EEESP_EEEEENS4_IJNS3_10UnderscoreESS_SS_EEEEELb1EEEEEvNT_6ParamsE:
        .type           _ZN7cutlass13device_kernelIN5flash32FlashAttnBwdPostprocessConvertdQIN4cute5tupleIJNS3_1CILi80EEENS5_ILi256EEEEEENS_6half_tEfNS_4arch4Sm90ELi256ENS3_8TiledMMAINS3_8MMA_AtomIJNS3_4SM904GMMA25MMA_64x16x16_F32F16F16_SSILNSF_5MajorE1ELSH_1ELNSF_7ScaleInE1ELSI_1EEEEEENS3_6LayoutINS4_IJNS5_ILi2EEENS5_ILi1EEESN_EEENS4_IJSN_NS5_ILi0EEESP_EEEEENS4_IJNS3_10UnderscoreESS_SS_EEEEELb1EEEEEvNT_6ParamsE,@function
        .size           _ZN7cutlass13device_kernelIN5flash32FlashAttnBwdPostprocessConvertdQIN4cute5tupleIJNS3_1CILi80EEENS5_ILi256EEEEEENS_6half_tEfNS_4arch4Sm90ELi256ENS3_8TiledMMAINS3_8MMA_AtomIJNS3_4SM904GMMA25MMA_64x16x16_F32F16F16_SSILNSF_5MajorE1ELSH_1ELNSF_7ScaleInE1ELSI_1EEEEEENS3_6LayoutINS4_IJNS5_ILi2EEENS5_ILi1EEESN_EEENS4_IJSN_NS5_ILi0EEESP_EEEEENS4_IJNS3_10UnderscoreESS_SS_EEEEELb1EEEEEvNT_6ParamsE,(.L_x_1157 - _ZN7cutlass13device_kernelIN5flash32FlashAttnBwdPostprocessConvertdQIN4cute5tupleIJNS3_1CILi80EEENS5_ILi256EEEEEENS_6half_tEfNS_4arch4Sm90ELi256ENS3_8TiledMMAINS3_8MMA_AtomIJNS3_4SM904GMMA25MMA_64x16x16_F32F16F16_SSILNSF_5MajorE1ELSH_1ELNSF_7ScaleInE1ELSI_1EEEEEENS3_6LayoutINS4_IJNS5_ILi2EEENS5_ILi1EEESN_EEENS4_IJSN_NS5_ILi0EEESP_EEEEENS4_IJNS3_10UnderscoreESS_SS_EEEEELb1EEEEEvNT_6ParamsE)
        .other          _ZN7cutlass13device_kernelIN5flash32FlashAttnBwdPostprocessConvertdQIN4cute5tupleIJNS3_1CILi80EEENS5_ILi256EEEEEENS_6half_tEfNS_4arch4Sm90ELi256ENS3_8TiledMMAINS3_8MMA_AtomIJNS3_4SM904GMMA25MMA_64x16x16_F32F16F16_SSILNSF_5MajorE1ELSH_1ELNSF_7ScaleInE1ELSI_1EEEEEENS3_6LayoutINS4_IJNS5_ILi2EEENS5_ILi1EEESN_EEENS4_IJSN_NS5_ILi0EEESP_EEEEENS4_IJNS3_10UnderscoreESS_SS_EEEEELb1EEEEEvNT_6ParamsE,@"STO_CUDA_ENTRY STV_DEFAULT"
_ZN7cutlass13device_kernelIN5flash32FlashAttnBwdPostprocessConvertdQIN4cute5tupleIJNS3_1CILi80EEENS5_ILi256EEEEEENS_6half_tEfNS_4arch4Sm90ELi256ENS3_8TiledMMAINS3_8MMA_AtomIJNS3_4SM904GMMA25MMA_64x16x16_F32F16F16_SSILNSF_5MajorE1ELSH_1ELNSF_7ScaleInE1ELSI_1EEEEEENS3_6LayoutINS4_IJNS5_ILi2EEENS5_ILi1EEESN_EEENS4_IJSN_NS5_ILi0EEESP_EEEEENS4_IJNS3_10UnderscoreESS_SS_EEEEELb1EEEEEvNT_6ParamsE:
[----:B------:R-:W-:Y:S08]  /*0000*/  LDC R1, c[0x0][0x28] ;  /* 0x00000a00ff017b82 */ /* 0x000ff00000000800 */
[----:B------:R-:W0:Y:S01]  /*0010*/  LDC.64 R4, c[0x0][0x278] ;  /* 0x00009e00ff047b82 */ /* 0x000e220000000a00 */
[----:B------:R-:W1:Y:S01]  /*0020*/  S2R R15, SR_CTAID.Z ;  /* 0x00000000000f7919 */ /* 0x000e620000002700 */
[----:B------:R-:W-:-:S06]  /*0030*/  ULDC.64 UR8, c[0x0][0x208] ;  /* 0x0000820000087ab9 */ /* 0x000fcc0000000a00 */
[----:B------:R-:W2:Y:S08]  /*0040*/  LDC.64 R10, c[0x0][0x270] ;  /* 0x00009c00ff0a7b82 */ /* 0x000eb00000000a00 */
[----:B------:R-:W1:Y:S01]  /*0050*/  LDC.64 R2, c[0x0][0x270] ;  /* 0x00009c00ff027b82 */ /* 0x000e620000000a00 */
[----:B0-----:R-:W-:-:S04]  /*0060*/  ISETP.NE.U32.AND P2, PT, R4, RZ, PT ;  /* 0x000000ff0400720c */ /* 0x001fc80003f45070 */
[----:B------:R-:W-:-:S03]  /*0070*/  ISETP.NE.AND.EX P2, PT, R5, RZ, PT, P2 ;  /* 0x000000ff0500720c */ /* 0x000fc60003f45320 */
[----:B------:R-:W0:Y:S01]  /*0080*/  LDC R9, c[0x0][0x240] ;  /* 0x00009000ff097b82 */ /* 0x000e220000000800 */
[----:B--2---:R-:W-:-:S04]  /*0090*/  ISETP.NE.U32.AND P1, PT, R10, RZ, PT ;  /* 0x000000ff0a00720c */ /* 0x004fc80003f25070 */
[----:B------:R-:W-:Y:S01]  /*00a0*/  ISETP.NE.AND.EX P1, PT, R11, RZ, PT, P1 ;  /* 0x000000ff0b00720c */ /* 0x000fe20003f25310 */
[----:B-1----:R-:W-:-:S04]  /*00b0*/  IMAD.WIDE R2, R15, 0x4, R2 ;  /* 0x000000040f027825 */ /* 0x002fc800078e0202 */
[----:B------:R-:W1:Y:S08]  /*00c0*/  @P2 LDC.64 R6, c[0x0][0x278] ;  /* 0x00009e00ff062b82 */ /* 0x000e700000000a00 */
[----:B------:R2:W5:Y:S01]  /*00d0*/  @P1 LDG.E R13, desc[UR8][R2.64] ;  /* 0x00000008020d1981 */ /* 0x000562000c1e1900 */
[----:B-1----:R-:W-:-:S05]  /*00e0*/  @P2 IMAD.WIDE R6, R15, 0x4, R6 ;  /* 0x000000040f062825 */ /* 0x002fca00078e0206 */
[----:B0-----:R2:W5:Y:S01]  /*00f0*/  @P2 LDG.E R9, desc[UR8][R6.64] ;  /* 0x0000000806092981 */ /* 0x001562000c1e1900 */
[----:B------:R-:W-:Y:S01]  /*0100*/  ISETP.NE.U32.AND P0, PT, R10, RZ, PT ;  /* 0x000000ff0a00720c */ /* 0x000fe20003f05070 */
[----:B------:R-:W0:Y:S03]  /*0110*/  S2R R4, SR_CTAID.X ;  /* 0x0000000000047919 */ /* 0x000e260000002500 */
[----:B------:R-:W-:Y:S01]  /*0120*/  ISETP.NE.AND.EX P0, PT, R11, RZ, PT, P0 ;  /* 0x000000ff0b00720c */ /* 0x000fe20003f05300 */
[----:B0-----:R-:W-:Y:S01]  /*0130*/  IMAD R0, R4, 0x50, RZ ;  /* 0x0000005004007824 */ /* 0x001fe200078e02ff */
[----:B--2---:R-:W-:Y:S11]  /*0140*/  @P2 BRA `(.L_x_1007) ;  /* 0x0000000000102947 */ /* 0x004ff60003800000 */
[----:B------:R-:W-:Y:S05]  /*0150*/  @!P1 BRA `(.L_x_1007) ;  /* 0x00000000000c9947 */ /* 0x000fea0003800000 */
[----:B------:R-:W2:Y:S04]  /*0160*/  LDG.E R6, desc[UR8][R2.64] ;  /* 0x0000000802067981 */ /* 0x000ea8000c1e1900 */
[----:B-----5:R-:W2:Y:S02]  /*0170*/  LDG.E R9, desc[UR8][R2.64+0x4] ;  /* 0x0000040802097981 */ /* 0x020ea4000c1e1900 */
[----:B--2---:R-:W-:-:S07]  /*0180*/  IMAD.IADD R9, R9, 0x1, -R6 ;  /* 0x0000000109097824 */ /* 0x004fce00078e0a06 */
.L_x_1007:
[----:B-----5:R-:W-:-:S13]  /*0190*/  ISETP.GE.AND P2, PT, R0, R9, PT ;  /* 0x000000090000720c */ /* 0x020fda0003f46270 */
[----:B------:R-:W-:Y:S05]  /*01a0*/  @P0 EXIT P2 ;  /* 0x000000000000094d */ /* 0x000fea0001000000 */
[----:B------:R-:W0:Y:S01]  /*01b0*/  S2R R7, SR_CTAID.Y ;  /* 0x0000000000077919 */ /* 0x000e220000002600 */
[C---:B------:R-:W-:Y:S01]  /*01c0*/  @P1 IMAD R0, R15.reuse, 0x50, R13 ;  /* 0x000000500f001824 */ /* 0x040fe200078e020d */
[----:B------:R-:W1:Y:S01]  /*01d0*/  LDC.64 R18, c[0x0][0x228] ;  /* 0x00008a00ff127b82 */ /* 0x000e620000000a00 */
[----:B------:R-:W-:Y:S01]  /*01e0*/  IMAD R11, R4, 0x5000, RZ ;  /* 0x00005000040b7824 */ /* 0x000fe200078e02ff */
[----:B------:R-:W2:Y:S01]  /*01f0*/  S2R R17, SR_TID.X ;  /* 0x0000000000117919 */ /* 0x000ea20000002100 */
[----:B------:R-:W-:Y:S01]  /*0200*/  @P1 IMAD.HI R0, R0, 0x66666667, RZ ;  /* 0x6666666700001827 */ /* 0x000fe200078e02ff */
[----:B------:R-:W-:Y:S01]  /*0210*/  SEL R6, R15, RZ, !P0 ;  /* 0x000000ff0f067207 */ /* 0x000fe20004000000 */
[----:B------:R-:W-:Y:S01]  /*0220*/  BSSY B0, `(.L_x_1008) ;  /* 0x0000030000007945 */ /* 0x000fe20003800000 */
[----:B------:R-:W3:Y:S02]  /*0230*/  S2R R25, SR_CgaCtaId ;  /* 0x0000000000197919 */ /* 0x000ee40000008800 */
[----:B------:R-:W-:Y:S01]  /*0240*/  @P1 SHF.R.U32.HI R3, RZ, 0x1f, R0 ;  /* 0x0000001fff031819 */ /* 0x000fe20000011600 */
[----:B------:R-:W4:Y:S03]  /*0250*/  LDC.64 R20, c[0x0][0x230] ;  /* 0x00008c00ff147b82 */ /* 0x000f260000000a00 */
[----:B------:R-:W-:-:S05]  /*0260*/  @P1 LEA.HI.SX32 R3, R0, R3, 0x1b ;  /* 0x0000000300031211 */ /* 0x000fca00078fdaff */
[----:B------:R-:W-:Y:S01]  /*0270*/  @P1 IMAD R5, R3, 0x5000, RZ ;  /* 0x0000500003051824 */ /* 0x000fe200078e02ff */
[----:B------:R-:W-:Y:S01]  /*0280*/  CS2R R2, SRZ ;  /* 0x0000000000027805 */ /* 0x000fe2000001ff00 */
[----:B------:R-:W5:Y:S02]  /*0290*/  LDC.64 R22, c[0x0][0x210] ;  /* 0x00008400ff167b82 */ /* 0x000f640000000a00 */
[--C-:B------:R-:W-:Y:S01]  /*02a0*/  @P1 IMAD.MOV.U32 R2, RZ, RZ, R5.reuse ;  /* 0x000000ffff021224 */ /* 0x100fe200078e0005 */
[----:B------:R-:W-:-:S04]  /*02b0*/  @P1 SHF.R.S32.HI R3, RZ, 0x1f, R5 ;  /* 0x0000001fff031819 */ /* 0x000fc80000011405 */
[C---:B------:R-:W-:Y:S02]  /*02c0*/  IADD3 R10, P2, R11.reuse, R2, RZ ;  /* 0x000000020b0a7210 */ /* 0x040fe40007f5e0ff */
[----:B0-----:R-:W-:Y:S02]  /*02d0*/  SHF.R.S32.HI R5, RZ, 0x1f, R7 ;  /* 0x0000001fff057819 */ /* 0x001fe40000011407 */
[----:B------:R-:W-:Y:S02]  /*02e0*/  LEA.HI.X.SX32 R11, R11, R3, 0x1, P2 ;  /* 0x000000030b0b7211 */ /* 0x000fe400010f0eff */
[----:B------:R-:W-:Y:S01]  /*02f0*/  SHF.R.S32.HI R3, RZ, 0x1f, R15 ;  /* 0x0000001fff037819 */ /* 0x000fe2000001140f */
[-C--:B-1----:R-:W-:Y:S02]  /*0300*/  IMAD R0, R5, R18.reuse, RZ ;  /* 0x0000001205007224 */ /* 0x082fe400078e02ff */
[----:B------:R-:W-:Y:S01]  /*0310*/  IMAD.WIDE.U32 R10, R7, R18, R10 ;  /* 0x00000012070a7225 */ /* 0x000fe200078e000a */
[----:B------:R-:W-:-:S02]  /*0320*/  SEL R3, R3, RZ, !P0 ;  /* 0x000000ff03037207 */ /* 0x000fc40004000000 */
[----:B--2---:R-:W-:Y:S01]  /*0330*/  ISETP.NE.AND P0, PT, R17, RZ, PT ;  /* 0x000000ff1100720c */ /* 0x004fe20003f05270 */
[----:B------:R-:W-:Y:S02]  /*0340*/  IMAD R19, R7, R19, R0 ;  /* 0x0000001307137224 */ /* 0x000fe400078e0200 */
[----:B----4-:R-:W-:-:S03]  /*0350*/  IMAD R0, R3, R20, RZ ;  /* 0x0000001403007224 */ /* 0x010fc600078e02ff */
[----:B------:R-:W-:Y:S01]  /*0360*/  IADD3 R11, R11, R19, RZ ;  /* 0x000000130b0b7210 */ /* 0x000fe20007ffe0ff */
[C---:B------:R-:W-:Y:S02]  /*0370*/  IMAD R15, R6.reuse, R21, R0 ;  /* 0x00000015060f7224 */ /* 0x040fe400078e0200 */
[----:B------:R-:W-:-:S04]  /*0380*/  IMAD.WIDE.U32 R10, R6, R20, R10 ;  /* 0x00000014060a7225 */ /* 0x000fc800078e000a */
[----:B------:R-:W-:Y:S01]  /*0390*/  IMAD.IADD R0, R11, 0x1, R15 ;  /* 0x000000010b007824 */ /* 0x000fe200078e020f */
[----:B-----5:R-:W-:-:S04]  /*03a0*/  LEA R22, P2, R10, R22, 0x2 ;  /* 0x000000160a167211 */ /* 0x020fc800078410ff */
[----:B------:R-:W-:Y:S01]  /*03b0*/  LEA.HI.X R0, R10, R23, R0, 0x2, P2 ;  /* 0x000000170a007211 */ /* 0x000fe200010f1400 */
[----:B---3--:R-:W-:Y:S08]  /*03c0*/  @P0 BRA `(.L_x_1009) ;  /* 0x0000000000540947 */ /* 0x008ff00003800000 */
[----:B------:R-:W0:Y:S01]  /*03d0*/  S2UR UR7, SR_CgaCtaId ;  /* 0x00000000000779c3 */ /* 0x000e220000008800 */
[----:B------:R-:W-:Y:S01]  /*03e0*/  UMOV UR6, 0x400 ;  /* 0x0000040000067882 */ /* 0x000fe20000000000 */
[----:B------:R-:W-:Y:S01]  /*03f0*/  UMOV UR4, 0x1 ;  /* 0x0000000100047882 */ /* 0x000fe20000000000 */
[----:B------:R-:W-:Y:S01]  /*0400*/  IMAD.MOV.U32 R2, RZ, RZ, 0x14000 ;  /* 0x00014000ff027424 */ /* 0x000fe200078e00ff */
[----:B------:R-:W-:-:S04]  /*0410*/  UIADD3 UR4, -UR4, 0x100000, URZ ;  /* 0x0010000004047890 */ /* 0x000fc8000fffe13f */
[----:B------:R-:W-:Y:S02]  /*0420*/  USHF.L.U32 UR5, UR4, 0xb, URZ ;  /* 0x0000000b04057899 */ /* 0x000fe4000800063f */
[----:B------:R-:W-:Y:S01]  /*0430*/  USHF.L.U32 UR4, UR4, 0x1, URZ ;  /* 0x0000000104047899 */ /* 0x000fe2000800063f */
[----:B------:R-:W-:Y:S01]  /*0440*/  PLOP3.LUT P0, PT, PT, PT, PT, 0x80, 0x0 ;  /* 0x000000000000781c */ /* 0x000fe20003f0f070 */
[----:B------:R-:W-:Y:S01]  /*0450*/  UMOV UR10, 0x1400 ;  /* 0x00001400000a7882 */ /* 0x000fe20000000000 */
[----:B0-----:R-:W-:-:S04]  /*0460*/  ULEA UR6, UR7, UR6, 0x18 ;  /* 0x0000000607067291 */ /* 0x001fc8000f8ec03f */
[----:B------:R-:W-:Y:S01]  /*0470*/  UIADD3 UR7, UR6, 0x1e000, URZ ;  /* 0x0001e00006077890 */ /* 0x000fe2000fffe03f */
[----:B------:R-:W0:Y:S07]  /*0480*/  FENCE.VIEW.ASYNC.S ;  /* 0x00000000000073c6 */ /* 0x000e2e0000000000 */
[----:B0-----:R0:W1:Y:S02]  /*0490*/  SYNCS.EXCH.64 URZ, [UR6+0x1e000], UR4 ;  /* 0x01e00004063f75b2 */ /* 0x0010640008000100 */
[----:B0-----:R-:W-:-:S02]  /*04a0*/  R2UR UR4, R22 ;  /* 0x00000000160472ca */ /* 0x001fc400000e0000 */
[----:B------:R-:W-:Y:S01]  /*04b0*/  R2UR UR5, R0 ;  /* 0x00000000000572ca */ /* 0x000fe200000e0000 */
[----:B-1----:R0:W-:-:S14]  /*04c0*/  SYNCS.ARRIVE.TRANS64 RZ, [UR6+0x1e000], R2 ;  /* 0x01e00002ffff79a7 */ /* 0x0021dc0008000006 */
.L_x_1010:
[----:B------:R-:W-:Y:S01]  /*04d0*/  @P0 ELECT P2, URZ, PT ;  /* 0x00000000003f082f */ /* 0x000fe20003840000 */
[----:B------:R1:W-:-:S12]  /*04e0*/  UBLKCP.S.G [UR6], [UR4], UR10 ;  /* 0x00000006040073ba */ /* 0x0003d8000800020a */
[----:B------:R-:W-:Y:S02]  /*04f0*/  @P2 PLOP3.LUT P0, PT, P2, PT, PT, 0x8, 0x0 ;  /* 0x000000000000281c */ /* 0x000fe4000170e170 */
[----:B------:R-:W-:-:S11]  /*0500*/  PLOP3.LUT P2, PT, PT, PT, PT, 0x8, 0x0 ;  /* 0x000000000000781c */ /* 0x000fd60003f4e170 */
[----:B-1----:R-:W-:Y:S05]  /*0510*/  @P0 BRA.U.ANY `(.L_x_1010) ;  /* 0xfffffffd00ec0947 */ /* 0x002fea000393ffff */
.L_x_1009:
[----:B------:R-:W-:Y:S05]  /*0520*/  BSYNC B0 ;  /* 0x0000000000007941 */ /* 0x000fea0003800000 */
.L_x_1008:
[----:B------:R-:W-:Y:S01]  /*0530*/  BAR.SYNC.DEFER_BLOCKING 0x0 ;  /* 0x0000000000007b1d */ /* 0x000fe20000010000 */
[----:B0-----:R-:W-:Y:S02]  /*0540*/  MOV R2, 0x400 ;  /* 0x0000040000027802 */ /* 0x001fe40000000f00 */
[----:B------:R-:W-:Y:S02]  /*0550*/  CS2R R98, SRZ ;  /* 0x0000000000627805 */ /* 0x000fe4000001ff00 */
[----:B------:R-:W-:Y:S02]  /*0560*/  SHF.L.U32 R11, RZ, 0x1f, RZ ;  /* 0x0000001fff0b7819 */ /* 0x000fe400000006ff */
[----:B------:R-:W-:Y:S02]  /*0570*/  LEA R2, R25, R2, 0x18 ;  /* 0x0000000219027211 */ /* 0x000fe400078ec0ff */
[----:B------:R-:W-:Y:S02]  /*0580*/  @P1 SHF.R.S32.HI R99, RZ, 0x1f, R13 ;  /* 0x0000001fff631819 */ /* 0x000fe4000001140d */
[----:B------:R-:W-:-:S07]  /*0590*/  @P1 MOV R98, R13 ;  /* 0x0000000d00621202 */ /* 0x000fce0000000f00 */
.L_x_1011:
[----:B0-----:R0:W1:Y:S02]  /*05a0*/  SYNCS.PHASECHK.TRANS64.TRYWAIT P0, [R2+URZ+0x1e000], R11 ;  /* 0x01e0000b020075a7 */ /* 0x001064000800017f */
[----:B-1----:R-:W-:Y:S05]  /*05b0*/  @!P0 NANOSLEEP.SYNCS 0x989680 ;  /* 0x009896800000895d */ /* 0x002fea0003900000 */
[----:B------:R-:W1:Y:S02]  /*05c0*/  @!P0 SYNCS.PHASECHK.TRANS64 P0, [R2+URZ+0x1e000], R11 ;  /* 0x01e0000b020085a7 */ /* 0x000e64000800007f */
[----:B-1----:R-:W-:Y:S05]  /*05d0*/  @!P0 BRA `(.L_x_1011) ;  /* 0xfffffffc00f08947 */ /* 0x002fea000383ffff */
[----:B------:R-:W-:Y:S01]  /*05e0*/  SHF.R.S32.HI R0, RZ, 0x1f, R17 ;  /* 0x0000001fff007819 */ /* 0x000fe20000011411 */
[----:B------:R-:W-:Y:S01]  /*05f0*/  ULDC UR4, c[0x0][0x268] ;  /* 0x00009a0000047ab9 */ /* 0x000fe20000000800 */
[----:B------:R-:W-:Y:S01]  /*0600*/  IMAD R9, R4, -0x50, R9 ;  /* 0xffffffb004097824 */ /* 0x000fe200078e0209 */
[----:B------:R-:W-:Y:S01]  /*0610*/  ULDC.64 UR6, c[0x0][0x258] ;  /* 0x0000960000067ab9 */ /* 0x000fe20000000a00 */
[CC--:B------:R-:W-:Y:S01]  /*0620*/  LEA.HI R8, R0.reuse, R17.reuse, RZ, 0x7 ;  /* 0x0000001100087211 */ /* 0x0c0fe200078f38ff */
[----:B------:R-:W-:Y:S01]  /*0630*/  BSSY B0, `(.L_x_1012) ;  /* 0x00000f1000007945 */ /* 0x000fe20003800000 */
[----:B------:R-:W-:Y:S02]  /*0640*/  LEA.HI R12, R0, R17, RZ, 0x4 ;  /* 0x00000011000c7211 */ /* 0x000fe400078f20ff */
[----:B------:R-:W-:Y:S02]  /*0650*/  LOP3.LUT R10, R8, 0x3fffff80, RZ, 0xc0, !PT ;  /* 0x3fffff80080a7812 */ /* 0x000fe400078ec0ff */
[----:B0-----:R-:W-:-:S02]  /*0660*/  SHF.R.S32.HI R11, RZ, 0x7, R8 ;  /* 0x00000007ff0b7819 */ /* 0x001fc40000011408 */
[CC--:B------:R-:W-:Y:S01]  /*0670*/  LEA.HI R8, R0.reuse, R17.reuse, RZ, 0x3 ;  /* 0x0000001100087211 */ /* 0x0c0fe200078f18ff */
[----:B------:R-:W-:Y:S01]  /*0680*/  IMAD.IADD R10, R17, 0x1, -R10 ;  /* 0x00000001110a7824 */ /* 0x000fe200078e0a0a */
[----:B------:R-:W-:Y:S02]  /*0690*/  LEA.HI R16, R0, R17, RZ, 0x5 ;  /* 0x0000001100107211 */ /* 0x000fe400078f28ff */
[----:B------:R-:W-:Y:S01]  /*06a0*/  SHF.R.S32.HI R15, RZ, 0x4, R12 ;  /* 0x00000004ff0f7819 */ /* 0x000fe2000001140c */
[C---:B------:R-:W-:Y:S01]  /*06b0*/  IMAD R10, R11.reuse, 0xa00, R10 ;  /* 0x00000a000b0a7824 */ /* 0x040fe200078e020a */
[----:B------:R-:W-:Y:S01]  /*06c0*/  SHF.R.S32.HI R0, RZ, 0x5, R16 ;  /* 0x00000005ff007819 */ /* 0x000fe20000011410 */
[----:B------:R-:W-:Y:S01]  /*06d0*/  IMAD.SHL.U32 R11, R11, 0x40, RZ ;  /* 0x000000400b0b7824 */ /* 0x000fe200078e00ff */
[----:B------:R-:W-:Y:S01]  /*06e0*/  LEA.HI R12, R12, R15, RZ, 0x1 ;  /* 0x0000000f0c0c7211 */ /* 0x000fe200078f08ff */
[----:B------:R-:W-:Y:S01]  /*06f0*/  IMAD.SHL.U32 R13, R10, 0x4, RZ ;  /* 0x000000040a0d7824 */ /* 0x000fe200078e00ff */
[----:B------:R-:W-:-:S02]  /*0700*/  LOP3.LUT R10, R8, 0xfffffff8, RZ, 0xc0, !PT ;  /* 0xfffffff8080a7812 */ /* 0x000fc400078ec0ff */
[----:B------:R-:W-:Y:S02]  /*0710*/  LOP3.LUT R12, R12, 0x1fffffe, RZ, 0xc0, !PT ;  /* 0x01fffffe0c0c7812 */ /* 0x000fe400078ec0ff */
[----:B------:R-:W-:Y:S01]  /*0720*/  LEA R14, R13, R2, 0x2 ;  /* 0x000000020d0e7211 */ /* 0x000fe200078e10ff */
[----:B------:R-:W-:Y:S01]  /*0730*/  IMAD.IADD R10, R17, 0x1, -R10 ;  /* 0x00000001110a7824 */ /* 0x000fe200078e0a0a */
[----:B------:R-:W-:Y:S02]  /*0740*/  SHF.R.S32.HI R13, RZ, 0x1f, R16 ;  /* 0x0000001fff0d7819 */ /* 0x000fe40000011410 */
[----:B------:R-:W-:Y:S01]  /*0750*/  LOP3.LUT R16, R16, 0xffffffe0, RZ, 0xc0, !PT ;  /* 0xffffffe010107812 */ /* 0x000fe200078ec0ff */
[----:B------:R-:W0:Y:S01]  /*0760*/  LDS.128 R40, [R14+0x800] ;  /* 0x000800000e287984 */ /* 0x000e220000000c00 */
[----:B------:R-:W-:Y:S02]  /*0770*/  LEA.HI R13, R13, R0, RZ, 0x2 ;  /* 0x000000000d0d7211 */ /* 0x000fe400078f10ff */
[----:B------:R-:W-:Y:S01]  /*0780*/  IADD3 R15, R15, -R12, RZ ;  /* 0x8000000c0f0f7210 */ /* 0x000fe20007ffe0ff */
[----:B------:R-:W-:Y:S01]  /*0790*/  IMAD.IADD R16, R17, 0x1, -R16 ;  /* 0x0000000111107824 */ /* 0x000fe200078e0a10 */
[----:B------:R-:W-:Y:S01]  /*07a0*/  LOP3.LUT R17, R13, 0xffffffc, RZ, 0xc0, !PT ;  /* 0x0ffffffc0d117812 */ /* 0x000fe200078ec0ff */
[----:B------:R-:W1:Y:S01]  /*07b0*/  LDS.128 R36, [R14+0x1000] ;  /* 0x001000000e247984 */ /* 0x000e620000000c00 */
[----:B------:R-:W-:-:S02]  /*07c0*/  SHF.R.S32.HI R13, RZ, 0x1f, R10 ;  /* 0x0000001fff0d7819 */ /* 0x000fc4000001140a */
[----:B------:R-:W-:Y:S01]  /*07d0*/  LEA.HI R12, R16, R16, RZ, 0x1 ;  /* 0x00000010100c7211 */ /* 0x000fe200078f08ff */
[----:B------:R-:W-:Y:S01]  /*07e0*/  IMAD.IADD R19, R0, 0x1, -R17 ;  /* 0x0000000100137824 */ /* 0x000fe200078e0a11 */
[----:B------:R-:W-:Y:S01]  /*07f0*/  LEA.HI R13, R13, R10, RZ, 0x2 ;  /* 0x0000000a0d0d7211 */ /* 0x000fe200078f10ff */
[----:B------:R-:W2:Y:S01]  /*0800*/  LDS.128 R32, [R14+0x1800] ;  /* 0x001800000e207984 */ /* 0x000ea20000000c00 */
[----:B------:R-:W-:Y:S02]  /*0810*/  SHF.R.S32.HI R12, RZ, 0x1, R12 ;  /* 0x00000001ff0c7819 */ /* 0x000fe4000001140c */
[----:B------:R-:W-:Y:S01]  /*0820*/  LOP3.LUT R17, R11, 0x40, RZ, 0xc0, !PT ;  /* 0x000000400b117812 */ /* 0x000fe200078ec0ff */
[C---:B------:R-:W-:Y:S01]  /*0830*/  IMAD.SHL.U32 R11, R13.reuse, 0x10, RZ ;  /* 0x000000100d0b7824 */ /* 0x040fe200078e00ff */
[----:B------:R-:W-:Y:S01]  /*0840*/  SHF.L.U32 R96, R16, 0x3, RZ ;  /* 0x0000000310607819 */ /* 0x000fe200000006ff */
[----:B------:R-:W-:Y:S01]  /*0850*/  IMAD R19, R12, 0x50, R19 ;  /* 0x000000500c137824 */ /* 0x000fe200078e0213 */
[----:B------:R-:W3:Y:S01]  /*0860*/  LDS.128 R20, [R14+0x3000] ;  /* 0x003000000e147984 */ /* 0x000ee20000000c00 */
[----:B------:R-:W-:-:S02]  /*0870*/  LOP3.LUT R13, R13, 0x7fffffc, RZ, 0xc0, !PT ;  /* 0x07fffffc0d0d7812 */ /* 0x000fc400078ec0ff */
[----:B------:R-:W-:Y:S01]  /*0880*/  LOP3.LUT R12, R17, 0x8, R96, 0xf8, !PT ;  /* 0x00000008110c7812 */ /* 0x000fe200078ef860 */
[----:B------:R-:W4:Y:S01]  /*0890*/  LDS.128 R28, [R14+0x2000] ;  /* 0x002000000e1c7984 */ /* 0x000f220000000c00 */
[----:B------:R-:W-:Y:S01]  /*08a0*/  LOP3.LUT R11, R11, 0x40, RZ, 0xc0, !PT ;  /* 0x000000400b0b7812 */ /* 0x000fe200078ec0ff */
[----:B------:R-:W-:Y:S01]  /*08b0*/  IMAD.IADD R13, R10, 0x1, -R13 ;  /* 0x000000010a0d7824 */ /* 0x000fe200078e0a0d */
[----:B------:R-:W-:Y:S01]  /*08c0*/  SHF.R.U32.HI R17, RZ, 0x3, R17 ;  /* 0x00000003ff117819 */ /* 0x000fe20000011611 */
[----:B------:R-:W5:Y:S01]  /*08d0*/  LDS.128 R56, [R14+0x3800] ;  /* 0x003800000e387984 */ /* 0x000f620000000c00 */
[----:B------:R-:W-:Y:S01]  /*08e0*/  LOP3.LUT R8, R11, 0x8, R8, 0xf8, !PT ;  /* 0x000000080b087812 */ /* 0x000fe200078ef808 */
[----:B------:R-:W-:Y:S01]  /*08f0*/  IMAD R10, R0, 0xa, R15 ;  /* 0x0000000a000a7824 */ /* 0x000fe200078e020f */
[----:B------:R-:W-:Y:S01]  /*0900*/  LOP3.LUT R12, R12, R17, RZ, 0x3c, !PT ;  /* 0x000000110c0c7212 */ /* 0x000fe200078e3cff */
[----:B------:R-:W5:Y:S01]  /*0910*/  LDS.128 R44, [R14] ;  /* 0x000000000e2c7984 */ /* 0x000f620000000c00 */
[----:B------:R-:W-:-:S02]  /*0920*/  SHF.R.U32.HI R11, RZ, 0x3, R11 ;  /* 0x00000003ff0b7819 */ /* 0x000fc4000001160b */
[----:B------:R-:W-:Y:S01]  /*0930*/  LEA R13, R10, R13, 0x3 ;  /* 0x0000000d0a0d7211 */ /* 0x000fe200078e18ff */
[----:B------:R-:W5:Y:S01]  /*0940*/  LDS.128 R24, [R14+0x2800] ;  /* 0x002800000e187984 */ /* 0x000f620000000c00 */
[----:B------:R-:W-:Y:S01]  /*0950*/  LOP3.LUT R8, R8, R11, RZ, 0x3c, !PT ;  /* 0x0000000b08087212 */ /* 0x000fe200078e3cff */
[----:B------:R-:W-:Y:S02]  /*0960*/  IMAD.U32 R11, R19, 0x10, R12 ;  /* 0x00000010130b7824 */ /* 0x000fe400078e000c */
[----:B------:R-:W5:Y:S01]  /*0970*/  LDS.128 R16, [R14+0x4000] ;  /* 0x004000000e107984 */ /* 0x000f620000000c00 */
[----:B0-----:R-:W-:Y:S01]  /*0980*/  FMUL.FTZ R12, R40, UR4 ;  /* 0x00000004280c7c20 */ /* 0x001fe20008410000 */
[----:B------:R-:W-:Y:S01]  /*0990*/  FMUL.FTZ R63, R41, UR4 ;  /* 0x00000004293f7c20 */ /* 0x000fe20008410000 */
[----:B------:R-:W-:Y:S01]  /*09a0*/  FMUL.FTZ R60, R42, UR4 ;  /* 0x000000042a3c7c20 */ /* 0x000fe20008410000 */
[----:B------:R-:W0:Y:S01]  /*09b0*/  LDS.128 R52, [R14+0x4800] ;  /* 0x004800000e347984 */ /* 0x000e220000000c00 */
[----:B------:R-:W-:Y:S01]  /*09c0*/  FMUL.FTZ R65, R43, UR4 ;  /* 0x000000042b417c20 */ /* 0x000fe20008410000 */
[----:B------:R-:W-:-:S02]  /*09d0*/  IMAD.U32 R13, R13, 0x10, R8 ;  /* 0x000000100d0d7824 */ /* 0x000fc400078e0008 */
[----:B-1----:R-:W-:Y:S01]  /*09e0*/  FMUL.FTZ R62, R36, UR4 ;  /* 0x00000004243e7c20 */ /* 0x002fe20008410000 */
[----:B------:R-:W1:Y:S01]  /*09f0*/  LDS.128 R48, [R14+0x5000] ;  /* 0x005000000e307984 */ /* 0x000e620000000c00 */
[----:B------:R-:W-:Y:S01]  /*0a00*/  FMUL.FTZ R67, R37, UR4 ;  /* 0x0000000425437c20 */ /* 0x000fe20008410000 */
[----:B------:R-:W-:Y:S01]  /*0a10*/  FMUL.FTZ R64, R38, UR4 ;  /* 0x0000000426407c20 */ /* 0x000fe20008410000 */
[----:B------:R-:W-:Y:S01]  /*0a20*/  FMUL.FTZ R69, R39, UR4 ;  /* 0x0000000427457c20 */ /* 0x000fe20008410000 */
[----:B------:R-:W1:Y:S01]  /*0a30*/  LDS.128 R40, [R14+0x6000] ;  /* 0x006000000e287984 */ /* 0x000e620000000c00 */
[----:B--2---:R-:W-:Y:S01]  /*0a40*/  FMUL.FTZ R66, R32, UR4 ;  /* 0x0000000420427c20 */ /* 0x004fe20008410000 */
[----:B------:R-:W-:Y:S01]  /*0a50*/  FMUL.FTZ R71, R33, UR4 ;  /* 0x0000000421477c20 */ /* 0x000fe20008410000 */
[----:B------:R-:W-:Y:S01]  /*0a60*/  FMUL.FTZ R68, R34, UR4 ;  /* 0x0000000422447c20 */ /* 0x000fe20008410000 */
[----:B------:R-:W2:Y:S01]  /*0a70*/  LDS.128 R36, [R14+0x6800] ;  /* 0x006800000e247984 */ /* 0x000ea20000000c00 */
[----:B------:R-:W-:-:S03]  /*0a80*/  FMUL.FTZ R73, R35, UR4 ;  /* 0x0000000423497c20 */ /* 0x000fc60008410000 */
[----:B------:R-:W2:Y:S01]  /*0a90*/  LDS.128 R32, [R14+0x7000] ;  /* 0x007000000e207984 */ /* 0x000ea20000000c00 */
[----:B---3--:R-:W-:Y:S01]  /*0aa0*/  FMUL.FTZ R78, R20, UR4 ;  /* 0x00000004144e7c20 */ /* 0x008fe20008410000 */
[----:B------:R-:W-:Y:S01]  /*0ab0*/  FMUL.FTZ R83, R21, UR4 ;  /* 0x0000000415537c20 */ /* 0x000fe20008410000 */
[----:B------:R-:W-:Y:S01]  /*0ac0*/  FMUL.FTZ R80, R22, UR4 ;  /* 0x0000000416507c20 */ /* 0x000fe20008410000 */
[----:B------:R-:W-:Y:S01]  /*0ad0*/  FMUL.FTZ R85, R23, UR4 ;  /* 0x0000000417557c20 */ /* 0x000fe20008410000 */
[----:B----4-:R-:W-:Y:S01]  /*0ae0*/  FMUL.FTZ R70, R28, UR4 ;  /* 0x000000041c467c20 */ /* 0x010fe20008410000 */
[----:B------:R-:W-:Y:S01]  /*0af0*/  FMUL.FTZ R75, R29, UR4 ;  /* 0x000000041d4b7c20 */ /* 0x000fe20008410000 */
[----:B------:R-:W-:Y:S01]  /*0b00*/  FMUL.FTZ R72, R30, UR4 ;  /* 0x000000041e487c20 */ /* 0x000fe20008410000 */
[----:B------:R-:W-:Y:S01]  /*0b10*/  FMUL.FTZ R77, R31, UR4 ;  /* 0x000000041f4d7c20 */ /* 0x000fe20008410000 */
[----:B------:R-:W3:Y:S01]  /*0b20*/  LDS.128 R20, [R14+0x8800] ;  /* 0x008800000e147984 */ /* 0x000ee20000000c00 */
[----:B-----5:R-:W-:Y:S01]  /*0b30*/  FMUL.FTZ R82, R56, UR4 ;  /* 0x0000000438527c20 */ /* 0x020fe20008410000 */
[----:B------:R-:W-:Y:S01]  /*0b40*/  FMUL.FTZ R87, R57, UR4 ;  /* 0x0000000439577c20 */ /* 0x000fe20008410000 */
[----:B------:R-:W-:Y:S01]  /*0b50*/  FMUL.FTZ R84, R58, UR4 ;  /* 0x000000043a547c20 */ /* 0x000fe20008410000 */
[----:B------:R-:W4:Y:S01]  /*0b60*/  LDS.128 R28, [R14+0x7800] ;  /* 0x007800000e1c7984 */ /* 0x000f220000000c00 */
        /* <DEDUP_REMOVED lines=9> */
[----:B------:R-:W5:Y:S01]  /*0c00*/  LDS.128 R56, [R14+0x9000] ;  /* 0x009000000e387984 */ /* 0x000f620000000c00 */
[----:B------:R-:W-:Y:S01]  /*0c10*/  FMUL.FTZ R86, R16, UR4 ;  /* 0x0000000410567c20 */ /* 0x000fe20008410000 */
[----:B------:R-:W-:Y:S01]  /*0c20*/  FMUL.FTZ R91, R17, UR4 ;  /* 0x00000004115b7c20 */ /* 0x000fe20008410000 */
[----:B------:R-:W-:Y:S01]  /*0c30*/  FMUL.FTZ R88, R18, UR4 ;  /* 0x0000000412587c20 */ /* 0x000fe20008410000 */
[----:B------:R-:W5:Y:S01]  /*0c40*/  LDS.128 R44, [R14+0x5800] ;  /* 0x005800000e2c7984 */ /* 0x000f620000000c00 */
[----:B------:R-:W-:Y:S01]  /*0c50*/  FMUL.FTZ R93, R19, UR4 ;  /* 0x00000004135d7c20 */ /* 0x000fe20008410000 */
[----:B0-----:R-:W-:Y:S01]  /*0c60*/  FMUL.FTZ R90, R53, UR4 ;  /* 0x00000004355a7c20 */ /* 0x001fe20008410000 */
[----:B------:R-:W-:Y:S01]  /*0c70*/  FMUL.FTZ R53, R54, UR4 ;  /* 0x0000000436357c20 */ /* 0x000fe20008410000 */
[----:B------:R-:W0:Y:S01]  /*0c80*/  LDS.128 R24, [R14+0x8000] ;  /* 0x008000000e187984 */ /* 0x000e220000000c00 */
[----:B------:R-:W-:Y:S01]  /*0c90*/  FMUL.FTZ R54, R55, UR4 ;  /* 0x0000000437367c20 */ /* 0x000fe20008410000 */
[----:B-1----:R-:W-:Y:S01]  /*0ca0*/  FMUL.FTZ R55, R49, UR4 ;  /* 0x0000000431377c20 */ /* 0x002fe20008410000 */
[----:B------:R-:W-:Y:S01]  /*0cb0*/  FMUL.FTZ R49, R50, UR4 ;  /* 0x0000000432317c20 */ /* 0x000fe20008410000 */
[----:B------:R-:W1:Y:S01]  /*0cc0*/  LDS.128 R16, [R14+0x9800] ;  /* 0x009800000e107984 */ /* 0x000e620000000c00 */
[----:B------:R-:W-:Y:S01]  /*0cd0*/  FMUL.FTZ R50, R51, UR4 ;  /* 0x0000000433327c20 */ /* 0x000fe20008410000 */
[----:B------:R-:W-:Y:S01]  /*0ce0*/  FMUL.FTZ R51, R41, UR4 ;  /* 0x0000000429337c20 */ /* 0x000fe20008410000 */
[----:B------:R-:W-:Y:S01]  /*0cf0*/  FMUL.FTZ R41, R42, UR4 ;  /* 0x000000042a297c20 */ /* 0x000fe20008410000 */
[----:B------:R-:W-:Y:S01]  /*0d00*/  FMUL.FTZ R42, R43, UR4 ;  /* 0x000000042b2a7c20 */ /* 0x000fe20008410000 */
[----:B--2---:R-:W-:Y:S01]  /*0d10*/  FMUL.FTZ R43, R37, UR4 ;  /* 0x00000004252b7c20 */ /* 0x004fe20008410000 */
        /* <DEDUP_REMOVED lines=8> */
[----:B---3--:R-:W-:Y:S01]  /*0da0*/  FMUL.FTZ R101, R20, UR4 ;  /* 0x0000000414657c20 */ /* 0x008fe20008410000 */
[----:B------:R-:W-:Y:S01]  /*0db0*/  FMUL.FTZ R104, R21, UR4 ;  /* 0x0000000415687c20 */ /* 0x000fe20008410000 */
[----:B------:R-:W-:Y:S01]  /*0dc0*/  FMUL.FTZ R103, R22, UR4 ;  /* 0x0000000416677c20 */ /* 0x000fe20008410000 */
[----:B------:R-:W-:Y:S01]  /*0dd0*/  FMUL.FTZ R106, R23, UR4 ;  /* 0x00000004176a7c20 */ /* 0x000fe20008410000 */
[----:B----4-:R-:W-:Y:S01]  /*0de0*/  FMUL.FTZ R35, R29, UR4 ;  /* 0x000000041d237c20 */ /* 0x010fe20008410000 */
[----:B------:R-:W-:Y:S01]  /*0df0*/  F2FP.F16.F32.PACK_AB R20, R15, R8 ;  /* 0x000000080f14723e */ /* 0x000fe200000000ff */
[----:B------:R-:W-:Y:S01]  /*0e00*/  FMUL.FTZ R29, R30, UR4 ;  /* 0x000000041e1d7c20 */ /* 0x000fe20008410000 */
[----:B------:R-:W-:Y:S01]  /*0e10*/  FMUL.FTZ R100, R31, UR4 ;  /* 0x000000041f647c20 */ /* 0x000fe20008410000 */
[----:B------:R-:W-:Y:S01]  /*0e20*/  F2FP.F16.F32.PACK_AB R21, R61, R10 ;  /* 0x0000000a3d15723e */ /* 0x000fe200000000ff */
[----:B------:R-:W-:Y:S01]  /*0e30*/  FMUL.FTZ R40, R40, UR4 ;  /* 0x0000000428287c20 */ /* 0x000fe20008410000 */
[----:B------:R-:W-:Y:S01]  /*0e40*/  F2FP.F16.F32.PACK_AB R22, R63, R12 ;  /* 0x0000000c3f16723e */ /* 0x000fe200000000ff */
[----:B------:R-:W-:Y:S01]  /*0e50*/  FMUL.FTZ R28, R28, UR4 ;  /* 0x000000041c1c7c20 */ /* 0x000fe20008410000 */
[----:B------:R-:W-:Y:S01]  /*0e60*/  F2FP.F16.F32.PACK_AB R23, R65, R60 ;  /* 0x0000003c4117723e */ /* 0x000fe200000000ff */
[----:B------:R-:W-:Y:S01]  /*0e70*/  FMUL.FTZ R32, R32, UR4 ;  /* 0x0000000420207c20 */ /* 0x000fe20008410000 */
[----:B-----5:R-:W-:Y:S01]  /*0e80*/  FMUL.FTZ R105, R57, UR4 ;  /* 0x0000000439697c20 */ /* 0x020fe20008410000 */
[----:B------:R-:W-:Y:S01]  /*0e90*/  LEA R8, R13, R2, 0x1 ;  /* 0x000000020d087211 */ /* 0x000fe200078e08ff */
[----:B------:R-:W-:Y:S01]  /*0ea0*/  FMUL.FTZ R57, R58, UR4 ;  /* 0x000000043a397c20 */ /* 0x000fe20008410000 */
[----:B------:R-:W-:Y:S01]  /*0eb0*/  FMUL.FTZ R58, R59, UR4 ;  /* 0x000000043b3a7c20 */ /* 0x000fe20008410000 */
[----:B------:R-:W-:Y:S01]  /*0ec0*/  FMUL.FTZ R44, R44, UR4 ;  /* 0x000000042c2c7c20 */ /* 0x000fe20008410000 */
[----:B------:R-:W-:Y:S01]  /*0ed0*/  FMUL.FTZ R45, R45, UR4 ;  /* 0x000000042d2d7c20 */ /* 0x000fe20008410000 */
[----:B------:R-:W-:Y:S01]  /*0ee0*/  FMUL.FTZ R46, R46, UR4 ;  /* 0x000000042e2e7c20 */ /* 0x000fe20008410000 */
[----:B------:R-:W-:Y:S01]  /*0ef0*/  FMUL.FTZ R47, R47, UR4 ;  /* 0x000000042f2f7c20 */ /* 0x000fe20008410000 */
[----:B0-----:R-:W-:Y:S01]  /*0f00*/  FMUL.FTZ R30, R24, UR4 ;  /* 0x00000004181e7c20 */ /* 0x001fe20008410000 */
[----:B------:R-:W-:Y:S01]  /*0f10*/  FMUL.FTZ R97, R25, UR4 ;  /* 0x0000000419617c20 */ /* 0x000fe20008410000 */
[----:B------:R-:W-:Y:S01]  /*0f20*/  FMUL.FTZ R31, R26, UR4 ;  /* 0x000000041a1f7c20 */ /* 0x000fe20008410000 */
[----:B------:R-:W-:Y:S01]  /*0f30*/  FMUL.FTZ R102, R27, UR4 ;  /* 0x000000041b667c20 */ /* 0x000fe20008410000 */
[----:B------:R-:W-:Y:S01]  /*0f40*/  F2FP.F16.F32.PACK_AB R24, R67, R62 ;  /* 0x0000003e4318723e */ /* 0x000fe200000000ff */
[----:B-1----:R-:W-:Y:S01]  /*0f50*/  FMUL.FTZ R10, R16, UR4 ;  /* 0x00000004100a7c20 */ /* 0x002fe20008410000 */
[----:B------:R-:W-:Y:S01]  /*0f60*/  F2FP.F16.F32.PACK_AB R25, R69, R64 ;  /* 0x000000404519723e */ /* 0x000fe200000000ff */
[----:B------:R-:W-:Y:S01]  /*0f70*/  FMUL.FTZ R61, R17, UR4 ;  /* 0x00000004113d7c20 */ /* 0x000fe20008410000 */
[----:B------:R-:W-:Y:S01]  /*0f80*/  F2FP.F16.F32.PACK_AB R26, R71, R66 ;  /* 0x00000042471a723e */ /* 0x000fe200000000ff */
[----:B------:R-:W-:Y:S01]  /*0f90*/  FMUL.FTZ R59, R18, UR4 ;  /* 0x00000004123b7c20 */ /* 0x000fe20008410000 */
[----:B------:R-:W-:Y:S01]  /*0fa0*/  F2FP.F16.F32.PACK_AB R27, R73, R68 ;  /* 0x00000044491b723e */ /* 0x000fe200000000ff */
[----:B------:R-:W-:Y:S01]  /*0fb0*/  FMUL.FTZ R60, R19, UR4 ;  /* 0x00000004133c7c20 */ /* 0x000fe20008410000 */
[----:B------:R-:W-:Y:S01]  /*0fc0*/  F2FP.F16.F32.PACK_AB R12, R75, R70 ;  /* 0x000000464b0c723e */ /* 0x000fe200000000ff */
[----:B------:R-:W-:Y:S01]  /*0fd0*/  FMUL.FTZ R56, R56, UR4 ;  /* 0x0000000438387c20 */ /* 0x000fe20008410000 */
[----:B------:R-:W-:Y:S01]  /*0fe0*/  F2FP.F16.F32.PACK_AB R13, R77, R72 ;  /* 0x000000484d0d723e */ /* 0x000fe200000000ff */
[----:B------:R0:W-:Y:S01]  /*0ff0*/  STSM.16.MT88.4 [R8+0x14000], R20 ;  /* 0x0140001408007844 */ /* 0x0001e20000004200 */
[----:B------:R-:W-:Y:S01]  /*1000*/  F2FP.F16.F32.PACK_AB R14, R79, R74 ;  /* 0x0000004a4f0e723e */ /* 0x000fe200000000ff */
[----:B------:R-:W-:Y:S01]  /*1010*/  ULDC UR4, c[0x0][0x244] ;  /* 0x0000910000047ab9 */ /* 0x000fe20000000800 */
[----:B------:R-:W-:Y:S01]  /*1020*/  F2FP.F16.F32.PACK_AB R15, R81, R76 ;  /* 0x0000004c510f723e */ /* 0x000fe200000000ff */
[----:B------:R-:W-:Y:S01]  /*1030*/  STSM.16.MT88.4 [R8+0x19000], R24 ;  /* 0x0190001808007844 */ /* 0x000fe20000004200 */
[----:B------:R-:W-:-:S02]  /*1040*/  F2FP.F16.F32.PACK_AB R16, R83, R78 ;  /* 0x0000004e5310723e */ /* 0x000fc400000000ff */
[----:B------:R-:W-:Y:S01]  /*1050*/  F2FP.F16.F32.PACK_AB R17, R85, R80 ;  /* 0x000000505511723e */ /* 0x000fe200000000ff */
[----:B------:R-:W-:Y:S01]  /*1060*/  STSM.16.MT88.4 [R8+0x14200], R12 ;  /* 0x0142000c08007844 */ /* 0x000fe20000004200 */
        /* <DEDUP_REMOVED lines=8> */
[----:B0-----:R-:W-:Y:S01]  /*10f0*/  F2FP.F16.F32.PACK_AB R20, R55, R48 ;  /* 0x000000303714723e */ /* 0x001fe200000000ff */
[----:B------:R-:W-:Y:S01]  /*1100*/  STSM.16.MT88.4 [R8+0x14400], R92 ;  /* 0x0144005c08007844 */ /* 0x000fe20000004200 */
[----:B------:R-:W-:Y:S02]  /*1110*/  F2FP.F16.F32.PACK_AB R21, R50, R49 ;  /* 0x000000313215723e */ /* 0x000fe400000000ff */
[----:B------:R-:W-:Y:S02]  /*1120*/  F2FP.F16.F32.PACK_AB R22, R45, R44 ;  /* 0x0000002c2d16723e */ /* 0x000fe400000000ff */
[----:B------:R-:W-:-:S02]  /*1130*/  F2FP.F16.F32.PACK_AB R23, R47, R46 ;  /* 0x0000002e2f17723e */ /* 0x000fc400000000ff */
[----:B------:R-:W-:Y:S01]  /*1140*/  F2FP.F16.F32.PACK_AB R42, R43, R36 ;  /* 0x000000242b2a723e */ /* 0x000fe200000000ff */
[----:B-1----:R-:W-:Y:S01]  /*1150*/  IMAD R18, R5, UR6, RZ ;  /* 0x0000000605127c24 */ /* 0x002fe2000f8e02ff */
[----:B------:R-:W-:Y:S01]  /*1160*/  F2FP.F16.F32.PACK_AB R33, R34, R33 ;  /* 0x000000212221723e */ /* 0x000fe200000000ff */
[----:B------:R0:W-:Y:S01]  /*1170*/  STSM.16.MT88.4 [R8+0x19400], R20 ;  /* 0x0194001408007844 */ /* 0x0001e20000004200 */
[----:B------:R-:W-:Y:S02]  /*1180*/  F2FP.F16.F32.PACK_AB R40, R51, R40 ;  /* 0x000000283328723e */ /* 0x000fe400000000ff */
        /* <DEDUP_REMOVED lines=10> */
[----:B------:R-:W-:Y:S02]  /*1230*/  F2FP.F16.F32.PACK_AB R57, R58, R57 ;  /* 0x000000393a39723e */ /* 0x000fe400000000ff */
[----:B------:R-:W-:Y:S01]  /*1240*/  F2FP.F16.F32.PACK_AB R56, R105, R56 ;  /* 0x000000386938723e */ /* 0x000fe200000000ff */
[----:B------:R-:W-:Y:S01]  /*1250*/  STSM.16.MT88.4 [R8+0x14800], R24 ;  /* 0x0148001808007844 */ /* 0x000fe20000004200 */
[----:B------:R-:W-:Y:S01]  /*1260*/  F2FP.F16.F32.PACK_AB R58, R61, R10 ;  /* 0x0000000a3d3a723e */ /* 0x000fe200000000ff */
[----:B------:R-:W-:Y:S01]  /*1270*/  IMAD R10, R11, 0x2, R2 ;  /* 0x000000020b0a7824 */ /* 0x000fe200078e0202 */
[----:B------:R-:W-:Y:S01]  /*1280*/  F2FP.F16.F32.PACK_AB R59, R60, R59 ;  /* 0x0000003b3c3b723e */ /* 0x000fe200000000ff */
[----:B------:R-:W-:Y:S01]  /*1290*/  VIADD R2, R2, 0x14000 ;  /* 0x0001400002027836 */ /* 0x000fe20000000000 */
[----:B0-----:R-:W-:Y:S01]  /*12a0*/  VIMNMX R22, R9, 0x50, PT ;  /* 0x0000005009167848 */ /* 0x001fe20003fe0100 */
[----:B------:R-:W-:Y:S01]  /*12b0*/  VIADD R9, R0, 0x8 ;  /* 0x0000000800097836 */ /* 0x000fe20000000000 */
[----:B------:R-:W-:Y:S01]  /*12c0*/  ISETP.GE.AND P0, PT, R96, UR4, PT ;  /* 0x0000000460007c0c */ /* 0x000fe2000bf06270 */
[----:B------:R0:W-:Y:S01]  /*12d0*/  STSM.16.MT88.4 [R8+0x19800], R56 ;  /* 0x0198003808007844 */ /* 0x0001e20000004200 */
[----:B------:R-:W-:Y:S01]  /*12e0*/  SHF.R.S32.HI R97, RZ, 0x1f, R96 ;  /* 0x0000001fff617819 */ /* 0x000fe20000011460 */
[----:B------:R-:W-:Y:S01]  /*12f0*/  ULDC.64 UR4, c[0x0][0x260] ;  /* 0x0000980000047ab9 */ /* 0x000fe20000000a00 */
[-C--:B------:R-:W-:Y:S01]  /*1300*/  ISETP.GE.OR P2, PT, R9, R22.reuse, P0 ;  /* 0x000000160900720c */ /* 0x080fe20000746670 */
[----:B------:R-:W-:Y:S01]  /*1310*/  BAR.SYNC.DEFER_BLOCKING 0x0 ;  /* 0x0000000000007b1d */ /* 0x000fe20000010000 */
[C---:B------:R-:W-:Y:S01]  /*1320*/  IMAD R9, R7.reuse, UR7, R18 ;  /* 0x0000000707097c24 */ /* 0x040fe2000f8e0212 */
[C---:B------:R-:W-:Y:S01]  /*1330*/  ISETP.GE.OR P3, PT, R0.reuse, R22, P0 ;  /* 0x000000160000720c */ /* 0x040fe20000766670 */
[----:B------:R-:W-:Y:S01]  /*1340*/  IMAD.WIDE.U32 R96, R7, UR6, R96 ;  /* 0x0000000607607c25 */ /* 0x000fe2000f8e0060 */
[----:B------:R-:W-:-:S02]  /*1350*/  IADD3 R16, P1, R0, R98, RZ ;  /* 0x0000006200107210 */ /* 0x000fc40007f3e0ff */
[C---:B------:R-:W-:Y:S01]  /*1360*/  IADD3 R5, R0.reuse, 0x10, RZ ;  /* 0x0000001000057810 */ /* 0x040fe20007ffe0ff */
[C---:B------:R-:W-:Y:S01]  /*1370*/  VIADD R7, R0.reuse, 0x28 ;  /* 0x0000002800077836 */ /* 0x040fe20000000000 */
[----:B------:R-:W-:Y:S01]  /*1380*/  IADD3 R97, R97, R9, RZ ;  /* 0x0000000961617210 */ /* 0x000fe20007ffe0ff */
[----:B------:R-:W-:Y:S01]  /*1390*/  IMAD R3, R3, UR4, RZ ;  /* 0x0000000403037c24 */ /* 0x000fe2000f8e02ff */
[----:B------:R-:W-:Y:S02]  /*13a0*/  LEA.HI.X.SX32 R17, R0, R99, 0x1, P1 ;  /* 0x0000006300117211 */ /* 0x000fe400008f0eff */
[-C--:B------:R-:W-:Y:S01]  /*13b0*/  ISETP.GE.OR P1, PT, R5, R22.reuse, P0 ;  /* 0x000000160500720c */ /* 0x080fe20000726670 */
[----:B------:R-:W-:Y:S01]  /*13c0*/  IMAD R3, R6, UR5, R3 ;  /* 0x0000000506037c24 */ /* 0x000fe2000f8e0203 */
[----:B------:R-:W-:Y:S01]  /*13d0*/  ISETP.GE.OR P4, PT, R7, R22, P0 ;  /* 0x000000160700720c */ /* 0x000fe20000786670 */
[C---:B0-----:R-:W-:Y:S01]  /*13e0*/  VIADD R8, R0.reuse, 0x18 ;  /* 0x0000001800087836 */ /* 0x041fe20000000000 */
[----:B------:R-:W-:Y:S01]  /*13f0*/  IADD3 R5, R0, 0x20, RZ ;  /* 0x0000002000057810 */ /* 0x000fe20007ffe0ff */
[----:B------:R-:W-:Y:S01]  /*1400*/  IMAD.WIDE.U32 R6, R6, UR4, R96 ;  /* 0x0000000406067c25 */ /* 0x000fe2000f8e0060 */
[----:B------:R-:W-:-:S02]  /*1410*/  LEA R2, R11, R2, 0x1 ;  /* 0x000000020b027211 */ /* 0x000fc400078e08ff */
[-C--:B------:R-:W-:Y:S01]  /*1420*/  ISETP.GE.OR P5, PT, R5, R22.reuse, P0 ;  /* 0x000000160500720c */ /* 0x080fe200007a6670 */
[----:B------:R-:W-:Y:S01]  /*1430*/  IMAD.WIDE R4, R4, 0x50, R16 ;  /* 0x0000005004047825 */ /* 0x000fe200078e0210 */
[----:B------:R-:W-:Y:S01]  /*1440*/  ISETP.GE.OR P6, PT, R8, R22, P0 ;  /* 0x000000160800720c */ /* 0x000fe200007c6670 */
[----:B------:R0:W1:Y:S02]  /*1450*/  LDS.128 R12, [R10+0x14900] ;  /* 0x014900000a0c7984 */ /* 0x0000640000000c00 */
[----:B------:R-:W-:Y:S01]  /*1460*/  VIADD R11, R0, 0x30 ;  /* 0x00000030000b7836 */ /* 0x000fe20000000000 */
[----:B------:R-:W-:Y:S01]  /*1470*/  IADD3 R3, R7, R3, RZ ;  /* 0x0000000307037210 */ /* 0x000fe20007ffe0ff */
[----:B------:R-:W-:Y:S08]  /*1480*/  @P3 BRA `(.L_x_1013) ;  /* 0x00000000002c3947 */ /* 0x000ff00003800000 */
[----:B------:R2:W3:Y:S01]  /*1490*/  LDS.128 R16, [R2] ;  /* 0x0000000002107984 */ /* 0x0004e20000000c00 */
[----:B------:R-:W-:Y:S02]  /*14a0*/  ULDC.64 UR4, c[0x0][0x250] ;  /* 0x0000940000047ab9 */ /* 0x000fe40000000a00 */
[----:B------:R-:W-:-:S04]  /*14b0*/  IMAD R21, R5, UR4, RZ ;  /* 0x0000000405157c24 */ /* 0x000fc8000f8e02ff */
[----:B------:R-:W-:Y:S02]  /*14c0*/  IMAD R21, R4, UR5, R21 ;  /* 0x0000000504157c24 */ /* 0x000fe4000f8e0215 */
[----:B--2---:R-:W-:-:S04]  /*14d0*/  IMAD.MOV.U32 R2, RZ, RZ, R6 ;  /* 0x000000ffff027224 */ /* 0x004fc800078e0006 */
[----:B------:R-:W-:Y:S01]  /*14e0*/  IMAD.WIDE.U32 R8, R4, UR4, R2 ;  /* 0x0000000404087c25 */ /* 0x000fe2000f8e0002 */
[----:B------:R-:W-:Y:S02]  /*14f0*/  ULDC.64 UR4, c[0x0][0x238] ;  /* 0x00008e0000047ab9 */ /* 0x000fe40000000a00 */
[----:B------:R-:W-:Y:S02]  /*1500*/  LEA R20, P3, R8, UR4, 0x1 ;  /* 0x0000000408147c11 */ /* 0x000fe4000f8608ff */
[----:B------:R-:W-:-:S04]  /*1510*/  IADD3 R9, R9, R21, RZ ;  /* 0x0000001509097210 */ /* 0x000fc80007ffe0ff */
[----:B------:R-:W-:-:S05]  /*1520*/  LEA.HI.X R21, R8, UR5, R9, 0x1, P3 ;  /* 0x0000000508157c11 */ /* 0x000fca00098f0c09 */
[----:B---3--:R2:W-:Y:S02]  /*1530*/  STG.E.128 desc[UR8][R20.64], R16 ;  /* 0x0000001014007986 */ /* 0x0085e4000c101d08 */
.L_x_1013:
[----:B------:R-:W-:Y:S05]  /*1540*/  BSYNC B0 ;  /* 0x0000000000007941 */ /* 0x000fea0003800000 */
.L_x_1012:
[----:B--2---:R2:W3:Y:S01]  /*1550*/  LDS.128 R16, [R10+0x14100] ;  /* 0x014100000a107984 */ /* 0x0044e20000000c00 */
[----:B------:R-:W-:Y:S01]  /*1560*/  BSSY B0, `(.L_x_1014) ;  /* 0x0000011000007945 */ /* 0x000fe20003800000 */
[----:B------:R-:W-:Y:S01]  /*1570*/  ISETP.GE.OR P3, PT, R11, R22, P0 ;  /* 0x000000160b00720c */ /* 0x000fe20000766670 */
[----:B------:R-:W-:Y:S02]  /*1580*/  VIADD R11, R0, 0x38 ;  /* 0x00000038000b7836 */ /* 0x000fe40000000000 */
[----:B------:R-:W-:Y:S10]  /*1590*/  @P2 BRA `(.L_x_1015) ;  /* 0x0000000000342947 */ /* 0x000ff40003800000 */
[----:B------:R-:W-:Y:S01]  /*15a0*/  IADD3 R21, P2, R4, 0x8, RZ ;  /* 0x0000000804157810 */ /* 0x000fe20007f5e0ff */
[----:B------:R-:W-:Y:S01]  /*15b0*/  ULDC.64 UR4, c[0x0][0x250] ;  /* 0x0000940000047ab9 */ /* 0x000fe20000000a00 */
[----:B------:R-:W-:Y:S02]  /*15c0*/  MOV R9, R3 ;  /* 0x0000000300097202 */ /* 0x000fe40000000f00 */
[----:B------:R-:W-:-:S05]  /*15d0*/  IADD3.X R8, RZ, R5, RZ, P2, !PT ;  /* 0x00000005ff087210 */ /* 0x000fca00017fe4ff */
        /* <DEDUP_REMOVED lines=9> */
.L_x_1015:
[----:B------:R-:W-:Y:S05]  /*1670*/  BSYNC B0 ;  /* 0x0000000000007941 */ /* 0x000fea0003800000 */
.L_x_1014:
[----:B---34-:R3:W4:Y:S01]  /*1680*/  LDS.128 R16, [R10+0x14200] ;  /* 0x014200000a107984 */ /* 0x0187220000000c00 */
[----:B------:R-:W-:Y:S01]  /*1690*/  BSSY B0, `(.L_x_1016) ;  /* 0x0000012000007945 */ /* 0x000fe20003800000 */
[----:B------:R-:W-:Y:S02]  /*16a0*/  ISETP.GE.OR P2, PT, R11, R22, P0 ;  /* 0x000000160b00720c */ /* 0x000fe40000746670 */
[C---:B------:R-:W-:Y:S01]  /*16b0*/  IADD3 R11, R0.reuse, 0x40, RZ ;  /* 0x00000040000b7810 */ /* 0x040fe20007ffe0ff */
[----:B------:R-:W-:Y:S01]  /*16c0*/  VIADD R0, R0, 0x48 ;  /* 0x0000004800007836 */ /* 0x000fe20000000000 */
[----:B------:R-:W-:Y:S09]  /*16d0*/  @P1 BRA `(.L_x_1017) ;  /* 0x0000000000341947 */ /* 0x000ff20003800000 */
        /* <DEDUP_REMOVED lines=13> */
.L_x_1017:
[----:B------:R-:W-:Y:S05]  /*17b0*/  BSYNC B0 ;  /* 0x0000000000007941 */ /* 0x000fea0003800000 */
.L_x_1016:
[----:B----4-:R4:W0:Y:S01]  /*17c0*/  LDS.128 R16, [R10+0x14300] ;  /* 0x014300000a107984 */ /* 0x0108220000000c00 */
[----:B------:R-:W-:Y:S01]  /*17d0*/  BSSY B0, `(.L_x_1018) ;  /* 0x0000011000007945 */ /* 0x000fe20003800000 */
[-C--:B------:R-:W-:Y:S02]  /*17e0*/  ISETP.GE.OR P1, PT, R11, R22.reuse, P0 ;  /* 0x000000160b00720c */ /* 0x080fe40000726670 */
[----:B------:R-:W-:Y:S01]  /*17f0*/  ISETP.GE.OR P0, PT, R0, R22, P0 ;  /* 0x000000160000720c */ /* 0x000fe20000706670 */
[----:B------:R-:W-:-:S12]  /*1800*/  @P6 BRA `(.L_x_1019) ;  /* 0x0000000000346947 */ /* 0x000fd80003800000 */
[----:B------:R-:W-:Y:S01]  /*1810*/  IADD3 R11, P6, R4, 0x18, RZ ;  /* 0x00000018040b7810 */ /* 0x000fe20007fde0ff */
[----:B------:R-:W-:Y:S01]  /*1820*/  ULDC.64 UR4, c[0x0][0x250] ;  /* 0x0000940000047ab9 */ /* 0x000fe20000000a00 */
[----:B------:R-:W-:Y:S01]  /*1830*/  MOV R9, R3 ;  /* 0x0000000300097202 */ /* 0x000fe20000000f00 */
[----:B------:R-:W-:Y:S01]  /*1840*/  IMAD.MOV.U32 R8, RZ, RZ, R6 ;  /* 0x000000ffff087224 */ /* 0x000fe200078e0006 */
[----:B------:R-:W-:-:S03]  /*1850*/  IADD3.X R0, RZ, R5, RZ, P6, !PT ;  /* 0x00000005ff007210 */ /* 0x000fc600037fe4ff */
        /* <DEDUP_REMOVED lines=8> */
.L_x_1019:
[----:B------:R-:W-:Y:S05]  /*18e0*/  BSYNC B0 ;  /* 0x0000000000007941 */ /* 0x000fea0003800000 */
.L_x_1018:
[----:B0-----:R0:W0:Y:S01]  /*18f0*/  LDS.128 R16, [R10+0x14400] ;  /* 0x014400000a107984 */ /* 0x0010220000000c00 */
[----:B------:R-:W-:Y:S04]  /*1900*/  BSSY B0, `(.L_x_1020) ;  /* 0x000000f000007945 */ /* 0x000fe80003800000 */
[----:B------:R-:W-:Y:S05]  /*1910*/  @P5 BRA `(.L_x_1021) ;  /* 0x0000000000345947 */ /* 0x000fea0003800000 */
        /* <DEDUP_REMOVED lines=13> */
.L_x_1021:
[----:B------:R-:W-:Y:S05]  /*19f0*/  BSYNC B0 ;  /* 0x0000000000007941 */ /* 0x000fea0003800000 */
.L_x_1020:
        /* <DEDUP_REMOVED lines=16> */
.L_x_1023:
[----:B------:R-:W-:Y:S05]  /*1b00*/  BSYNC B0 ;  /* 0x0000000000007941 */ /* 0x000fea0003800000 */
.L_x_1022:
        /* <DEDUP_REMOVED lines=16> */
.L_x_1025:
[----:B------:R-:W-:Y:S05]  /*1c10*/  BSYNC B0 ;  /* 0x0000000000007941 */ /* 0x000fea0003800000 */
.L_x_1024:
        /* <DEDUP_REMOVED lines=16> */
.L_x_1027:
[----:B------:R-:W-:Y:S05]  /*1d20*/  BSYNC B0 ;  /* 0x0000000000007941 */ /* 0x000fea0003800000 */
.L_x_1026:
[----:B0-234-:R-:W0:Y:S01]  /*1d30*/  LDS.128 R8, [R10+0x14800] ;  /* 0x014800000a087984 */ /* 0x01de220000000c00 */
        /* <DEDUP_REMOVED lines=15> */
.L_x_1029:
[----:B------:R-:W-:Y:S05]  /*1e30*/  BSYNC B0 ;  /* 0x0000000000007941 */ /* 0x000fea0003800000 */
.L_x_1028:
[----:B------:R-:W-:Y:S05]  /*1e40*/  @P0 EXIT ;  /* 0x000000000000094d */ /* 0x000fea0003800000 */
[----:B------:R-:W-:Y:S01]  /*1e50*/  IADD3 R7, P0, R4, 0x48, RZ ;  /* 0x0000004804077810 */ /* 0x000fe20007f1e0ff */
[----:B------:R-:W-:Y:S01]  /*1e60*/  ULDC.64 UR4, c[0x0][0x250] ;  /* 0x0000940000047ab9 */ /* 0x000fe20000000a00 */
[----:B------:R-:W-:Y:S02]  /*1e70*/  IMAD.MOV.U32 R2, RZ, RZ, R6 ;  /* 0x000000ffff027224 */ /* 0x000fe400078e0006 */
[----:B------:R-:W-:Y:S02]  /*1e80*/  IADD3.X R4, RZ, R5, RZ, P0, !PT ;  /* 0x00000005ff047210 */ /* 0x000fe400007fe4ff */
[----:B------:R-:W-:-:S04]  /*1e90*/  IMAD.WIDE.U32 R2, R7, UR4, R2 ;  /* 0x0000000407027c25 */ /* 0x000fc8000f8e0002 */
[----:B------:R-:W-:-:S04]  /*1ea0*/  IMAD R4, R4, UR4, RZ ;  /* 0x0000000404047c24 */ /* 0x000fc8000f8e02ff */
[----:B------:R-:W-:Y:S01]  /*1eb0*/  IMAD R7, R7, UR5, R4 ;  /* 0x0000000507077c24 */ /* 0x000fe2000f8e0204 */
[----:B------:R-:W-:Y:S02]  /*1ec0*/  ULDC.64 UR4, c[0x0][0x238] ;  /* 0x00008e0000047ab9 */ /* 0x000fe40000000a00 */
[----:B------:R-:W-:Y:S02]  /*1ed0*/  LEA R4, P0, R2, UR4, 0x1 ;  /* 0x0000000402047c11 */ /* 0x000fe4000f8008ff */
[----:B------:R-:W-:-:S04]  /*1ee0*/  IADD3 R3, R3, R7, RZ ;  /* 0x0000000703037210 */ /* 0x000fc80007ffe0ff */
[----:B------:R-:W-:-:S05]  /*1ef0*/  LEA.HI.X R5, R2, UR5, R3, 0x1, P0 ;  /* 0x0000000502057c11 */ /* 0x000fca00080f0c03 */
[----:B-1----:R-:W-:Y:S01]  /*1f00*/  STG.E.128 desc[UR8][R4.64], R12 ;  /* 0x0000000c04007986 */ /* 0x002fe2000c101d08 */
[----:B------:R-:W-:Y:S05]  /*1f10*/  EXIT ;  /* 0x000000000000794d */ /* 0x000fea0003800000 */
.L_x_1030:
        /* <DEDUP_REMOVED lines=14> */
.L_x_1157:


//--------------------- .text._ZN7cutlass13device_kernelIN5flash32FlashAttnBwdPostprocessConvertdQIN4cute5tupleIJNS3_1CILi64EEENS5_ILi256EEEEEENS_6half_tEfNS_4arch4Sm90ELi256ENS3_8TiledMMAINS3_8MMA_AtomIJNS3_4SM904GMMA25MMA_64x64x16_F32F16F16_SSILNSF_5MajorE1ELSH_0ELNSF_7ScaleInE1ELSI_1EEEEEENS3_6LayoutINS4_IJNS5_ILi2EEENS5_ILi1EEESN_EEENS4_IJSN_NS5_ILi0EEESP_EEEEENS4_IJNS3_10UnderscoreESS_SS_EEEEELb1EEEEEvNT_6ParamsE --------------------------
	.section	.text._ZN7cutlass13device_kernelIN5flash32FlashAttnBwdPostprocessConvertdQIN4cute5tupleIJNS3_1CILi64EEENS5_ILi256EEEEEENS_6half_tEfNS_4arch4Sm90ELi256ENS3_8TiledMMAINS3_8MMA_AtomIJNS3_4SM904GMMA25MMA_64x64x16_F32F16F16_SSILNSF_5MajorE1ELSH_0ELNSF_7ScaleInE1ELSI_1EEEEEENS3_6LayoutINS4_IJNS5_ILi2EEENS5_ILi1EEESN_EEENS4_IJSN_NS5_ILi0EEESP_EEEEENS4_IJNS3_10UnderscoreESS_SS_EEEEELb1EEEEEvNT_6ParamsE,"ax",@progbits
	.align	128
.text._ZN7cutlass13device_kernelIN5flash32FlashAttnBwdPostprocessConvertdQIN4cute5tupleIJNS3_1CILi64EEENS5_ILi256EEEEEENS_6half_tEfNS_4arch4Sm90ELi256ENS3_8TiledMMAINS3_8MMA_AtomIJNS3_4SM904GMMA25MMA_64x64x16_F32F16F16_SSILNSF_5MajorE1ELSH_0ELNSF_7ScaleInE1ELSI_1EEEEEENS3_6LayoutINS4_IJNS5_ILi2EEENS5_ILi1EEESN_EEENS4_IJSN_NS5_ILi0EEESP_EEEEENS4_IJNS3_10UnderscoreESS_SS_EEEEELb1EEEEEvNT_6ParamsE:
        .type           _ZN7cutlass13device_kernelIN5flash32FlashAttnBwdPostprocessConvertdQIN4cute5tupleIJNS3_1CILi64EEENS5_ILi256EEEEEENS_6half_tEfNS_4arch4Sm90ELi256ENS3_8TiledMMAINS3_8MMA_AtomIJNS3_4SM904GMMA25MMA_64x64x16_F32F16F16_SSILNSF_5MajorE1ELSH_0ELNSF_7ScaleInE1ELSI_1EEEEEENS3_6LayoutINS4_IJNS5_ILi2EEENS5_ILi1EEESN_EEENS4_IJSN_NS5_ILi0EEESP_EEEEENS4_IJNS3_10UnderscoreESS_SS_EEEEELb1EEEEEvNT_6ParamsE,@function
        .size           _ZN7cutlass13device_kernelIN5flash32FlashAttnBwdPostprocessConvertdQIN4cute5tupleIJNS3_1CILi64EEENS5_ILi256EEEEEENS_6half_tEfNS_4arch4Sm90ELi256ENS3_8TiledMMAINS3_8MMA_AtomIJNS3_4SM904GMMA25MMA_64x64x16_F32F16F16_SSILNSF_5MajorE1ELSH_0ELNSF_7ScaleInE1ELSI_1EEEEEENS3_6LayoutINS4_IJNS5_ILi2EEENS5_ILi1EEESN_EEENS4_IJSN_NS5_ILi0EEESP_EEEEENS4_IJNS3_10UnderscoreESS_SS_EEEEELb1EEEEEvNT_6ParamsE,(.L_x_1158 - _ZN7cutlass13device_kernelIN5flash32FlashAttnBwdPostprocessConvertdQIN4cute5tupleIJNS3_1CILi64EEENS5_ILi256EEEEEENS_6half_tEfNS_4arch4Sm90ELi256ENS3_8TiledMMAINS3_8MMA_AtomIJNS3_4SM904GMMA25MMA_64x64x16_F32F16F16_SSILNSF_5MajorE1ELSH_0ELNSF_7ScaleInE1ELSI_1EEEEEENS3_6LayoutINS4_IJNS5_ILi2EEENS5_ILi1EEESN_EEENS4_IJSN_NS5_ILi0EEESP_EEEEENS4_IJNS3_10UnderscoreESS_SS_EEEEELb1EEEEEvNT_6ParamsE)
        .other          _ZN7cutlass13device_kernelIN5flash32FlashAttnBwdPostprocessConvertdQIN4cute5tupleIJNS3_1CILi64EEENS5_ILi256EEEEEENS_6half_tEfNS_4arch4Sm90ELi256ENS3_8TiledMMAINS3_8MMA_AtomIJNS3_4SM904GMMA25MMA_64x64x16_F32F16F16_SSILNSF_5MajorE1ELSH_0ELNSF_7ScaleInE1ELSI_1EEEEEENS3_6LayoutINS4_IJNS5_ILi2EEENS5_ILi1EEESN_EEENS4_IJSN_NS5_ILi0EEESP_EEEEENS4_IJNS3_10UnderscoreESS_SS_EEEEELb1EEEEEvNT_6ParamsE,@"STO_CUDA_ENTRY STV_DEFAULT"
_ZN7cutlass13device_kernelIN5flash32FlashAttnBwdPostprocessConvertdQIN4cute5tupleIJNS3_1CILi64EEENS5_ILi256EEEEEENS_6half_tEfNS_4arch4Sm90ELi256ENS3_8TiledMMAINS3_8MMA_AtomIJNS3_4SM904GMMA25MMA_64x64x16_F32F16F16_SSILNSF_5MajorE1ELSH_0ELNSF_7ScaleInE1ELSI_1EEEEEENS3_6LayoutINS4_IJNS5_ILi2EEENS5_ILi1EEESN_EEENS4_IJSN_NS5_ILi0EEESP_EEEEENS4_IJNS3_10UnderscoreESS_SS_EEEEELb1EEEEEvNT_6ParamsE:
[----:B------:R-:W-:Y:S08]  /*0000*/  LDC R1, c[0x0][0x28] ;  /* 0x00000a00ff017b82 */ /* 0x000ff00000000800 */
[----:B------:R-:W0:Y:S01]  /*0010*/  LDC.64 R4, c[0x0][0x278] ;  /* 0x00009e00ff047b82 */ /* 0x000e220000000a00 */
[----:B------:R-:W1:Y:S01]  /*0020*/  S2R R15, SR_CTAID.Z ;  /* 0x00000000000f7919 */ /* 0x000e620000002700 */
[----:B------:R-:W-:-:S06]  /*0030*/  ULDC.64 UR8, c[0x0][0x208] ;  /* 0x0000820000087ab9 */ /* 0x000fcc0000000a00 */
[----:B------:R-:W2:Y:S08]  /*0040*/  LDC.64 R8, c[0x0][0x270] ;  /* 0x00009c00ff087b82 */ /* 0x000eb00000000a00 */
[----:B------:R-:W1:Y:S01]  /*0050*/  LDC.64 R2, c[0x0][0x270] ;  /* 0x00009c00ff027b82 */ /* 0x000e620000000a00 */
[----:B0-----:R-:W-:-:S04]  /*0060*/  ISETP.NE.U32.AND P2, PT, R4, RZ, PT ;  /* 0x000000ff0400720c */ /* 0x001fc80003f45070 */
[----:B------:R-:W-:Y:S02]  /*0070*/  ISETP.NE.AND.EX P2, PT, R5, RZ, PT, P2 ;  /* 0x000000ff0500720c */ /* 0x000fe40003f45320 */
[----:B--2---:R-:W-:-:S04]  /*0080*/  ISETP.NE.U32.AND P1, PT, R8, RZ, PT ;  /* 0x000000ff0800720c */ /* 0x004fc80003f25070 */
[----:B------:R-:W-:Y:S01]  /*0090*/  ISETP.NE.AND.EX P1, PT, R9, RZ, PT, P1 ;  /* 0x000000ff0900720c */ /* 0x000fe20003f25310 */
[----:B------:R-:W-:Y:S01]  /*00a0*/  ULDC UR4, c[0x0][0x240] ;  /* 0x0000900000047ab9 */ /* 0x000fe20000000800 */
[----:B-1----:R-:W-:-:S05]  /*00b0*/  IMAD.WIDE R2, R15, 0x4, R2 ;  /* 0x000000040f027825 */ /* 0x002fca00078e0202 */
[----:B------:R-:W0:Y:S01]  /*00c0*/  @P2 LDC.64 R6, c[0x0][0x278] ;  /* 0x00009e00ff062b82 */ /* 0x000e220000000a00 */
[----:B------:R-:W-:-:S05]  /*00d0*/  IMAD.U32 R0, RZ, RZ, UR4 ;  /* 0x00000004ff007e24 */ /* 0x000fca000f8e00ff */
[----:B------:R1:W5:Y:S01]  /*00e0*/  @P1 LDG.E R13, desc[UR8][R2.64] ;  /* 0x00000008020d1981 */ /* 0x000362000c1e1900 */
[----:B0-----:R-:W-:-:S05]  /*00f0*/  @P2 IMAD.WIDE R6, R15, 0x4, R6 ;  /* 0x000000040f062825 */ /* 0x001fca00078e0206 */
[----:B------:R1:W5:Y:S01]  /*0100*/  @P2 LDG.E R0, desc[UR8][R6.64] ;  /* 0x0000000806002981 */ /* 0x000362000c1e1900 */
[----:B------:R-:W-:Y:S01]  /*0110*/  ISETP.NE.U32.AND P0, PT, R8, RZ, PT ;  /* 0x000000ff0800720c */ /* 0x000fe20003f05070 */
[----:B------:R-:W0:Y:S03]  /*0120*/  S2R R4, SR_CTAID.X ;  /* 0x0000000000047919 */ /* 0x000e260000002500 */
[----:B------:R-:W-:Y:S01]  /*0130*/  ISETP.NE.AND.EX P0, PT, R9, RZ, PT, P0 ;  /* 0x000000ff0900720c */ /* 0x000fe20003f05300 */
[----:B0-----:R-:W-:Y:S01]  /*0140*/  IMAD.SHL.U32 R9, R4, 0x40, RZ ;  /* 0x0000004004097824 */ /* 0x001fe200078e00ff */
[----:B-1----:R-:W-:Y:S11]  /*0150*/  @P2 BRA `(.L_x_1031) ;  /* 0x0000000000102947 */ /* 0x002ff60003800000 */
[----:B------:R-:W-:Y:S05]  /*0160*/  @!P1 BRA `(.L_x_1031) ;  /* 0x00000000000c9947 */ /* 0x000fea0003800000 */
[----:B------:R-:W2:Y:S04]  /*0170*/  LDG.E R5, desc[UR8][R2.64] ;  /* 0x0000000802057981 */ /* 0x000ea8000c1e1900 */
[----:B-----5:R-:W2:Y:S02]  /*0180*/  LDG.E R0, desc[UR8][R2.64+0x4] ;  /* 0x0000040802007981 */ /* 0x020ea4000c1e1900 */
[----:B--2---:R-:W-:-:S07]  /*0190*/  IADD3 R0, -R5, R0, RZ ;  /* 0x0000000005007210 */ /* 0x004fce0007ffe1ff */
.L_x_1031:
[----:B-----5:R-:W-:-:S13]  /*01a0*/  ISETP.LE.AND P2, PT, R0, R9, PT ;  /* 0x000000090000720c */ /* 0x020fda0003f43270 */
[----:B------:R-:W-:Y:S05]  /*01b0*/  @P0 EXIT P2 ;  /* 0x000000000000094d */ /* 0x000fea0001000000 */
[----:B------:R-:W0:Y:S01]  /*01c0*/  S2R R8, SR_CTAID.Y ;  /* 0x0000000000087919 */ /* 0x000e220000002600 */
[C---:B------:R-:W-:Y:S01]  /*01d0*/  @P1 IMAD R2, R15.reuse, 0x40, R13 ;  /* 0x000000400f021824 */ /* 0x040fe200078e020d */
[----:B------:R-:W1:Y:S01]  /*01e0*/  LDC.64 R18, c[0x0][0x228] ;  /* 0x00008a00ff127b82 */ /* 0x000e620000000a00 */
[----:B------:R-:W-:Y:S01]  /*01f0*/  SHF.L.U32 R7, R4, 0xe, RZ ;  /* 0x0000000e04077819 */ /* 0x000fe200000006ff */
[----:B------:R-:W2:Y:S01]  /*0200*/  S2R R16, SR_TID.X ;  /* 0x0000000000107919 */ /* 0x000ea20000002100 */
[----:B------:R-:W-:Y:S01]  /*0210*/  SEL R6, R15, RZ, !P0 ;  /* 0x000000ff0f067207 */ /* 0x000fe20004000000 */
[----:B------:R-:W-:Y:S01]  /*0220*/  BSSY B0, `(.L_x_1032) ;  /* 0x0000031000007945 */ /* 0x000fe20003800000 */
[----:B------:R-:W-:Y:S01]  /*0230*/  @P1 SHF.R.S32.HI R3, RZ, 0x1f, R2 ;  /* 0x0000001fff031819 */ /* 0x000fe20000011402 */
[----:B------:R-:W3:Y:S02]  /*0240*/  S2R R17, SR_CgaCtaId ;  /* 0x0000000000117919 */ /* 0x000ee40000008800 */
[----:B------:R-:W4:Y:S01]  /*0250*/  LDC.64 R20, c[0x0][0x230] ;  /* 0x00008c00ff147b82 */ /* 0x000f220000000a00 */
[----:B------:R-:W-:-:S05]  /*0260*/  @P1 LEA.HI R3, R3, R2, RZ, 0x6 ;  /* 0x0000000203031211 */ /* 0x000fca00078f30ff */
[----:B------:R-:W-:Y:S02]  /*0270*/  @P1 IMAD.SHL.U32 R3, R3, 0x100, RZ ;  /* 0x0000010003031824 */ /* 0x000fe400078e00ff */
[----:B------:R-:W5:Y:S03]  /*0280*/  LDC.64 R22, c[0x0][0x210] ;  /* 0x00008400ff167b82 */ /* 0x000f660000000a00 */
[----:B------:R-:W-:Y:S02]  /*0290*/  @P1 LOP3.LUT R5, R3, 0xffffc000, RZ, 0xc0, !PT ;  /* 0xffffc00003051812 */ /* 0x000fe400078ec0ff */
[----:B------:R-:W-:Y:S02]  /*02a0*/  CS2R R2, SRZ ;  /* 0x0000000000027805 */ /* 0x000fe4000001ff00 */
[--C-:B------:R-:W-:Y:S01]  /*02b0*/  @P1 SHF.R.S32.HI R3, RZ, 0x1f, R5.reuse ;  /* 0x0000001fff031819 */ /* 0x100fe20000011405 */
[----:B------:R-:W-:-:S05]  /*02c0*/  @P1 IMAD.MOV.U32 R2, RZ, RZ, R5 ;  /* 0x000000ffff021224 */ /* 0x000fca00078e0005 */
        /* <DEDUP_REMOVED lines=9> */
[-C--:B----4-:R-:W-:Y:S02]  /*0360*/  IMAD R2, R3, R20.reuse, RZ ;  /* 0x0000001403027224 */ /* 0x090fe400078e02ff */
[----:B------:R-:W-:Y:S02]  /*0370*/  IMAD.IADD R11, R11, 0x1, R7 ;  /* 0x000000010b0b7824 */ /* 0x000fe400078e0207 */
[C---:B------:R-:W-:Y:S02]  /*0380*/  IMAD R7, R6.reuse, R21, R2 ;  /* 0x0000001506077224 */ /* 0x040fe400078e0202 */
[----:B------:R-:W-:-:S05]  /*0390*/  IMAD.WIDE.U32 R10, R6, R20, R10 ;  /* 0x00000014060a7225 */ /* 0x000fca00078e000a */
[----:B------:R-:W-:Y:S02]  /*03a0*/  IADD3 R2, R11, R7, RZ ;  /* 0x000000070b027210 */ /* 0x000fe40007ffe0ff */
        /* <DEDUP_REMOVED lines=19> */
.L_x_1034:
[----:B------:R-:W-:Y:S01]  /*04e0*/  @P0 ELECT P2, URZ, PT ;  /* 0x00000000003f082f */ /* 0x000fe20003840000 */
[----:B------:R1:W-:-:S12]  /*04f0*/  UBLKCP.S.G [UR6], [UR4], UR10 ;  /* 0x00000006040073ba */ /* 0x0003d8000800020a */
[----:B------:R-:W-:Y:S02]  /*0500*/  @P2 PLOP3.LUT P0, PT, P2, PT, PT, 0x8, 0x0 ;  /* 0x000000000000281c */ /* 0x000fe4000170e170 */
[----:B------:R-:W-:-:S11]  /*0510*/  PLOP3.LUT P2, PT, PT, PT, PT, 0x8, 0x0 ;  /* 0x000000000000781c */ /* 0x000fd60003f4e170 */
[----:B-1----:R-:W-:Y:S05]  /*0520*/  @P0 BRA.U.ANY `(.L_x_1034) ;  /* 0xfffffffd00ec0947 */ /* 0x002fea000393ffff */
.L_x_1033:
[----:B------:R-:W-:Y:S05]  /*0530*/  BSYNC B0 ;  /* 0x0000000000007941 */ /* 0x000fea0003800000 */
.L_x_1032:
[----:B------:R-:W-:Y:S01]  /*0540*/  BAR.SYNC.DEFER_BLOCKING 0x0 ;  /* 0x0000000000007b1d */ /* 0x000fe20000010000 */
[----:B------:R-:W-:Y:S02]  /*0550*/  MOV R2, 0x400 ;  /* 0x0000040000027802 */ /* 0x000fe40000000f00 */
[----:B------:R-:W-:Y:S02]  /*0560*/  CS2R R84, SRZ ;  /* 0x0000000000547805 */ /* 0x000fe4000001ff00 */
[----:B0-----:R-:W-:Y:S01]  /*0570*/  SHF.L.U32 R7, RZ, 0x1f, RZ ;  /* 0x0000001fff077819 */ /* 0x001fe200000006ff */
[--C-:B------:R-:W-:Y:S01]  /*0580*/  @P1 IMAD.MOV.U32 R84, RZ, RZ, R13.reuse ;  /* 0x000000ffff541224 */ /* 0x100fe200078e000d */
[----:B------:R-:W-:Y:S02]  /*0590*/  LEA R2, R17, R2, 0x18 ;  /* 0x0000000211027211 */ /* 0x000fe400078ec0ff */
[----:B------:R-:W-:-:S07]  /*05a0*/  @P1 SHF.R.S32.HI R85, RZ, 0x1f, R13 ;  /* 0x0000001fff551819 */ /* 0x000fce000001140d */
.L_x_1035:
[----:B0-----:R0:W1:Y:S02]  /*05b0*/  SYNCS.PHASECHK.TRANS64.TRYWAIT P0, [R2+URZ+0x18000], R7 ;  /* 0x01800007020075a7 */ /* 0x001064000800017f */
[----:B-1----:R-:W-:Y:S05]  /*05c0*/  @!P0 NANOSLEEP.SYNCS 0x989680 ;  /* 0x009896800000895d */ /* 0x002fea0003900000 */
[----:B------:R-:W1:Y:S02]  /*05d0*/  @!P0 SYNCS.PHASECHK.TRANS64 P0, [R2+URZ+0x18000], R7 ;  /* 0x01800007020085a7 */ /* 0x000e64000800007f */
[----:B-1----:R-:W-:Y:S05]  /*05e0*/  @!P0 BRA `(.L_x_1035) ;  /* 0xfffffffc00f08947 */ /* 0x002fea000383ffff */
[----:B0-----:R-:W-:Y:S01]  /*05f0*/  SHF.R.S32.HI R7, RZ, 0x1f, R16 ;  /* 0x0000001fff077819 */ /* 0x001fe20000011410 */
[----:B------:R-:W-:Y:S01]  /*0600*/  ULDC UR4, c[0x0][0x268] ;  /* 0x00009a0000047ab9 */ /* 0x000fe20000000800 */
[----:B------:R-:W-:Y:S01]  /*0610*/  VIADDMNMX R0, R0, -R9, 0x40, PT ;  /* 0x0000004000007446 */ /* 0x000fe20003800909 */
[----:B------:R-:W-:Y:S01]  /*0620*/  ULDC.64 UR6, c[0x0][0x258] ;  /* 0x0000960000067ab9 */ /* 0x000fe20000000a00 */
[-C--:B------:R-:W-:Y:S01]  /*0630*/  LEA.HI R10, R7, R16.reuse, RZ, 0x7 ;  /* 0x00000010070a7211 */ /* 0x080fe200078f38ff */
[----:B------:R-:W-:Y:S01]  /*0640*/  IMAD R5, R5, UR6, RZ ;  /* 0x0000000605057c24 */ /* 0x000fe2000f8e02ff */
[----:B------:R-:W-:Y:S01]  /*0650*/  LEA.HI R12, R7, R16, RZ, 0x4 ;  /* 0x00000010070c7211 */ /* 0x000fe200078f20ff */
[----:B------:R-:W-:Y:S01]  /*0660*/  BSSY B0, `(.L_x_1036) ;  /* 0x00000c8000007945 */ /* 0x000fe20003800000 */
[----:B------:R-:W-:Y:S02]  /*0670*/  LOP3.LUT R11, R10, 0xfffff80, RZ, 0xc0, !PT ;  /* 0x0fffff800a0b7812 */ /* 0x000fe400078ec0ff */
[----:B------:R-:W-:-:S02]  /*0680*/  SHF.R.S32.HI R10, RZ, 0x7, R10 ;  /* 0x00000007ff0a7819 */ /* 0x000fc4000001140a */
[-C--:B------:R-:W-:Y:S02]  /*0690*/  IADD3 R11, -R11, R16.reuse, RZ ;  /* 0x000000100b0b7210 */ /* 0x080fe40007ffe1ff */
[----:B------:R-:W-:Y:S02]  /*06a0*/  SHF.R.S32.HI R17, RZ, 0x4, R12 ;  /* 0x00000004ff117819 */ /* 0x000fe4000001140c */
[----:B------:R-:W-:Y:S01]  /*06b0*/  LEA.HI R20, R7, R16, RZ, 0x3 ;  /* 0x0000001007147211 */ /* 0x000fe200078f18ff */
[----:B------:R-:W-:Y:S01]  /*06c0*/  IMAD R11, R10, 0x800, R11 ;  /* 0x000008000a0b7824 */ /* 0x000fe200078e020b */
[----:B------:R-:W-:-:S03]  /*06d0*/  LEA.HI R18, R12, R17, RZ, 0x1 ;  /* 0x000000110c127211 */ /* 0x000fc600078f08ff */
[----:B------:R-:W-:Y:S01]  /*06e0*/  IMAD.SHL.U32 R81, R11, 0x4, RZ ;  /* 0x000000040b517824 */ /* 0x000fe200078e00ff */
[----:B------:R-:W-:Y:S02]  /*06f0*/  LEA.HI R11, R7, R16, RZ, 0x5 ;  /* 0x00000010070b7211 */ /* 0x000fe400078f28ff */
[----:B------:R-:W-:Y:S02]  /*0700*/  LOP3.LUT R18, R18, 0x3ffffe, RZ, 0xc0, !PT ;  /* 0x003ffffe12127812 */ /* 0x000fe400078ec0ff */
[----:B------:R-:W-:Y:S02]  /*0710*/  LOP3.LUT R13, R11, 0xffffffe0, RZ, 0xc0, !PT ;  /* 0xffffffe00b0d7812 */ /* 0x000fe400078ec0ff */
[----:B------:R-:W-:Y:S01]  /*0720*/  LEA R81, R81, R2, 0x2 ;  /* 0x0000000251517211 */ /* 0x000fe200078e10ff */
[----:B------:R-:W-:Y:S01]  /*0730*/  IMAD.IADD R25, R17, 0x1, -R18 ;  /* 0x0000000111197824 */ /* 0x000fe200078e0a12 */
[----:B------:R-:W-:Y:S01]  /*0740*/  SHF.R.S32.HI R7, RZ, 0x5, R11 ;  /* 0x00000005ff077819 */ /* 0x000fe2000001140b */
[----:B------:R-:W-:-:S02]  /*0750*/  IMAD.IADD R22, R16, 0x1, -R13 ;  /* 0x0000000110167824 */ /* 0x000fc400078e0a0d */
[----:B------:R-:W-:Y:S01]  /*0760*/  IMAD.SHL.U32 R16, R16, 0x40, RZ ;  /* 0x0000004010107824 */ /* 0x000fe200078e00ff */
[----:B------:R-:W0:Y:S01]  /*0770*/  LDS.128 R40, [R81] ;  /* 0x0000000051287984 */ /* 0x000e220000000c00 */
[C---:B------:R-:W-:Y:S01]  /*0780*/  IMAD.SHL.U32 R19, R7.reuse, 0x40, RZ ;  /* 0x0000004007137824 */ /* 0x040fe200078e00ff */
[----:B------:R-:W-:Y:S01]  /*0790*/  SHF.R.S32.HI R23, RZ, 0x1f, R22 ;  /* 0x0000001fff177819 */ /* 0x000fe20000011416 */
[----:B------:R-:W-:Y:S01]  /*07a0*/  IMAD R32, R10, 0x8, R25 ;  /* 0x000000080a207824 */ /* 0x000fe200078e0219 */
[----:B------:R-:W-:Y:S01]  /*07b0*/  LOP3.LUT R11, R16, 0x1c0, RZ, 0xc0, !PT ;  /* 0x000001c0100b7812 */ /* 0x000fe200078ec0ff */
[----:B------:R-:W1:Y:S01]  /*07c0*/  LDS.128 R44, [R81+0x800] ;  /* 0x00080000512c7984 */ /* 0x000e620000000c00 */
[----:B------:R-:W-:Y:S02]  /*07d0*/  SHF.L.U32 R16, R7, 0x4, RZ ;  /* 0x0000000407107819 */ /* 0x000fe400000006ff */
[----:B------:R-:W-:Y:S01]  /*07e0*/  LOP3.LUT R27, R19, 0x1c0, RZ, 0xc0, !PT ;  /* 0x000001c0131b7812 */ /* 0x000fe200078ec0ff */
[----:B------:R-:W2:Y:S01]  /*07f0*/  LDS.128 R52, [R81+0x1800] ;  /* 0x0018000051347984 */ /* 0x000ea20000000c00 */
[----:B------:R-:W-:-:S02]  /*0800*/  LOP3.LUT R21, R11, 0x30, R16, 0xf8, !PT ;  /* 0x000000300b157812 */ /* 0x000fc400078ef810 */
[----:B------:R-:W-:Y:S01]  /*0810*/  SHF.L.U32 R82, R22, 0x3, RZ ;  /* 0x0000000316527819 */ /* 0x000fe200000006ff */
[----:B------:R-:W3:Y:S01]  /*0820*/  LDS.128 R12, [R81+0x1000] ;  /* 0x00100000510c7984 */ /* 0x000ee20000000c00 */
[----:B------:R-:W-:Y:S02]  /*0830*/  LEA.HI R29, R23, R22, RZ, 0x3 ;  /* 0x00000016171d7211 */ /* 0x000fe400078f18ff */
[----:B------:R-:W-:Y:S01]  /*0840*/  LOP3.LUT R28, R27, 0x38, R82, 0xf8, !PT ;  /* 0x000000381b1c7812 */ /* 0x000fe200078ef852 */
[----:B------:R-:W4:Y:S01]  /*0850*/  LDS.128 R16, [R81+0x2000] ;  /* 0x0020000051107984 */ /* 0x000f220000000c00 */
[----:B------:R-:W-:Y:S01]  /*0860*/  SHF.R.U32.HI R31, RZ, 0x3, R27 ;  /* 0x00000003ff1f7819 */ /* 0x000fe2000001161b */
[----:B------:R-:W-:Y:S01]  /*0870*/  IMAD.SHL.U32 R10, R29, 0x200, RZ ;  /* 0x000002001d0a7824 */ /* 0x000fe200078e00ff */
[----:B------:R-:W-:Y:S01]  /*0880*/  LOP3.LUT R24, R21, 0x8, R20, 0xf8, !PT ;  /* 0x0000000815187812 */ /* 0x000fe200078ef814 */
[----:B------:R-:W-:Y:S01]  /*0890*/  LDS.128 R36, [R81+0x4800] ;  /* 0x0048000051247984 */ /* 0x000fe20000000c00 */
[----:B------:R-:W-:-:S02]  /*08a0*/  SHF.R.U32.HI R11, RZ, 0x3, R11 ;  /* 0x00000003ff0b7819 */ /* 0x000fc4000001160b */
[----:B------:R-:W-:Y:S01]  /*08b0*/  LOP3.LUT R33, R28, R31, RZ, 0x3c, !PT ;  /* 0x0000001f1c217212 */ /* 0x000fe200078e3cff */
[----:B------:R-:W5:Y:S01]  /*08c0*/  LDS.128 R20, [R81+0x2800] ;  /* 0x0028000051147984 */ /* 0x000f620000000c00 */
[----:B------:R-:W-:Y:S02]  /*08d0*/  LOP3.LUT R11, R24, R11, RZ, 0x3c, !PT ;  /* 0x0000000b180b7212 */ /* 0x000fe400078e3cff */
[----:B------:R-:W-:Y:S01]  /*08e0*/  LOP3.LUT R9, R33, 0x7ffff000, R10, 0xf8, !PT ;  /* 0x7ffff00021097812 */ /* 0x000fe200078ef80a */
[----:B------:R-:W5:Y:S01]  /*08f0*/  LDS.128 R24, [R81+0x3000] ;  /* 0x0030000051187984 */ /* 0x000f620000000c00 */
[----:B------:R-:W-:-:S03]  /*0900*/  LEA R11, R32, R11, 0x9 ;  /* 0x0000000b200b7211 */ /* 0x000fc600078e48ff */
[----:B------:R-:W5:Y:S02]  /*0910*/  LDS.128 R28, [R81+0x3800] ;  /* 0x00380000511c7984 */ /* 0x000f640000000c00 */
[--C-:B------:R-:W-:Y:S02]  /*0920*/  IMAD R11, R11, 0x2, R2.reuse ;  /* 0x000000020b0b7824 */ /* 0x100fe400078e0202 */
[----:B------:R-:W5:Y:S01]  /*0930*/  LDS.128 R32, [R81+0x4000] ;  /* 0x0040000051207984 */ /* 0x000f620000000c00 */
[----:B0-----:R-:W-:Y:S01]  /*0940*/  FMUL.FTZ R10, R40, UR4 ;  /* 0x00000004280a7c20 */ /* 0x001fe20008410000 */
[----:B------:R-:W-:Y:S01]  /*0950*/  FMUL.FTZ R57, R41, UR4 ;  /* 0x0000000429397c20 */ /* 0x000fe20008410000 */
[----:B------:R-:W-:Y:S01]  /*0960*/  FMUL.FTZ R56, R42, UR4 ;  /* 0x000000042a387c20 */ /* 0x000fe20008410000 */
[----:B------:R-:W-:Y:S01]  /*0970*/  FMUL.FTZ R59, R43, UR4 ;  /* 0x000000042b3b7c20 */ /* 0x000fe20008410000 */
[----:B------:R-:W0:Y:S01]  /*0980*/  LDS.128 R48, [R81+0x6000] ;  /* 0x0060000051307984 */ /* 0x000e220000000c00 */
[----:B-1----:R-:W-:Y:S01]  /*0990*/  FMUL.FTZ R58, R44, UR4 ;  /* 0x000000042c3a7c20 */ /* 0x002fe20008410000 */
[----:B------:R-:W-:Y:S01]  /*09a0*/  FMUL.FTZ R61, R45, UR4 ;  /* 0x000000042d3d7c20 */ /* 0x000fe20008410000 */
[----:B------:R-:W-:Y:S01]  /*09b0*/  FMUL.FTZ R60, R46, UR4 ;  /* 0x000000042e3c7c20 */ /* 0x000fe20008410000 */
[----:B------:R-:W1:Y:S01]  /*09c0*/  LDS.128 R40, [R81+0x5000] ;  /* 0x0050000051287984 */ /* 0x000e620000000c00 */
[----:B------:R-:W-:Y:S01]  /*09d0*/  FMUL.FTZ R63, R47, UR4 ;  /* 0x000000042f3f7c20 */ /* 0x000fe20008410000 */
[----:B--2---:R-:W-:Y:S01]  /*09e0*/  FMUL.FTZ R66, R52, UR4 ;  /* 0x0000000434427c20 */ /* 0x004fe20008410000 */
[----:B------:R-:W-:Y:S01]  /*09f0*/  FMUL.FTZ R71, R53, UR4 ;  /* 0x0000000435477c20 */ /* 0x000fe20008410000 */
[----:B------:R-:W2:Y:S01]  /*0a00*/  LDS.128 R44, [R81+0x5800] ;  /* 0x00580000512c7984 */ /* 0x000ea20000000c00 */
[----:B------:R-:W-:Y:S01]  /*0a10*/  FMUL.FTZ R68, R54, UR4 ;  /* 0x0000000436447c20 */ /* 0x000fe20008410000 */
[----:B------:R-:W-:Y:S01]  /*0a20*/  FMUL.FTZ R73, R55, UR4 ;  /* 0x0000000437497c20 */ /* 0x000fe20008410000 */
[----:B---3--:R-:W-:Y:S01]  /*0a30*/  FMUL.FTZ R62, R12, UR4 ;  /* 0x000000040c3e7c20 */ /* 0x008fe20008410000 */
[----:B------:R-:W-:Y:S01]  /*0a40*/  FMUL.FTZ R65, R13, UR4 ;  /* 0x000000040d417c20 */ /* 0x000fe20008410000 */
[----:B------:R-:W-:Y:S01]  /*0a50*/  FMUL.FTZ R64, R14, UR4 ;  /* 0x000000040e407c20 */ /* 0x000fe20008410000 */
[----:B------:R-:W-:Y:S01]  /*0a60*/  FMUL.FTZ R67, R15, UR4 ;  /* 0x000000040f437c20 */ /* 0x000fe20008410000 */
[----:B------:R-:W3:Y:S01]  /*0a70*/  LDS.128 R52, [R81+0x7000] ;  /* 0x0070000051347984 */ /* 0x000ee20000000c00 */
[----:B----4-:R-:W-:Y:S01]  /*0a80*/  FMUL.FTZ R69, R16, UR4 ;  /* 0x0000000410457c20 */ /* 0x010fe20008410000 */
[----:B------:R-:W-:Y:S01]  /*0a90*/  FMUL.FTZ R72, R17, UR4 ;  /* 0x0000000411487c20 */ /* 0x000fe20008410000 */
[----:B------:R-:W-:Y:S01]  /*0aa0*/  FMUL.FTZ R70, R18, UR4 ;  /* 0x0000000412467c20 */ /* 0x000fe20008410000 */
[----:B------:R-:W4:Y:S01]  /*0ab0*/  LDS.128 R12, [R81+0x6800] ;  /* 0x00680000510c7984 */ /* 0x000f220000000c00 */
[----:B------:R-:W-:Y:S01]  /*0ac0*/  FMUL.FTZ R75, R19, UR4 ;  /* 0x00000004134b7c20 */ /* 0x000fe20008410000 */
[----:B-----5:R-:W-:Y:S01]  /*0ad0*/  FMUL.FTZ R74, R20, UR4 ;  /* 0x00000004144a7c20 */ /* 0x020fe20008410000 */
[----:B------:R-:W-:Y:S01]  /*0ae0*/  FMUL.FTZ R77, R21, UR4 ;  /* 0x00000004154d7c20 */ /* 0x000fe20008410000 */
[----:B------:R5:W5:Y:S01]  /*0af0*/  LDS.128 R16, [R81+0x7800] ;  /* 0x0078000051107984 */ /* 0x000b620000000c00 */
        /* <DEDUP_REMOVED lines=18> */
[----:B------:R-:W-:Y:S01]  /*0c20*/  F2FP.F16.F32.PACK_AB R23, R73, R68 ;  /* 0x000000444917723e */ /* 0x000fe200000000ff */
[----:B0-----:R-:W-:Y:S01]  /*0c30*/  FMUL.FTZ R49, R49, UR4 ;  /* 0x0000000431317c20 */ /* 0x001fe20008410000 */
[----:B-1----:R-:W-:Y:S01]  /*0c40*/  FMUL.FTZ R39, R42, UR4 ;  /* 0x000000042a277c20 */ /* 0x002fe20008410000 */
        /* <DEDUP_REMOVED lines=13> */
[----:B------:R-:W-:Y:S01]  /*0d20*/  F2FP.F16.F32.PACK_AB R20, R65, R62 ;  /* 0x0000003e4114723e */ /* 0x000fe200000000ff */
[----:B----4-:R-:W-:Y:S01]  /*0d30*/  FMUL.FTZ R48, R12, UR4 ;  /* 0x000000040c307c20 */ /* 0x010fe20008410000 */
[----:B-----5:R-:W-:Y:S01]  /*0d40*/  FMUL.FTZ R81, R13, UR4 ;  /* 0x000000040d517c20 */ /* 0x020fe20008410000 */
        /* <DEDUP_REMOVED lines=13> */
[----:B------:R-:W-:Y:S01]  /*0e20*/  STSM.16.MT88.4 [R11+0x10000], R12 ;  /* 0x0100000c0b007844 */ /* 0x000fe20000004200 */
[----:B------:R-:W-:Y:S01]  /*0e30*/  F2FP.F16.F32.PACK_AB R73, R75, R70 ;  /* 0x000000464b49723e */ /* 0x000fe200000000ff */
[----:B------:R-:W-:Y:S01]  /*0e40*/  IMAD R10, R9, 0x2, R2 ;  /* 0x00000002090a7824 */ /* 0x000fe200078e0202 */
[----:B------:R-:W-:Y:S01]  /*0e50*/  F2FP.F16.F32.PACK_AB R26, R29, R26 ;  /* 0x0000001a1d1a723e */ /* 0x000fe200000000ff */
[----:B------:R0:W-:Y:S01]  /*0e60*/  STSM.16.MT88.4 [R11+0x10800], R20 ;  /* 0x010800140b007844 */ /* 0x0001e20000004200 */
[----:B------:R-:W-:Y:S01]  /*0e70*/  F2FP.F16.F32.PACK_AB R72, R72, R69 ;  /* 0x000000454848723e */ /* 0x000fe200000000ff */
[----:B------:R-:W-:Y:S01]  /*0e80*/  ULDC UR4, c[0x0][0x244] ;  /* 0x0000910000047ab9 */ /* 0x000fe20000000800 */
[----:B------:R-:W-:-:S02]  /*0e90*/  F2FP.F16.F32.PACK_AB R74, R77, R74 ;  /* 0x0000004a4d4a723e */ /* 0x000fc400000000ff */
[----:B------:R-:W-:Y:S02]  /*0ea0*/  F2FP.F16.F32.PACK_AB R75, R78, R76 ;  /* 0x0000004c4e4b723e */ /* 0x000fe400000000ff */
[----:B------:R-:W-:Y:S02]  /*0eb0*/  F2FP.F16.F32.PACK_AB R27, R30, R27 ;  /* 0x0000001b1e1b723e */ /* 0x000fe400000000ff */
[----:B------:R-:W-:Y:S01]  /*0ec0*/  F2FP.F16.F32.PACK_AB R29, R34, R31 ;  /* 0x0000001f221d723e */ /* 0x000fe200000000ff */
[----:B------:R-:W-:Y:S01]  /*0ed0*/  STSM.16.MT88.4 [R11+0x11000], R72 ;  /* 0x011000480b007844 */ /* 0x000fe20000004200 */
[----:B------:R-:W-:Y:S02]  /*0ee0*/  F2FP.F16.F32.PACK_AB R24, R79, R24 ;  /* 0x000000184f18723e */ /* 0x000fe400000000ff */
[----:B------:R-:W-:Y:S02]  /*0ef0*/  F2FP.F16.F32.PACK_AB R25, R80, R25 ;  /* 0x000000195019723e */ /* 0x000fe400000000ff */
[----:B------:R-:W-:-:S02]  /*0f00*/  F2FP.F16.F32.PACK_AB R30, R37, R32 ;  /* 0x00000020251e723e */ /* 0x000fc400000000ff */
[----:B------:R-:W-:Y:S01]  /*0f10*/  F2FP.F16.F32.PACK_AB R31, R38, R35 ;  /* 0x00000023261f723e */ /* 0x000fe200000000ff */
[----:B------:R-:W-:Y:S01]  /*0f20*/  STSM.16.MT88.4 [R11+0x11800], R24 ;  /* 0x011800180b007844 */ /* 0x000fe20000004200 */
[----:B------:R-:W-:Y:S02]  /*0f30*/  F2FP.F16.F32.PACK_AB R28, R33, R28 ;  /* 0x0000001c211c723e */ /* 0x000fe400000000ff */
[----:B------:R-:W-:Y:S02]  /*0f40*/  F2FP.F16.F32.PACK_AB R37, R42, R39 ;  /* 0x000000272a25723e */ /* 0x000fe400000000ff */
[----:B------:R-:W-:Y:S01]  /*0f50*/  F2FP.F16.F32.PACK_AB R38, R45, R40 ;  /* 0x000000282d26723e */ /* 0x000fe200000000ff */
[----:B------:R-:W-:Y:S01]  /*0f60*/  STSM.16.MT88.4 [R11+0x14000], R28 ;  /* 0x0140001c0b007844 */ /* 0x000fe20000004200 */
[----:B------:R-:W-:Y:S02]  /*0f70*/  F2FP.F16.F32.PACK_AB R36, R41, R36 ;  /* 0x000000242924723e */ /* 0x000fe400000000ff */
        /* <DEDUP_REMOVED lines=9> */
[----:B------:R-:W-:-:S02]  /*1010*/  F2FP.F16.F32.PACK_AB R54, R17, R16 ;  /* 0x000000101136723e */ /* 0x000fc400000000ff */
[----:B------:R-:W-:Y:S02]  /*1020*/  F2FP.F16.F32.PACK_AB R55, R18, R55 ;  /* 0x000000371237723e */ /* 0x000fe400000000ff */
[C---:B------:R-:W-:Y:S02]  /*1030*/  IADD3 R16, P1, R7.reuse, R84, RZ ;  /* 0x0000005407107210 */ /* 0x040fe40007f3e0ff */
[----:B------:R-:W-:Y:S01]  /*1040*/  ISETP.GE.AND P0, PT, R82, UR4, PT ;  /* 0x0000000452007c0c */ /* 0x000fe2000bf06270 */
[----:B------:R1:W-:Y:S01]  /*1050*/  STSM.16.MT88.4 [R11+0x15800], R52 ;  /* 0x015800340b007844 */ /* 0x0003e20000004200 */
[C---:B------:R-:W-:Y:S01]  /*1060*/  IADD3 R19, R7.reuse, 0x8, RZ ;  /* 0x0000000807137810 */ /* 0x040fe20007ffe0ff */
[----:B------:R-:W-:Y:S01]  /*1070*/  ULDC.64 UR4, c[0x0][0x260] ;  /* 0x0000980000047ab9 */ /* 0x000fe20000000a00 */
[--C-:B------:R-:W-:Y:S01]  /*1080*/  SHF.R.S32.HI R83, RZ, 0x1f, R82.reuse ;  /* 0x0000001fff537819 */ /* 0x100fe20000011452 */
[----:B------:R-:W-:Y:S01]  /*1090*/  BAR.SYNC.DEFER_BLOCKING 0x0 ;  /* 0x0000000000007b1d */ /* 0x000fe20000010000 */
[----:B------:R-:W-:Y:S01]  /*10a0*/  LEA.HI.X.SX32 R17, R7, R85, 0x1, P1 ;  /* 0x0000005507117211 */ /* 0x000fe200008f0eff */
[----:B------:R-:W-:Y:S01]  /*10b0*/  IMAD R3, R3, UR4, RZ ;  /* 0x0000000403037c24 */ /* 0x000fe2000f8e02ff */
[-C--:B------:R-:W-:Y:S01]  /*10c0*/  ISETP.GE.OR P1, PT, R7, R0.reuse, P0 ;  /* 0x000000000700720c */ /* 0x080fe20000726670 */
[----:B------:R-:W-:Y:S01]  /*10d0*/  IMAD.WIDE.U32 R82, R8, UR6, R82 ;  /* 0x0000000608527c25 */ /* 0x000fe2000f8e0052 */
[----:B------:R-:W-:-:S02]  /*10e0*/  ISETP.GE.OR P6, PT, R19, R0, P0 ;  /* 0x000000001300720c */ /* 0x000fc400007c6670 */
[C---:B0-----:R-:W-:Y:S01]  /*10f0*/  IADD3 R23, R7.reuse, 0x38, RZ ;  /* 0x0000003807177810 */ /* 0x041fe20007ffe0ff */
[----:B------:R-:W-:Y:S01]  /*1100*/  IMAD R19, R8, UR7, R5 ;  /* 0x0000000708137c24 */ /* 0x000fe2000f8e0205 */
[----:B------:R-:W-:Y:S01]  /*1110*/  IADD3 R8, R2, 0x10000, RZ ;  /* 0x0001000002087810 */ /* 0x000fe20007ffe0ff */
[C---:B------:R-:W-:Y:S02]  /*1120*/  VIADD R5, R7.reuse, 0x10 ;  /* 0x0000001007057836 */ /* 0x040fe40000000000 */
[----:B-1----:R-:W-:Y:S02]  /*1130*/  VIADD R11, R7, 0x18 ;  /* 0x00000018070b7836 */ /* 0x002fe40000000000 */
[----:B------:R-:W-:Y:S01]  /*1140*/  IMAD.IADD R83, R83, 0x1, R19 ;  /* 0x0000000153537824 */ /* 0x000fe200078e0213 */
[-C--:B------:R-:W-:Y:S01]  /*1150*/  ISETP.GE.OR P5, PT, R5, R0.reuse, P0 ;  /* 0x000000000500720c */ /* 0x080fe200007a6670 */
[C---:B------:R-:W-:Y:S01]  /*1160*/  IMAD R19, R6.reuse, UR5, R3 ;  /* 0x0000000506137c24 */ /* 0x040fe2000f8e0203 */
[----:B------:R-:W-:Y:S01]  /*1170*/  ISETP.GE.OR P4, PT, R11, R0, P0 ;  /* 0x000000000b00720c */ /* 0x000fe20000786670 */
[C---:B------:R-:W-:Y:S01]  /*1180*/  VIADD R11, R7.reuse, 0x28 ;  /* 0x00000028070b7836 */ /* 0x040fe20000000000 */
[----:B------:R-:W-:Y:S01]  /*1190*/  IADD3 R5, R7, 0x20, RZ ;  /* 0x0000002007057810 */ /* 0x000fe20007ffe0ff */
[----:B------:R-:W-:-:S03]  /*11a0*/  IMAD.WIDE.U32 R2, R6, UR4, R82 ;  /* 0x0000000406027c25 */ /* 0x000fc6000f8e0052 */
[-C--:B------:R-:W-:Y:S01]  /*11b0*/  ISETP.GE.OR P3, PT, R5, R0.reuse, P0 ;  /* 0x000000000500720c */ /* 0x080fe20000766670 */
[----:B------:R0:W1:Y:S01]  /*11c0*/  LDS.128 R12, [R10+0x11c00] ;  /* 0x011c00000a0c7984 */ /* 0x0000620000000c00 */
[----:B------:R-:W-:Y:S01]  /*11d0*/  ISETP.GE.OR P2, PT, R11, R0, P0 ;  /* 0x000000000b00720c */ /* 0x000fe20000746670 */
[----:B------:R-:W-:-:S04]  /*11e0*/  IMAD.WIDE R4, R4, 0x40, R16 ;  /* 0x0000004004047825 */ /* 0x000fc800078e0210 */
[----:B------:R-:W-:Y:S02]  /*11f0*/  VIADD R11, R7, 0x30 ;  /* 0x00000030070b7836 */ /* 0x000fe40000000000 */
[----:B------:R-:W-:Y:S02]  /*1200*/  IMAD R16, R9, 0x2, R8 ;  /* 0x0000000209107824 */ /* 0x000fe400078e0208 */
[----:B------:R-:W-:Y:S01]  /*1210*/  IMAD.IADD R7, R3, 0x1, R19 ;  /* 0x0000000103077824 */ /* 0x000fe200078e0213 */
[----:B0-----:R-:W-:Y:S06]  /*1220*/  @P1 BRA `(.L_x_1037) ;  /* 0x00000000002c1947 */ /* 0x001fec0003800000 */
[----:B------:R-:W0:Y:S01]  /*1230*/  LDS.128 R16, [R16] ;  /* 0x0000000010107984 */ /* 0x000e220000000c00 */
[----:B------:R-:W-:Y:S01]  /*1240*/  ULDC.64 UR4, c[0x0][0x250] ;  /* 0x0000940000047ab9 */ /* 0x000fe20000000a00 */
[----:B------:R-:W-:Y:S02]  /*1250*/  IMAD.MOV.U32 R6, RZ, RZ, R2 ;  /* 0x000000ffff067224 */ /* 0x000fe400078e0002 */
[----:B------:R-:W-:Y:S02]  /*1260*/  IMAD R21, R5, UR4, RZ ;  /* 0x0000000405157c24 */ /* 0x000fe4000f8e02ff */
[----:B------:R-:W-:-:S04]  /*1270*/  IMAD.WIDE.U32 R8, R4, UR4, R6 ;  /* 0x0000000404087c25 */ /* 0x000fc8000f8e0006 */
[----:B------:R-:W-:Y:S01]  /*1280*/  IMAD R21, R4, UR5, R21 ;  /* 0x0000000504157c24 */ /* 0x000fe2000f8e0215 */
[----:B------:R-:W-:Y:S02]  /*1290*/  ULDC.64 UR4, c[0x0][0x238] ;  /* 0x00008e0000047ab9 */ /* 0x000fe40000000a00 */
[----:B------:R-:W-:Y:S02]  /*12a0*/  LEA R20, P1, R8, UR4, 0x1 ;  /* 0x0000000408147c11 */ /* 0x000fe4000f8208ff */
[----:B------:R-:W-:-:S04]  /*12b0*/  IADD3 R9, R9, R21, RZ ;  /* 0x0000001509097210 */ /* 0x000fc80007ffe0ff */
[----:B------:R-:W-:-:S05]  /*12c0*/  LEA.HI.X R21, R8, UR5, R9, 0x1, P1 ;  /* 0x0000000508157c11 */ /* 0x000fca00088f0c09 */
[----:B0-----:R0:W-:Y:S02]  /*12d0*/  STG.E.128 desc[UR8][R20.64], R16 ;  /* 0x0000001014007986 */ /* 0x0011e4000c101d08 */
.L_x_1037:
[----:B------:R-:W-:Y:S05]  /*12e0*/  BSYNC B0 ;  /* 0x0000000000007941 */ /* 0x000fea0003800000 */
.L_x_1036:
[----:B0-----:R0:W2:Y:S01]  /*12f0*/  LDS.128 R16, [R10+0x10400] ;  /* 0x010400000a107984 */ /* 0x0010a20000000c00 */
[----:B------:R-:W-:Y:S01]  /*1300*/  BSSY B0, `(.L_x_1038) ;  /* 0x0000011000007945 */ /* 0x000fe20003800000 */
[-C--:B------:R-:W-:Y:S02]  /*1310*/  ISETP.GE.OR P1, PT, R11, R0.reuse, P0 ;  /* 0x000000000b00720c */ /* 0x080fe40000726670 */
[----:B------:R-:W-:Y:S01]  /*1320*/  ISETP.GE.OR P0, PT, R23, R0, P0 ;  /* 0x000000001700720c */ /* 0x000fe20000706670 */
[----:B------:R-:W-:-:S12]  /*1330*/  @P6 BRA `(.L_x_1039) ;  /* 0x0000000000346947 */ /* 0x000fd80003800000 */
[----:B------:R-:W-:Y:S01]  /*1340*/  IADD3 R11, P6, R4, 0x8, RZ ;  /* 0x00000008040b7810 */ /* 0x000fe20007fde0ff */
[----:B------:R-:W-:Y:S01]  /*1350*/  ULDC.64 UR4, c[0x0][0x250] ;  /* 0x0000940000047ab9 */ /* 0x000fe20000000a00 */
[----:B------:R-:W-:Y:S01]  /*1360*/  MOV R9, R7 ;  /* 0x0000000700097202 */ /* 0x000fe20000000f00 */
        /* <DEDUP_REMOVED lines=10> */
.L_x_1039:
[----:B------:R-:W-:Y:S05]  /*1410*/  BSYNC B0 ;  /* 0x0000000000007941 */ /* 0x000fea0003800000 */
.L_x_1038:
[----:B--23--:R2:W3:Y:S01]  /*1420*/  LDS.128 R16, [R10+0x10800] ;  /* 0x010800000a107984 */ /* 0x00c4e20000000c00 */
[----:B------:R-:W-:Y:S04]  /*1430*/  BSSY B0, `(.L_x_1040) ;  /* 0x000000f000007945 */ /* 0x000fe80003800000 */
[----:B------:R-:W-:Y:S05]  /*1440*/  @P5 BRA `(.L_x_1041) ;  /* 0x0000000000345947 */ /* 0x000fea0003800000 */
        /* <DEDUP_REMOVED lines=13> */
.L_x_1041:
[----:B------:R-:W-:Y:S05]  /*1520*/  BSYNC B0 ;  /* 0x0000000000007941 */ /* 0x000fea0003800000 */
.L_x_1040:
[----:B---34-:R3:W4:Y:S01]  /*1530*/  LDS.128 R16, [R10+0x10c00] ;  /* 0x010c00000a107984 */ /* 0x0187220000000c00 */
[----:B------:R-:W-:Y:S04]  /*1540*/  BSSY B0, `(.L_x_1042) ;  /* 0x000000f000007945 */ /* 0x000fe80003800000 */
[----:B------:R-:W-:Y:S05]  /*1550*/  @P4 BRA `(.L_x_1043) ;  /* 0x0000000000344947 */ /* 0x000fea0003800000 */
[----:B------:R-:W-:Y:S01]  /*1560*/  IADD3 R11, P4, R4, 0x18, RZ ;  /* 0x00000018040b7810 */ /* 0x000fe20007f9e0ff */
[----:B------:R-:W-:Y:S01]  /*1570*/  ULDC.64 UR4, c[0x0][0x250] ;  /* 0x0000940000047ab9 */ /* 0x000fe20000000a00 */
[----:B------:R-:W-:Y:S02]  /*1580*/  IMAD.MOV.U32 R8, RZ, RZ, R2 ;  /* 0x000000ffff087224 */ /* 0x000fe400078e0002 */
[----:B------:R-:W-:Y:S01]  /*1590*/  IADD3.X R0, RZ, R5, RZ, P4, !PT ;  /* 0x00000005ff007210 */ /* 0x000fe200027fe4ff */
[----:B------:R-:W-:-:S04]  /*15a0*/  IMAD.MOV.U32 R9, RZ, RZ, R7 ;  /* 0x000000ffff097224 */ /* 0x000fc800078e0007 */
[----:B------:R-:W-:Y:S02]  /*15b0*/  IMAD R0, R0, UR4, RZ ;  /* 0x0000000400007c24 */ /* 0x000fe4000f8e02ff */
[----:B------:R-:W-:-:S04]  /*15c0*/  IMAD.WIDE.U32 R8, R11, UR4, R8 ;  /* 0x000000040b087c25 */ /* 0x000fc8000f8e0008 */
[----:B------:R-:W-:Y:S01]  /*15d0*/  IMAD R11, R11, UR5, R0 ;  /* 0x000000050b0b7c24 */ /* 0x000fe2000f8e0200 */
[----:B------:R-:W-:Y:S02]  /*15e0*/  ULDC.64 UR4, c[0x0][0x238] ;  /* 0x00008e0000047ab9 */ /* 0x000fe40000000a00 */
[----:B------:R-:W-:Y:S02]  /*15f0*/  LEA R20, P4, R8, UR4, 0x1 ;  /* 0x0000000408147c11 */ /* 0x000fe4000f8808ff */
[----:B------:R-:W-:-:S04]  /*1600*/  IADD3 R9, R9, R11, RZ ;  /* 0x0000000b09097210 */ /* 0x000fc80007ffe0ff */
[----:B------:R-:W-:-:S05]  /*1610*/  LEA.HI.X R21, R8, UR5, R9, 0x1, P4 ;  /* 0x0000000508157c11 */ /* 0x000fca000a0f0c09 */
[----:B----4-:R4:W-:Y:S02]  /*1620*/  STG.E.128 desc[UR8][R20.64], R16 ;  /* 0x0000001014007986 */ /* 0x0109e4000c101d08 */
.L_x_1043:
[----:B------:R-:W-:Y:S05]  /*1630*/  BSYNC B0 ;  /* 0x0000000000007941 */ /* 0x000fea0003800000 */
.L_x_1042:
[----:B----4-:R4:W0:Y:S01]  /*1640*/  LDS.128 R16, [R10+0x11000] ;  /* 0x011000000a107984 */ /* 0x0108220000000c00 */
        /* <DEDUP_REMOVED lines=15> */
.L_x_1045:
[----:B------:R-:W-:Y:S05]  /*1740*/  BSYNC B0 ;  /* 0x0000000000007941 */ /* 0x000fea0003800000 */
.L_x_1044:
        /* <DEDUP_REMOVED lines=16> */
.L_x_1047:
[----:B------:R-:W-:Y:S05]  /*1850*/  BSYNC B0 ;  /* 0x0000000000007941 */ /* 0x000fea0003800000 */
.L_x_1046:
        /* <DEDUP_REMOVED lines=16> */
.L_x_1049:
[----:B------:R-:W-:Y:S05]  /*1960*/  BSYNC B0 ;  /* 0x0000000000007941 */ /* 0x000fea0003800000 */
.L_x_1048:
[----:B------:R-:W-:Y:S05]  /*1970*/  @P0 EXIT ;  /* 0x000000000000094d */ /* 0x000fea0003800000 */
[----:B0-2---:R-:W-:Y:S01]  /*1980*/  IADD3 R9, P0, R4, 0x38, RZ ;  /* 0x0000003804097810 */ /* 0x005fe20007f1e0ff */
[----:B------:R-:W-:Y:S01]  /*1990*/  ULDC.64 UR4, c[0x0][0x250] ;  /* 0x0000940000047ab9 */ /* 0x000fe20000000a00 */
[----:B------:R-:W-:Y:S02]  /*19a0*/  IMAD.MOV.U32 R3, RZ, RZ, R7 ;  /* 0x000000ffff037224 */ /* 0x000fe400078e0007 */
[----:B------:R-:W-:Y:S01]  /*19b0*/  IADD3.X R4, RZ, R5, RZ, P0, !PT ;  /* 0x00000005ff047210 */ /* 0x000fe200007fe4ff */
        /* <DEDUP_REMOVED lines=9> */
.L_x_1050:
        /* <DEDUP_REMOVED lines=11> */
.L_x_1158:


//--------------------- .text._ZN7cutlass13device_kernelIN5flash11enable_sm90INS1_16FlashAttnBwdSm90INS1_25CollectiveMainloopBwdSm90ILi2ELi1ELi1EN4cute5tupleIJNS5_1CILi1EEES8_S8_EEENS6_IJNS7_ILi64EEENS7_ILi80EEENS7_ILi256EEEEEENS_6half_tEfNS_4arch4Sm90ELb1ELb0ELb1ELb1ELb0ELb0ELb1ELb1ELi2ELi1ELi1ELi1ELb0EEENS1_24CollectiveEpilogueBwdGQAISD_fSG_Li256ELb1ELb0EEENS1_25SingleTileBwdLPTSchedulerILb1ELi80ELb0EEEEEEEEEvNT_6ParamsE --------------------------
	.section	.text._ZN7cutlass13device_kernelIN5flash11enable_sm90INS1_16FlashAttnBwdSm90INS1_25CollectiveMainloopBwdSm90ILi2ELi1ELi1EN4cute5tupleIJNS5_1CILi1EEES8_S8_EEENS6_IJNS7_ILi64EEENS7_ILi80EEENS7_ILi256EEEEEENS_6half_tEfNS_4arch4Sm90ELb1ELb0ELb1ELb1ELb0ELb0ELb1ELb1ELi2ELi1ELi1ELi1ELb0EEENS1_24CollectiveEpilogueBwdGQAISD_fSG_Li256ELb1ELb0EEENS1_25SingleTileBwdLPTSchedulerILb1ELi80ELb0EEEEEEEEEvNT_6ParamsE,"ax",@progbits
	.align	128
.text._ZN7cutlass13device_kernelIN5flash11enable_sm90INS1_16FlashAttnBwdSm90INS1_25CollectiveMainloopBwdSm90ILi2ELi1ELi1EN4cute5tupleIJNS5_1CILi1EEES8_S8_EEENS6_IJNS7_ILi64EEENS7_ILi80EEENS7_ILi256EEEEEENS_6half_tEfNS_4arch4Sm90ELb1ELb0ELb1ELb1ELb0ELb0ELb1ELb1ELi2ELi1ELi1ELi1ELb0EEENS1_24CollectiveEpilogueBwdGQAISD_fSG_Li256ELb1ELb0EEENS1_25SingleTileBwdLPTSchedulerILb1ELi80ELb0EEEEEEEEEvNT_6ParamsE:
        .type           _ZN7cutlass13device_kernelIN5flash11enable_sm90INS1_16FlashAttnBwdSm90INS1_25CollectiveMainloopBwdSm90ILi2ELi1ELi1EN4cute5tupleIJNS5_1CILi1EEES8_S8_EEENS6_IJNS7_ILi64EEENS7_ILi80EEENS7_ILi256EEEEEENS_6half_tEfNS_4arch4Sm90ELb1ELb0ELb1ELb1ELb0ELb0ELb1ELb1ELi2ELi1ELi1ELi1ELb0EEENS1_24CollectiveEpilogueBwdGQAISD_fSG_Li256ELb1ELb0EEENS1_25SingleTileBwdLPTSchedulerILb1ELi80ELb0EEEEEEEEEvNT_6ParamsE,@function
        .size           _ZN7cutlass13device_kernelIN5flash11enable_sm90INS1_16FlashAttnBwdSm90INS1_25CollectiveMainloopBwdSm90ILi2ELi1ELi1EN4cute5tupleIJNS5_1CILi1EEES8_S8_EEENS6_IJNS7_ILi64EEENS7_ILi80EEENS7_ILi256EEEEEENS_6half_tEfNS_4arch4Sm90ELb1ELb0ELb1ELb1ELb0ELb0ELb1ELb1ELi2ELi1ELi1ELi1ELb0EEENS1_24CollectiveEpilogueBwdGQAISD_fSG_Li256ELb1ELb0EEENS1_25SingleTileBwdLPTSchedulerILb1ELi80ELb0EEEEEEEEEvNT_6ParamsE,(.L_x_1159 - _ZN7cutlass13device_kernelIN5flash11enable_sm90INS1_16FlashAttnBwdSm90INS1_25CollectiveMainloopBwdSm90ILi2ELi1ELi1EN4cute5tupleIJNS5_1CILi1EEES8_S8_EEENS6_IJNS7_ILi64EEENS7_ILi80EEENS7_ILi256EEEEEENS_6half_tEfNS_4arch4Sm90ELb1ELb0ELb1ELb1ELb0ELb0ELb1ELb1ELi2ELi1ELi1ELi1ELb0EEENS1_24CollectiveEpilogueBwdGQAISD_fSG_Li256ELb1ELb0EEENS1_25SingleTileBwdLPTSchedulerILb1ELi80ELb0EEEEEEEEEvNT_6ParamsE)
        .other          _ZN7cutlass13device_kernelIN5flash11enable_sm90INS1_16FlashAttnBwdSm90INS1_25CollectiveMainloopBwdSm90ILi2ELi1ELi1EN4cute5tupleIJNS5_1CILi1EEES8_S8_EEENS6_IJNS7_ILi64EEENS7_ILi80EEENS7_ILi256EEEEEENS_6half_tEfNS_4arch4Sm90ELb1ELb0ELb1ELb1ELb0ELb0ELb1ELb1ELi2ELi1ELi1ELi1ELb0EEENS1_24CollectiveEpilogueBwdGQAISD_fSG_Li256ELb1ELb0EEENS1_25SingleTileBwdLPTSchedulerILb1ELi80ELb0EEEEEEEEEvNT_6ParamsE,@"STO_CUDA_ENTRY STV_DEFAULT"
_ZN7cutlass13device_kernelIN5flash11enable_sm90INS1_16FlashAttnBwdSm90INS1_25CollectiveMainloopBwdSm90ILi2ELi1ELi1EN4cute5tupleIJNS5_1CILi1EEES8_S8_EEENS6_IJNS7_ILi64EEENS7_ILi80EEENS7_ILi256EEEEEENS_6half_tEfNS_4arch4Sm90ELb1ELb0ELb1ELb1ELb0ELb0ELb1ELb1ELi2ELi1ELi1ELi1ELb0EEENS1_24CollectiveEpilogueBwdGQAISD_fSG_Li256ELb1ELb0EEENS1_25SingleTileBwdLPTSchedulerILb1ELi80ELb0EEEEEEEEEvNT_6ParamsE:
        /* <DEDUP_REMOVED lines=24> */
.L_x_1052:
[----:B------:R-:W-:Y:S05]  /*0180*/  BSYNC B0 ;  /* 0x0000000000007941 */ /* 0x000fea0003800000 */
.L_x_1051:
        /* <DEDUP_REMOVED lines=19> */
[----:B------:R1:W-:Y:S01]  /*02c0*/  STL [R1+0x14], R2 ;  /* 0x0000140201007387 */ /* 0x0003e20000100800 */
        /* <DEDUP_REMOVED lines=19> */
.L_x_1053:
        /* <DEDUP_REMOVED lines=20> */
.L_x_1054:
[----:B------:R-:W-:Y:S01]  /*0540*/  PLOP3.LUT P0, PT, PT, PT, UP0, 0x80, 0x0 ;  /* 0x000000000000781c */ /* 0x000fe20003f0f008 */
[----:B------:R-:W-:Y:S01]  /*0550*/  NOP ;  /* 0x0000000000007918 */ /* 0x000fe20000000000 */
[----:B------:R-:W-:Y:S01]  /*0560*/  BSSY B0, `(.L_x_1055) ;  /* 0x0000ba5000007945 */ /* 0x000fe20003800000 */
[----:B------:R-:W-:Y:S01]  /*0570*/  LOP3.LUT R11, R21, 0x7f, RZ, 0xc0, !PT ;  /* 0x0000007f150b7812 */ /* 0x000fe200078ec0ff */
[----:B-1234-:R-:W-:Y:S09]  /*0580*/  BAR.SYNC.DEFER_BLOCKING 0x0 ;  /* 0x0000000000007b1d */ /* 0x01eff20000010000 */
[----:B------:R-:W-:Y:S05]  /*0590*/  @!P0 BRA `(.L_x_1056) ;  /* 0x00000094003c8947 */ /* 0x000fea0003800000 */
.L_x_1057:
        /* <DEDUP_REMOVED lines=17> */
[----:B------:R-:W1:Y:S01]  /*06b0*/  LDC R2, c[0x0][0x8e4] ;  /* 0x00023900ff027b82 */ /* 0x000e620000000800 */
[----:B------:R-:W-:Y:S01]  /*06c0*/  IMAD.U32 R3, RZ, RZ, UR4 ;  /* 0x00000004ff037e24 */ /* 0x000fe2000f8e00ff */
[----:B-1----:R-:W-:-:S13]  /*06d0*/  ISETP.NE.AND P0, PT, R2, 0x1, PT ;  /* 0x000000010200780c */ /* 0x002fda0003f05270 */
[----:B------:R-:W1:Y:S02]  /*06e0*/  @P0 LDC.64 R4, c[0x0][0x8e8] ;  /* 0x00023a00ff040b82 */ /* 0x000e640000000a00 */
[----:B-1----:R-:W-:-:S05]  /*06f0*/  @P0 IMAD.HI.U32 R0, R4, UR4, RZ ;  /* 0x0000000404000c27 */ /* 0x002fca000f8e00ff */
[----:B------:R-:W-:-:S05]  /*0700*/  @P0 SHF.R.U32.HI R3, RZ, R5, R0 ;  /* 0x00000005ff030219 */ /* 0x000fca0000011600 */
[----:B------:R1:W-:Y:S01]  /*0710*/  STL [R1+0x10], R3 ;  /* 0x0000100301007387 */ /* 0x0003e20000100800 */
[----:B------:R-:W-:Y:S01]  /*0720*/  IMAD R0, R3, R2, RZ ;  /* 0x0000000203007224 */ /* 0x000fe200078e02ff */
[----:B------:R-:W-:Y:S06]  /*0730*/  BRA `(.L_x_1059) ;  /* 0x0000000000207947 */ /* 0x000fec0003800000 */
.L_x_1058:
[----:B------:R-:W1:Y:S01]  /*0740*/  LDC R2, c[0x0][0x8cc] ;  /* 0x00023300ff027b82 */ /* 0x000e620000000800 */
[----:B------:R-:W-:Y:S01]  /*0750*/  IMAD.U32 R3, RZ, RZ, UR4 ;  /* 0x00000004ff037e24 */ /* 0x000fe2000f8e00ff */
[----:B-1----:R-:W-:-:S13]  /*0760*/  ISETP.NE.AND P0, PT, R2, 0x1, PT ;  /* 0x000000010200780c */ /* 0x002fda0003f05270 */
[----:B------:R-:W1:Y:S02]  /*0770*/  @P0 LDC.64 R4, c[0x0][0x8d0] ;  /* 0x00023400ff040b82 */ /* 0x000e640000000a00 */
[----:B-1----:R-:W-:-:S05]  /*0780*/  @P0 IMAD.HI.U32 R0, R4, UR4, RZ ;  /* 0x0000000404000c27 */ /* 0x002fca000f8e00ff */
[----:B------:R-:W-:-:S05]  /*0790*/  @P0 SHF.R.U32.HI R3, RZ, R5, R0 ;  /* 0x00000005ff030219 */ /* 0x000fca0000011600 */
[----:B------:R2:W-:Y:S01]  /*07a0*/  STL [R1+0x10], R3 ;  /* 0x0000100301007387 */ /* 0x0005e20000100800 */
[----:B------:R-:W-:-:S07]  /*07b0*/  IMAD R0, R3, R2, RZ ;  /* 0x0000000203007224 */ /* 0x000fce00078e02ff */
.L_x_1059:
[----:B------:R-:W3:Y:S01]  /*07c0*/  LDC R2, c[0x0][0x8c0] ;  /* 0x00023000ff027b82 */ /* 0x000ee20000000800 */
[----:B------:R-:W-:Y:S01]  /*07d0*/  IADD3 R0, -R0, UR4, RZ ;  /* 0x0000000400007c10 */ /* 0x000fe2000fffe1ff */
[----:B------:R-:W-:Y:S02]  /*07e0*/  ULDC.64 UR4, c[0x0][0x900] ;  /* 0x0002400000047ab9 */ /* 0x000fe40000000a00 */
[----:B------:R-:W-:-:S04]  /*07f0*/  ISETP.NE.U32.AND P0, PT, RZ, UR4, PT ;  /* 0x00000004ff007c0c */ /* 0x000fc8000bf05070 */
[----:B------:R-:W4:Y:S01]  /*0800*/  LDC R5, c[0x0][0x8cc] ;  /* 0x00023300ff057b82 */ /* 0x000f220000000800 */
[----:B------:R-:W-:Y:S02]  /*0810*/  ISETP.NE.AND.EX P0, PT, RZ, UR5, PT, P0 ;  /* 0x00000005ff007c0c */ /* 0x000fe4000bf05300 */
[----:B---3--:R-:W-:Y:S01]  /*0820*/  ISETP.NE.AND P1, PT, R2, 0x1, PT ;  /* 0x000000010200780c */ /* 0x008fe20003f25270 */
[----:B----4-:R-:W-:-:S04]  /*0830*/  IMAD R4, R5, UR6, R0 ;  /* 0x0000000605047c24 */ /* 0x010fc8000f8e0200 */
[----:B------:R-:W-:-:S08]  /*0840*/  IMAD.MOV.U32 R5, RZ, RZ, R4 ;  /* 0x000000ffff057224 */ /* 0x000fd000078e0004 */
[----:B-12---:R-:W1:Y:S08]  /*0850*/  @P1 LDC R3, c[0x0][0x8c4] ;  /* 0x00023100ff031b82 */ /* 0x006e700000000800 */
[----:B------:R-:W2:Y:S01]  /*0860*/  @P1 LDC R7, c[0x0][0x8c8] ;  /* 0x00023200ff071b82 */ /* 0x000ea20000000800 */
[----:B-1----:R-:W-:-:S05]  /*0870*/  @P1 IMAD.HI.U32 R0, R4, R3, RZ ;  /* 0x0000000304001227 */ /* 0x002fca00078e00ff */
[----:B--2---:R-:W-:-:S05]  /*0880*/  @P1 SHF.R.U32.HI R5, RZ, R7, R0 ;  /* 0x00000007ff051219 */ /* 0x004fca0000011600 */
[----:B------:R-:W-:-:S04]  /*0890*/  IMAD.MOV R3, RZ, RZ, -R5 ;  /* 0x000000ffff037224 */ /* 0x000fc800078e0a05 */
[----:B------:R-:W-:-:S05]  /*08a0*/  IMAD R0, R2, R3, R4 ;  /* 0x0000000302007224 */ /* 0x000fca00078e0204 */
[----:B------:R1:W-:Y:S01]  /*08b0*/  STL [R1+0xc], R0 ;  /* 0x00000c0001007387 */ /* 0x0003e20000100800 */
[----:B------:R-:W-:Y:S05]  /*08c0*/  @!P0 BRA `(.L_x_1060) ;  /* 0x0000000000148947 */ /* 0x000fea0003800000 */
[----:B------:R-:W2:Y:S01]  /*08d0*/  LDC.64 R2, c[0x0][0x900] ;  /* 0x00024000ff027b82 */ /* 0x000ea20000000a00 */
[----:B------:R-:W-:Y:S01]  /*08e0*/  ULDC.64 UR4, c[0x0][0x208] ;  /* 0x0000820000047ab9 */ /* 0x000fe20000000a00 */
[----:B--2---:R-:W-:-:S05]  /*08f0*/  IMAD.WIDE R2, R5, 0x4, R2 ;  /* 0x0000000405027825 */ /* 0x004fca00078e0202 */
[----:B-1----:R2:W5:Y:S01]  /*0900*/  LDG.E R0, desc[UR4][R2.64] ;  /* 0x0000000402007981 */ /* 0x002562000c1e1900 */
[----:B------:R-:W-:Y:S05]  /*0910*/  BRA `(.L_x_1061) ;  /* 0x0000000000307947 */ /* 0x000fea0003800000 */
.L_x_1060:
[----:B------:R-:W-:Y:S02]  /*0920*/  ULDC.64 UR4, c[0x0][0x8f8] ;  /* 0x00023e0000047ab9 */ /* 0x000fe40000000a00 */
[----:B------:R-:W-:-:S04]  /*0930*/  ISETP.NE.U32.AND P0, PT, RZ, UR4, PT ;  /* 0x00000004ff007c0c */ /* 0x000fc8000bf05070 */
[----:B------:R-:W-:-:S13]  /*0940*/  ISETP.NE.AND.EX P0, PT, RZ, UR5, PT, P0 ;  /* 0x00000005ff007c0c */ /* 0x000fda000bf05300 */
[----:B------:R-:W-:Y:S05]  /*0950*/  @!P0 BRA `(.L_x_1062) ;  /* 0x00000000001c8947 */ /* 0x000fea0003800000 */
[----:B------:R-:W2:Y:S01]  /*0960*/  LDC.64 R2, c[0x0][0x8f8] ;  /* 0x00023e00ff027b82 */ /* 0x000ea20000000a00 */
[----:B------:R-:W-:Y:S01]  /*0970*/  ULDC.64 UR4, c[0x0][0x208] ;  /* 0x0000820000047ab9 */ /* 0x000fe20000000a00 */
[----:B--2---:R-:W-:-:S05]  /*0980*/  IMAD.WIDE R2, R5, 0x4, R2 ;  /* 0x0000000405027825 */ /* 0x004fca00078e0202 */
[----:B-1----:R-:W2:Y:S04]  /*0990*/  LDG.E R0, desc[UR4][R2.64] ;  /* 0x0000000402007981 */ /* 0x002ea8000c1e1900 */
[----:B------:R-:W2:Y:S02]  /*09a0*/  LDG.E R7, desc[UR4][R2.64+0x4] ;  /* 0x0000040402077981 */ /* 0x000ea4000c1e1900 */
[----:B--2---:R-:W-:Y:S01]  /*09b0*/  IMAD.IADD R0, R7, 0x1, -R0 ;  /* 0x0000000107007824 */ /* 0x004fe200078e0a00 */
[----:B------:R-:W-:Y:S06]  /*09c0*/  BRA `(.L_x_1061) ;  /* 0x0000000000047947 */ /* 0x000fec0003800000 */
.L_x_1062:
[----:B-1----:R-:W1:Y:S02]  /*09d0*/  LDC R0, c[0x0][0x8f4] ;  /* 0x00023d00ff007b82 */ /* 0x002e640000000800 */
.L_x_1061:
[----:B------:R-:W3:Y:S01]  /*09e0*/  LDL R10, [R1+0x10] ;  /* 0x00001000010a7983 */ /* 0x000ee20000100800 */
[----:B-1---5:R-:W-:-:S04]  /*09f0*/  VIADD R0, R0, 0x4f ;  /* 0x0000004f00007836 */ /* 0x022fc80000000000 */
[----:B------:R-:W-:-:S05]  /*0a00*/  IMAD.HI R0, R0, 0x66666667, RZ ;  /* 0x6666666700007827 */ /* 0x000fca00078e02ff */
[----:B--2---:R-:W-:-:S04]  /*0a10*/  SHF.R.U32.HI R3, RZ, 0x1f, R0 ;  /* 0x0000001fff037819 */ /* 0x004fc80000011600 */
[----:B------:R-:W-:-:S04]  /*0a20*/  LEA.HI.SX32 R3, R0, R3, 0x1b ;  /* 0x0000000300037211 */ /* 0x000fc800078fdaff */
[----:B---3--:R-:W-:-:S04]  /*0a30*/  ISETP.GE.AND P0, PT, R10, R3, PT ;  /* 0x000000030a00720c */ /* 0x008fc80003f06270 */
[----:B------:R-:W-:-:S04]  /*0a40*/  SEL R12, R5, 0xffffffff, !P0 ;  /* 0xffffffff050c7807 */ /* 0x000fc80004000000 */
[----:B------:R-:W-:Y:S01]  /*0a50*/  ISETP.GE.AND P0, PT, R12, RZ, PT ;  /* 0x000000ff0c00720c */ /* 0x000fe20003f06270 */
[----:B------:R1:W-:-:S12]  /*0a60*/  STL [R1+0x8], R12 ;  /* 0x0000080c01007387 */ /* 0x0003d80000100800 */
[----:B-1----:R-:W-:Y:S05]  /*0a70*/  @!P0 BRA `(.L_x_1063) ;  /* 0x000000b4004c8947 */ /* 0x002fea0003800000 */
        /* <DEDUP_REMOVED lines=11> */
[----:B------:R-:W3:Y:S08]  /*0b30*/  @P0 LDC.64 R4, c[0x0][0x780] ;  /* 0x0001e000ff040b82 */ /* 0x000ef00000000a00 */
[----:B------:R-:W4:Y:S01]  /*0b40*/  LDC R9, c[0x0][0x290] ;  /* 0x0000a400ff097b82 */ /* 0x000f220000000800 */
[----:B---3--:R-:W-:-:S05]  /*0b50*/  @P0 IMAD.WIDE R4, R12, 0x4, R4 ;  /* 0x000000040c040825 */ /* 0x008fca00078e0204 */
[----:B-1----:R1:W5:Y:S01]  /*0b60*/  @P0 LDG.E R0, desc[UR4][R4.64] ;  /* 0x0000000404000981 */ /* 0x002362000c1e1900 */
[----:B------:R-:W-:Y:S02]  /*0b70*/  ULDC.64 UR4, c[0x0][0x788] ;  /* 0x0001e20000047ab9 */ /* 0x000fe40000000a00 */
[----:B------:R-:W-:-:S04]  /*0b80*/  ISETP.NE.U32.AND P2, PT, RZ, UR4, PT ;  /* 0x00000004ff007c0c */ /* 0x000fc8000bf45070 */
[----:B------:R-:W-:Y:S01]  /*0b90*/  ISETP.NE.AND.EX P2, PT, RZ, UR5, PT, P2 ;  /* 0x00000005ff007c0c */ /* 0x000fe2000bf45320 */
[----:B--2---:R-:W-:-:S05]  /*0ba0*/  @P1 IMAD R2, R12, 0x40, R2 ;  /* 0x000000400c021824 */ /* 0x004fca00078e0202 */
[----:B------:R-:W-:-:S04]  /*0bb0*/  @P1 SHF.R.S32.HI R3, RZ, 0x1f, R2 ;  /* 0x0000001fff031819 */ /* 0x000fc80000011402 */
[----:B------:R-:W-:-:S05]  /*0bc0*/  @P1 LEA.HI R3, R3, R2, RZ, 0x6 ;  /* 0x0000000203031211 */ /* 0x000fca00078f30ff */
[----:B------:R-:W-:-:S05]  /*0bd0*/  @P1 IMAD.SHL.U32 R3, R3, 0x100, RZ ;  /* 0x0000010003031824 */ /* 0x000fca00078e00ff */
[----:B------:R-:W-:Y:S02]  /*0be0*/  @P1 LOP3.LUT R8, R3, 0xffffc000, RZ, 0xc0, !PT ;  /* 0xffffc00003081812 */ /* 0x000fe400078ec0ff */
[----:B------:R-:W-:Y:S02]  /*0bf0*/  CS2R R2, SRZ ;  /* 0x0000000000027805 */ /* 0x000fe4000001ff00 */
[----:B-1----:R-:W-:Y:S01]  /*0c00*/  @P1 SHF.R.S32.HI R5, RZ, 0x1f, R8 ;  /* 0x0000001fff051819 */ /* 0x002fe20000011408 */
[----:B----4-:R-:W-:Y:S06]  /*0c10*/  @P0 BRA `(.L_x_1064) ;  /* 0x0000000000140947 */ /* 0x010fec0003800000 */
[----:B------:R-:W-:Y:S05]  /*0c20*/  @!P1 BRA `(.L_x_1064) ;  /* 0x0000000000109947 */ /* 0x000fea0003800000 */
[----:B------:R-:W-:Y:S02]  /*0c30*/  ULDC.64 UR4, c[0x0][0x208] ;  /* 0x0000820000047ab9 */ /* 0x000fe40000000a00 */
[----:B------:R-:W2:Y:S04]  /*0c40*/  LDG.E R11, desc[UR4][R6.64] ;  /* 0x00000004060b7981 */ /* 0x000ea8000c1e1900 */
[----:B-----5:R-:W2:Y:S02]  /*0c50*/  LDG.E R0, desc[UR4][R6.64+0x4] ;  /* 0x0000040406007981 */ /* 0x020ea4000c1e1900 */
[----:B--2---:R-:W-:-:S07]  /*0c60*/  IMAD.IADD R0, R0, 0x1, -R11 ;  /* 0x0000000100007824 */ /* 0x004fce00078e0a0b */
.L_x_1064:
        /* <DEDUP_REMOVED lines=8> */
.L_x_1065:
        /* <DEDUP_REMOVED lines=10> */
.L_x_1066:
[----:B-1---5:R-:W-:Y:S01]  /*0d90*/  IMAD.IADD R4, R0, 0x1, -R9 ;  /* 0x0000000100047824 */ /* 0x022fe200078e0a09 */
[----:B------:R-:W-:Y:S01]  /*0da0*/  ULDC UR4, c[0x0][0x74c] ;  /* 0x0001d30000047ab9 */ /* 0x000fe20000000800 */
[----:B------:R-:W-:Y:S02]  /*0db0*/  PLOP3.LUT P0, PT, PT, PT, PT, 0x80, 0x0 ;  /* 0x000000000000781c */ /* 0x000fe40003f0f070 */
[----:B------:R-:W-:Y:S01]  /*0dc0*/  CS2R R136, SRZ ;  /* 0x0000000000887805 */ /* 0x000fe2000001ff00 */
[----:B------:R-:W-:Y:S01]  /*0dd0*/  IMAD R5, R10, 0x50, R4 ;  /* 0x000000500a057824 */ /* 0x000fe200078e0204 */
[----:B------:R-:W-:Y:S01]  /*0de0*/  CS2R R138, SRZ ;  /* 0x00000000008a7805 */ /* 0x000fe2000001ff00 */
[----:B------:R-:W-:Y:S01]  /*0df0*/  VIADD R4, R0, 0x3f ;  /* 0x0000003f00047836 */ /* 0x000fe20000000000 */
[----:B------:R-:W-:Y:S01]  /*0e00*/  CS2R R140, SRZ ;  /* 0x00000000008c7805 */ /* 0x000fe2000001ff00 */
[----:B------:R-:W-:Y:S01]  /*0e10*/  VIADD R6, R5, -UR4 ;  /* 0x8000000405067c36 */ /* 0x000fe20008000000 */
[----:B------:R-:W-:-:S02]  /*0e20*/  CS2R R142, SRZ ;  /* 0x00000000008e7805 */ /* 0x000fc4000001ff00 */
[----:B------:R-:W-:Y:S02]  /*0e30*/  CS2R R176, SRZ ;  /* 0x0000000000b07805 */ /* 0x000fe4000001ff00 */
[----:B------:R-:W-:Y:S02]  /*0e40*/  SHF.R.S32.HI R5, RZ, 0x1f, R4 ;  /* 0x0000001fff057819 */ /* 0x000fe40000011404 */
[----:B------:R-:W-:Y:S02]  /*0e50*/  CS2R R178, SRZ ;  /* 0x0000000000b27805 */ /* 0x000fe4000001ff00 */
[----:B------:R-:W-:Y:S02]  /*0e60*/  SHF.R.S32.HI R7, RZ, 0x1f, R6 ;  /* 0x0000001fff077819 */ /* 0x000fe40000011406 */
[----:B------:R-:W-:Y:S02]  /*0e70*/  CS2R R180, SRZ ;  /* 0x0000000000b47805 */ /* 0x000fe4000001ff00 */
[----:B------:R-:W-:-:S02]  /*0e80*/  LEA.HI R5, R5, R4, RZ, 0x6 ;  /* 0x0000000405057211 */ /* 0x000fc400078f30ff */
[----:B------:R-:W-:Y:S02]  /*0e90*/  CS2R R182, SRZ ;  /* 0x0000000000b67805 */ /* 0x000fe4000001ff00 */
[----:B------:R-:W-:Y:S02]  /*0ea0*/  LEA.HI R7, R7, R6, RZ, 0x6 ;  /* 0x0000000607077211 */ /* 0x000fe400078f30ff */
[----:B------:R-:W-:Y:S02]  /*0eb0*/  CS2R R144, SRZ ;  /* 0x0000000000907805 */ /* 0x000fe4000001ff00 */
[----:B------:R-:W-:Y:S02]  /*0ec0*/  SHF.R.S32.HI R237, RZ, 0x6, R5 ;  /* 0x00000006ffed7819 */ /* 0x000fe40000011405 */
[----:B------:R-:W-:Y:S02]  /*0ed0*/  CS2R R146, SRZ ;  /* 0x0000000000927805 */ /* 0x000fe4000001ff00 */
[----:B------:R-:W-:-:S02]  /*0ee0*/  SHF.R.S32.HI R7, RZ, 0x6, R7 ;  /* 0x00000006ff077819 */ /* 0x000fc40000011407 */
[----:B------:R-:W-:Y:S02]  /*0ef0*/  CS2R R148, SRZ ;  /* 0x0000000000947805 */ /* 0x000fe4000001ff00 */
[----:B------:R-:W-:Y:S02]  /*0f00*/  CS2R R150, SRZ ;  /* 0x0000000000967805 */ /* 0x000fe4000001ff00 */
[----:B------:R-:W-:Y:S02]  /*0f10*/  CS2R R184, SRZ ;  /* 0x0000000000b87805 */ /* 0x000fe4000001ff00 */
[----:B------:R-:W-:Y:S02]  /*0f20*/  VIMNMX R6, RZ, R7, !PT ;  /* 0x00000007ff067248 */ /* 0x000fe40007fe0100 */
[----:B------:R-:W-:Y:S02]  /*0f30*/  CS2R R186, SRZ ;  /* 0x0000000000ba7805 */ /* 0x000fe4000001ff00 */
[----:B------:R-:W-:-:S02]  /*0f40*/  CS2R R188, SRZ ;  /* 0x0000000000bc7805 */ /* 0x000fc4000001ff00 */
[----:B------:R-:W-:Y:S02]  /*0f50*/  CS2R R190, SRZ ;  /* 0x0000000000be7805 */ /* 0x000fe4000001ff00 */
[----:B------:R-:W-:Y:S02]  /*0f60*/  ISETP.GT.AND P2, PT, R237, R6, PT ;  /* 0x00000006ed00720c */ /* 0x000fe40003f44270 */
        /* <DEDUP_REMOVED lines=63> */
[----:B------:R-:W-:Y:S01]  /*1360*/  CS2R R134, SRZ ;  /* 0x0000000000867805 */ /* 0x000fe2000001ff00 */
[----:B------:R-:W-:Y:S06]  /*1370*/  @!P2 BRA `(.L_x_1067) ;  /* 0x0000007c0064a947 */ /* 0x000fec0003800000 */
[----:B------:R-:W1:Y:S01]  /*1380*/  S2R R8, SR_CgaCtaId ;  /* 0x0000000000087919 */ /* 0x000e620000008800 */
[----:B------:R-:W-:Y:S01]  /*1390*/  VIADD R21, R21, 0xffffff80 ;  /* 0xffffff8015157836 */ /* 0x000fe20000000000 */
[----:B------:R-:W-:Y:S02]  /*13a0*/  MOV R17, 0x400 ;  /* 0x0000040000117802 */ /* 0x000fe40000000f00 */
[----:B------:R-:W-:Y:S02]  /*13b0*/  SHF.L.U32 R16, RZ, 0x1f, RZ ;  /* 0x0000001fff107819 */ /* 0x000fe400000006ff */
[----:B------:R-:W-:-:S04]  /*13c0*/  SHF.R.S32.HI R4, RZ, 0x1f, R21 ;  /* 0x0000001fff047819 */ /* 0x000fc80000011415 */
[CC--:B------:R-:W-:Y:S02]  /*13d0*/  LEA.HI R5, R4.reuse, R21.reuse, RZ, 0x7 ;  /* 0x0000001504057211 */ /* 0x0c0fe400078f38ff */
[CC--:B------:R-:W-:Y:S02]  /*13e0*/  LEA.HI R10, R4.reuse, R21.reuse, RZ, 0x5 ;  /* 0x00000015040a7211 */ /* 0x0c0fe400078f28ff */
[----:B------:R-:W-:Y:S02]  /*13f0*/  SHF.R.S32.HI R7, RZ, 0x7, R5 ;  /* 0x00000007ff077819 */ /* 0x000fe40000011405 */
[----:B------:R-:W-:Y:S02]  /*1400*/  LEA.HI R13, R4, R21, RZ, 0x4 ;  /* 0x00000015040d7211 */ /* 0x000fe400078f20ff */
[--C-:B------:R-:W-:Y:S02]  /*1410*/  SHF.R.S32.HI R12, RZ, 0x5, R10.reuse ;  /* 0x00000005ff0c7819 */ /* 0x100fe4000001140a */
[----:B------:R-:W-:-:S02]  /*1420*/  SHF.R.S32.HI R11, RZ, 0x1f, R10 ;  /* 0x0000001fff0b7819 */ /* 0x000fc4000001140a */
[----:B------:R-:W-:Y:S02]  /*1430*/  LOP3.LUT R4, R5, 0xffffff80, RZ, 0xc0, !PT ;  /* 0xffffff8005047812 */ /* 0x000fe400078ec0ff */
[----:B------:R-:W-:Y:S02]  /*1440*/  LEA.HI R11, R11, R12, RZ, 0x2 ;  /* 0x0000000c0b0b7211 */ /* 0x000fe400078f10ff */
[----:B------:R-:W-:Y:S01]  /*1450*/  LOP3.LUT R14, R13, 0xffffff0, RZ, 0xc0, !PT ;  /* 0x0ffffff00d0e7812 */ /* 0x000fe200078ec0ff */
[----:B------:R-:W-:Y:S01]  /*1460*/  IMAD.IADD R10, R21, 0x1, -R4 ;  /* 0x00000001150a7824 */ /* 0x000fe200078e0a04 */
[----:B------:R-:W-:Y:S02]  /*1470*/  LOP3.LUT R13, R11, 0xfffffc, RZ, 0xc0, !PT ;  /* 0x00fffffc0b0d7812 */ /* 0x000fe400078ec0ff */
[----:B------:R-:W-:Y:S01]  /*1480*/  LEA.HI R15, R7, R7, RZ, 0x1 ;  /* 0x00000007070f7211 */ /* 0x000fe200078f08ff */
[----:B------:R-:W-:Y:S01]  /*1490*/  IMAD.IADD R14, R21, 0x1, -R14 ;  /* 0x00000001150e7824 */ /* 0x000fe200078e0a0e */
[----:B-1----:R-:W-:Y:S01]  /*14a0*/  LEA R17, R8, R17, 0x18 ;  /* 0x0000001108117211 */ /* 0x002fe200078ec0ff */
[----:B------:R-:W-:Y:S01]  /*14b0*/  IMAD.IADD R13, R12, 0x1, -R13 ;  /* 0x000000010c0d7824 */ /* 0x000fe200078e0a0d */
[----:B------:R-:W1:Y:S01]  /*14c0*/  SHFL.IDX PT, R8, R7, RZ, 0x1f ;  /* 0x00001fff07087589 */ /* 0x000e6200000e0000 */
[----:B------:R-:W-:Y:S01]  /*14d0*/  SHF.R.S32.HI R11, RZ, 0x1f, R10 ;  /* 0x0000001fff0b7819 */ /* 0x000fe2000001140a */
[----:B------:R-:W2:Y:S01]  /*14e0*/  SYNCS.PHASECHK.TRANS64.TRYWAIT P0, [R17+URZ+0x31800], R16 ;  /* 0x03180010110075a7 */ /* 0x000ea2000800017f */
[----:B------:R-:W-:Y:S01]  /*14f0*/  LOP3.LUT R12, R15, 0x1ffffffe, RZ, 0xc0, !PT ;  /* 0x1ffffffe0f0c7812 */ /* 0x000fe200078ec0ff */
[----:B------:R-:W-:-:S02]  /*1500*/  IMAD R14, R7, 0x40, R14 ;  /* 0x00000040070e7824 */ /* 0x000fc400078e020e */
[C---:B------:R-:W-:Y:S02]  /*1510*/  IMAD R15, R7.reuse, 0x800, R10 ;  /* 0x00000800070f7824 */ /* 0x040fe400078e020a */
[----:B------:R-:W-:Y:S01]  /*1520*/  IMAD.IADD R12, R7, 0x1, -R12 ;  /* 0x00000001070c7824 */ /* 0x000fe200078e0a0c */
[----:B-1----:R-:W-:-:S04]  /*1530*/  LEA.HI R4, R8, R8, RZ, 0x1 ;  /* 0x0000000808047211 */ /* 0x002fc800078f08ff */
[----:B------:R-:W-:-:S05]  /*1540*/  LOP3.LUT R5, R4, 0xfffffffe, RZ, 0xc0, !PT ;  /* 0xfffffffe04057812 */ /* 0x000fca00078ec0ff */
[----:B------:R-:W-:Y:S01]  /*1550*/  IMAD.IADD R4, R8, 0x1, -R5 ;  /* 0x0000000108047824 */ /* 0x000fe200078e0a05 */
[----:B------:R-:W-:-:S04]  /*1560*/  LEA.HI R5, R11, R10, RZ, 0x2 ;  /* 0x0000000a0b057211 */ /* 0x000fc800078f10ff */
[--C-:B------:R-:W-:Y:S02]  /*1570*/  SHF.R.S32.HI R7, RZ, 0x2, R5.reuse ;  /* 0x00000002ff077819 */ /* 0x100fe40000011405 */
[----:B------:R-:W-:Y:S01]  /*1580*/  SHF.R.S32.HI R8, RZ, 0x1f, R5 ;  /* 0x0000001fff087819 */ /* 0x000fe20000011405 */
[----:B--2---:R-:W-:Y:S06]  /*1590*/  @P0 BRA `(.L_x_1068) ;  /* 0x0000000000080947 */ /* 0x004fec0003800000 */
[----:B------:R-:W1:Y:S02]  /*15a0*/  SYNCS.PHASECHK.TRANS64.TRYWAIT P0, [R17+URZ+0x31800], R16 ;  /* 0x03180010110075a7 */ /* 0x000e64000800017f */
[----:B-1----:R-:W-:Y:S05]  /*15b0*/  @!P0 BRA `(.L_x_1069) ;  /* 0x000000a800848947 */ /* 0x002fea0003800000 */
.L_x_1068:
[----:B------:R-:W2:Y:S04]  /*15c0*/  LDL R20, [R1+0xc] ;  /* 0x00000c0001147983 */ /* 0x000ea80000100800 */
[----:B------:R-:W3:Y:S04]  /*15d0*/  LDL R19, [R1+0x8] ;  /* 0x0000080001137983 */ /* 0x000ee80000100800 */
[----:B------:R-:W4:Y:S04]  /*15e0*/  LDL R18, [R1+0x14] ;  /* 0x0000140001127983 */ /* 0x000f280000100800 */
[----:B------:R-:W5:Y:S01]  /*15f0*/  LDL R21, [R1+0x10] ;  /* 0x0000100001157983 */ /* 0x000f620000100800 */
[----:B------:R-:W-:Y:S01]  /*1600*/  LEA.HI R8, R8, R7, RZ, 0x3 ;  /* 0x0000000708087211 */ /* 0x000fe200078f18ff */
[----:B------:R-:W-:Y:S01]  /*1610*/  IMAD R14, R13, 0x10, R14 ;  /* 0x000000100d0e7824 */ /* 0x000fe200078e020e */
[----:B------:R-:W-:Y:S01]  /*1620*/  LOP3.LUT R5, R5, 0x7ffffffc, RZ, 0xc0, !PT ;  /* 0x7ffffffc05057812 */ /* 0x000fe200078ec0ff */
[----:B------:R-:W-:Y:S01]  /*1630*/  ULDC.64 UR4, c[0x0][0x2d8] ;  /* 0x0000b60000047ab9 */ /* 0x000fe20000000a00 */
[----:B------:R-:W-:Y:S01]  /*1640*/  LOP3.LUT R8, R8, 0xfffffff8, RZ, 0xc0, !PT ;  /* 0xfffffff808087812 */ /* 0x000fe200078ec0ff */
[----:B------:R-:W-:Y:S01]  /*1650*/  IMAD.SHL.U32 R13, R15, 0x4, RZ ;  /* 0x000000040f0d7824 */ /* 0x000fe200078e00ff */
[----:B------:R-:W-:Y:S01]  /*1660*/  LEA.HI R11, R11, R10, RZ, 0x5 ;  /* 0x0000000a0b0b7211 */ /* 0x000fe200078f28ff */
[----:B------:R-:W-:Y:S01]  /*1670*/  IMAD.IADD R5, R10, 0x1, -R5 ;  /* 0x000000010a057824 */ /* 0x000fe200078e0a05 */
[----:B------:R-:W-:Y:S01]  /*1680*/  CS2R R214, SRZ ;  /* 0x0000000000d67805 */ /* 0x000fe2000001ff00 */
[----:B------:R-:W-:Y:S01]  /*1690*/  IMAD.IADD R8, R7, 0x1, -R8 ;  /* 0x0000000107087824 */ /* 0x000fe200078e0a08 */
[----:B------:R-:W-:Y:S01]  /*16a0*/  IADD3 R2, P0, R13, R2, RZ ;  /* 0x000000020d027210 */ /* 0x000fe20007f1e0ff */
[----:B------:R-:W-:Y:S01]  /*16b0*/  IMAD R12, R12, 0x4, R5 ;  /* 0x000000040c0c7824 */ /* 0x000fe200078e0205 */
[----:B------:R-:W-:-:S02]  /*16c0*/  SHF.R.S32.HI R11, RZ, 0x5, R11 ;  /* 0x00000005ff0b7819 */ /* 0x000fc4000001140b */
[----:B------:R-:W-:Y:S02]  /*16d0*/  CS2R R212, SRZ ;  /* 0x0000000000d47805 */ /* 0x000fe4000001ff00 */
[----:B------:R-:W-:Y:S01]  /*16e0*/  LEA.HI.X.SX32 R3, R13, R3, 0x1, P0 ;  /* 0x000000030d037211 */ /* 0x000fe200000f0eff */
[----:B------:R-:W-:Y:S01]  /*16f0*/  IMAD.SHL.U32 R228, R12, 0x2, RZ ;  /* 0x000000020ce47824 */ /* 0x000fe200078e00ff */
        /* <DEDUP_REMOVED lines=78> */
[----:B------:R-:W-:Y:S01]  /*1be0*/  ULDC UR61, c[0x0][0x75c] ;  /* 0x0001d700003d7ab9 */ /* 0x000fe20000000800 */
[----:B------:R-:W-:Y:S01]  /*1bf0*/  UMOV UR60, URZ ;  /* 0x0000003f003c7c82 */ /* 0x000fe20008000000 */
[----:B--2---:R-:W-:-:S05]  /*1c00*/  SHF.R.S32.HI R7, RZ, 0x1f, R20 ;  /* 0x0000001fff077819 */ /* 0x004fca0000011414 */
[----:B------:R-:W-:Y:S01]  /*1c10*/  IMAD R5, R7, UR4, RZ ;  /* 0x0000000407057c24 */ /* 0x000fe2000f8e02ff */
[----:B---3--:R-:W-:Y:S02]  /*1c20*/  SHF.R.S32.HI R7, RZ, 0x1f, R19 ;  /* 0x0000001fff077819 */ /* 0x008fe40000011413 */
[----:B----4-:R-:W-:Y:S01]  /*1c30*/  R2UR UR6, R18 ;  /* 0x00000000120672ca */ /* 0x010fe200000e0000 */
[----:B------:R-:W-:Y:S01]  /*1c40*/  IMAD R18, R11, 0x10, R8 ;  /* 0x000000100b127824 */ /* 0x000fe200078e0208 */
[----:B------:R-:W-:Y:S01]  /*1c50*/  SEL R7, R7, RZ, !P1 ;  /* 0x000000ff07077207 */ /* 0x000fe20004800000 */
[----:B-----5:R-:W-:Y:S02]  /*1c60*/  IMAD R9, R21, -0x50, R9 ;  /* 0xffffffb015097824 */ /* 0x020fe400078e0209 */
[----:B------:R-:W-:Y:S01]  /*1c70*/  IMAD.WIDE.U32 R2, R20, UR4, R2 ;  /* 0x0000000414027c25 */ /* 0x000fe2000f8e0002 */
[----:B------:R-:W-:-:S03]  /*1c80*/  SEL R231, R19, RZ, !P1 ;  /* 0x000000ff13e77207 */ /* 0x000fc60004800000 */
[----:B------:R-:W-:Y:S01]  /*1c90*/  IMAD R11, R20, UR5, R5 ;  /* 0x00000005140b7c24 */ /* 0x000fe2000f8e0205 */
[----:B------:R-:W-:Y:S01]  /*1ca0*/  IADD3 R5, -R0, 0x1, R9 ;  /* 0x0000000100057810 */ /* 0x000fe20007ffe109 */
[----:B------:R-:W-:Y:S02]  /*1cb0*/  ULDC.64 UR4, c[0x0][0x2e0] ;  /* 0x0000b80000047ab9 */ /* 0x000fe40000000a00 */
[----:B------:R-:W-:Y:S02]  /*1cc0*/  IMAD R0, R7, UR4, RZ ;  /* 0x0000000407007c24 */ /* 0x000fe4000f8e02ff */
[----:B------:R-:W-:Y:S02]  /*1cd0*/  IMAD.IADD R3, R3, 0x1, R11 ;  /* 0x0000000103037824 */ /* 0x000fe400078e020b */
[--C-:B------:R-:W-:Y:S02]  /*1ce0*/  IMAD.IADD R229, R9, 0x1, -R228.reuse ;  /* 0x0000000109e57824 */ /* 0x100fe400078e0ae4 */
[----:B------:R-:W-:-:S02]  /*1cf0*/  IMAD.IADD R228, R5, 0x1, -R228 ;  /* 0x0000000105e47824 */ /* 0x000fc400078e0ae4 */
[C---:B------:R-:W-:Y:S02]  /*1d00*/  IMAD R5, R231.reuse, UR5, R0 ;  /* 0x00000005e7057c24 */ /* 0x040fe4000f8e0200 */
[----:B------:R-:W-:Y:S01]  /*1d10*/  IMAD.WIDE.U32 R230, R231, UR4, R2 ;  /* 0x00000004e7e67c25 */ /* 0x000fe2000f8e0002 */
[----:B------:R-:W-:-:S03]  /*1d20*/  ULOP3.LUT UR4, UR6, 0x1, URZ, 0xfc, !UPT ;  /* 0x0000000106047892 */ /* 0x000fc6000f8efc3f */
[----:B------:R-:W-:-:S03]  /*1d30*/  IMAD.IADD R5, R231, 0x1, R5 ;  /* 0x00000001e7057824 */ /* 0x000fc600078e0205 */
[----:B------:R-:W-:-:S05]  /*1d40*/  IMAD.U32 R0, RZ, RZ, UR4 ;  /* 0x00000004ff007e24 */ /* 0x000fca000f8e00ff */
[----:B------:R2:W-:Y:S04]  /*1d50*/  STL [R1+0x4], R0 ;  /* 0x0000040001007387 */ /* 0x0005e80000100800 */
[----:B------:R3:W-:Y:S01]  /*1d60*/  STL [R1], R5 ;  /* 0x0000000501007387 */ /* 0x0007e20000100800 */
[----:B------:R-:W-:Y:S02]  /*1d70*/  IMAD.MOV.U32 R3, RZ, RZ, R6 ;  /* 0x000000ffff037224 */ /* 0x000fe400078e0006 */
[----:B--2---:R-:W-:Y:S02]  /*1d80*/  IMAD.SHL.U32 R0, R14, 0x8, RZ ;  /* 0x000000080e007824 */ /* 0x004fe400078e00ff */
[----:B------:R-:W-:Y:S02]  /*1d90*/  IMAD.MOV.U32 R19, RZ, RZ, RZ ;  /* 0x000000ffff137224 */ /* 0x000fe400078e00ff */
[----:B------:R-:W-:-:S02]  /*1da0*/  IMAD.MOV.U32 R2, RZ, RZ, RZ ;  /* 0x000000ffff027224 */ /* 0x000fc400078e00ff */
[----:B---3--:R-:W-:-:S07]  /*1db0*/  IMAD R0, R0, 0x2, R17 ;  /* 0x0000000200007824 */ /* 0x008fce00078e0211 */
.L_x_1080:
[----:B--2---:R-:W2:Y:S02]  /*1dc0*/  LDL R5, [R1+0x4] ;  /* 0x0000040001057983 */ /* 0x004ea40000100800 */
[----:B--2---:R-:W-:-:S13]  /*1dd0*/  R2UR UR4, R5 ;  /* 0x00000000050472ca */ /* 0x004fda00000e0000 */
[----:B------:R-:W-:-:S06]  /*1de0*/  UISETP.NE.AND UP0, UPT, UR4, 0x3, UPT ;  /* 0x000000030400788c */ /* 0x000fcc000bf05270 */
[----:B------:R-:W-:-:S13]  /*1df0*/  PLOP3.LUT P0, PT, PT, PT, UP0, 0x80, 0x0 ;  /* 0x000000000000781c */ /* 0x000fda0003f0f008 */
[----:B------:R-:W-:Y:S05]  /*1e00*/  @!P0 BRA `(.L_x_1070) ;  /* 0x0000000000048947 */ /* 0x000fea0003800000 */
[----:B------:R-:W-:Y:S01]  /*1e10*/  BPT.TRAP 0x1 ;  /* 0x000000040000795c */ /* 0x000fe20000300000 */
.L_x_1070:
[----:B-1----:R-:W-:Y:S01]  /*1e20*/  IMAD R16, R2, 0x8, R17 ;  /* 0x0000000802107824 */ /* 0x002fe200078e0211 */
[----:B------:R-:W-:-:S04]  /*1e30*/  SHF.L.U32 R9, R19, 0x1f, RZ ;  /* 0x0000001f13097819 */ /* 0x000fc800000006ff */
[----:B------:R1:W2:Y:S01]  /*1e40*/  SYNCS.PHASECHK.TRANS64.TRYWAIT P1, [R16+URZ+0x31810], R9 ;  /* 0x03181009100075a7 */ /* 0x0002a2000802017f */
[----:B------:R-:W-:Y:S05]  /*1e50*/  @!P0 BRA `(.L_x_1071) ;  /* 0x0000000000048947 */ /* 0x000fea0003800000 */
[----:B------:R-:W-:Y:S01]  /*1e60*/  BPT.TRAP 0x1 ;  /* 0x000000040000795c */ /* 0x000fe20000300000 */
.L_x_1071:
        /* <DEDUP_REMOVED lines=11> */
.L_x_1072:
        /* <DEDUP_REMOVED lines=438> */
.L_x_1074:
[----:B------:R-:W-:-:S05]  /*3a80*/  IMAD.U32 R10, RZ, RZ, UR60 ;  /* 0x0000003cff0a7e24 */ /* 0x000fca000f8e00ff */
[----:B------:R-:W-:-:S04]  /*3a90*/  SHF.L.U32 R10, R10, 0x1f, RZ ;  /* 0x0000001f0a0a7819 */ /* 0x000fc800000006ff */
[----:B------:R1:W4:Y:S01]  /*3aa0*/  SYNCS.PHASECHK.TRANS64.TRYWAIT P1, [R17+URZ+0x31830], R10 ;  /* 0x0318300a110075a7 */ /* 0x000322000802017f */
[----:B------:R-:W-:Y:S05]  /*3ab0*/  @!P0 BRA `(.L_x_1075) ;  /* 0x0000000000048947 */ /* 0x000fea0003800000 */
[----:B------:R-:W-:Y:S01]  /*3ac0*/  BPT.TRAP 0x1 ;  /* 0x000000040000795c */ /* 0x000fe20000300000 */
.L_x_1075:
        /* <DEDUP_REMOVED lines=11> */
.L_x_1076:
        /* <DEDUP_REMOVED lines=437> */
[----:B------:R-:W-:Y:S02]  /*56d0*/  IMAD R29, R3, 0x40, R18 ;  /* 0x00000040031d7824 */ /* 0x000fe400078e0212 */
[----:B------:R-:W-:Y:S01]  /*56e0*/  FMUL.FTZ R11, R27, UR61 ;  /* 0x0000003d1b0b7c20 */ /* 0x000fe20008410000 */
[----:B------:R-:W1:Y:S01]  /*56f0*/  MUFU.TANH R8, R8 ;  /* 0x0000000800087308 */ /* 0x000e620000002400 */
[----:B------:R-:W-:Y:S01]  /*5700*/  FMUL.FTZ R20, R32, UR61 ;  /* 0x0000003d20147c20 */ /* 0x000fe20008410000 */
[----:B------:R-:W-:Y:S01]  /*5710*/  FMUL.FTZ R21, R33, UR61 ;  /* 0x0000003d21157c20 */ /* 0x000fe20008410000 */
[----:B------:R-:W-:Y:S01]  /*5720*/  VIADDMNMX R27, R29, R228, R229, PT ;  /* 0x000000e41d1b7246 */ /* 0x000fe200038001e5 */
[----:B------:R-:W-:Y:S01]  /*5730*/  FMUL.FTZ R24, R36, UR61 ;  /* 0x0000003d24187c20 */ /* 0x000fe20008410000 */
[----:B------:R-:W-:Y:S01]  /*5740*/  FMUL.FTZ R25, R37, UR61 ;  /* 0x0000003d25197c20 */ /* 0x000fe20008410000 */
[----:B------:R-:W-:Y:S01]  /*5750*/  FMUL.FTZ R10, R26, UR61 ;  /* 0x0000003d1a0a7c20 */ /* 0x000fe20008410000 */
[C---:B------:R-:W-:Y:S01]  /*5760*/  ISETP.GT.AND P6, PT, R27.reuse, RZ, PT ;  /* 0x000000ff1b00720c */ /* 0x040fe20003fc4270 */
[----:B------:R-:W4:Y:S01]  /*5770*/  MUFU.TANH R9, R9 ;  /* 0x0000000900097308 */ /* 0x000f220000002400 */
[C---:B------:R-:W-:Y:S01]  /*5780*/  ISETP.GT.AND P1, PT, R27.reuse, 0x1, PT ;  /* 0x000000011b00780c */ /* 0x040fe20003f24270 */
[----:B------:R-:W-:Y:S01]  /*5790*/  FMUL.FTZ R14, R30, UR61 ;  /* 0x0000003d1e0e7c20 */ /* 0x000fe20008410000 */
[----:B------:R-:W-:Y:S01]  /*57a0*/  ISETP.GT.AND P2, PT, R27, 0x10, PT ;  /* 0x000000101b00780c */ /* 0x000fe20003f44270 */
[----:B------:R-:W-:Y:S01]  /*57b0*/  FMUL.FTZ R15, R31, UR61 ;  /* 0x0000003d1f0f7c20 */ /* 0x000fe20008410000 */
[C---:B------:R-:W-:Y:S01]  /*57c0*/  ISETP.GT.AND P3, PT, R27.reuse, 0x11, PT ;  /* 0x000000111b00780c */ /* 0x040fe20003f64270 */
[----:B------:R-:W-:Y:S01]  /*57d0*/  FMUL.FTZ R26, R40, UR61 ;  /* 0x0000003d281a7c20 */ /* 0x000fe20008410000 */
[C---:B------:R-:W-:Y:S01]  /*57e0*/  ISETP.GT.AND P4, PT, R27.reuse, 0x20, PT ;  /* 0x000000201b00780c */ /* 0x040fe20003f84270 */
[----:B------:R-:W5:Y:S01]  /*57f0*/  MUFU.TANH R12, R12 ;  /* 0x0000000c000c7308 */ /* 0x000f620000002400 */
[----:B-1----:R-:W-:Y:S01]  /*5800*/  FSEL R235, R8, -INF , P6 ;  /* 0xff80000008eb7808 */ /* 0x002fe20003000000 */
[----:B------:R-:W-:Y:S01]  /*5810*/  FMUL.FTZ R22, R34, UR61 ;  /* 0x0000003d22167c20 */ /* 0x000fe20008410000 */
[----:B------:R-:W-:Y:S01]  /*5820*/  ISETP.GT.AND P5, PT, R27, 0x21, PT ;  /* 0x000000211b00780c */ /* 0x000fe20003fa4270 */
[----:B------:R-:W-:Y:S01]  /*5830*/  FMUL.FTZ R23, R35, UR61 ;  /* 0x0000003d23177c20 */ /* 0x000fe20008410000 */
[----:B------:R-:W-:Y:S01]  /*5840*/  ISETP.GT.AND P6, PT, R27, 0x30, PT ;  /* 0x000000301b00780c */ /* 0x000fe20003fc4270 */
[----:B------:R-:W-:Y:S01]  /*5850*/  FMUL.FTZ R28, R38, UR61 ;  /* 0x0000003d261c7c20 */ /* 0x000fe20008410000 */
[----:B------:R-:W-:Y:S01]  /*5860*/  IADD3 R34, R228, 0x8, R29 ;  /* 0x00000008e4227810 */ /* 0x000fe20007ffe01d */
[----:B------:R-:W1:Y:S01]  /*5870*/  MUFU.TANH R13, R13 ;  /* 0x0000000d000d7308 */ /* 0x000e620000002400 */
[----:B----4-:R-:W-:Y:S01]  /*5880*/  FSEL R233, R9, -INF , P1 ;  /* 0xff80000009e97808 */ /* 0x010fe20000800000 */
[----:B------:R-:W-:Y:S01]  /*5890*/  FMUL.FTZ R29, R39, UR61 ;  /* 0x0000003d271d7c20 */ /* 0x000fe20008410000 */
[----:B------:R-:W-:Y:S01]  /*58a0*/  ISETP.GT.AND P1, PT, R27, 0x31, PT ;  /* 0x000000311b00780c */ /* 0x000fe20003f24270 */
[----:B------:R-:W-:Y:S01]  /*58b0*/  FMUL.FTZ R30, R42, UR61 ;  /* 0x0000003d2a1e7c20 */ /* 0x000fe20008410000 */
[----:B------:R-:W-:Y:S01]  /*58c0*/  VIMNMX R34, R229, R34, PT ;  /* 0x00000022e5227248 */ /* 0x000fe20003fe0100 */
[--C-:B--2---:R-:W-:Y:S01]  /*58d0*/  FFMA.FTZ R235, R235, UR4, -R7.reuse ;  /* 0x00000004ebeb7c23 */ /* 0x104fe20008010807 */
[----:B------:R-:W-:Y:S01]  /*58e0*/  FFMA.FTZ R233, R233, UR4, -R7 ;  /* 0x00000004e9e97c23 */ /* 0x000fe20008010807 */
[----:B------:R-:W2:Y:S01]  /*58f0*/  MUFU.TANH R20, R20 ;  /* 0x0000001400147308 */ /* 0x000ea20000002400 */
[C---:B-----5:R-:W-:Y:S01]  /*5900*/  FSEL R232, R12.reuse, -INF , P2 ;  /* 0xff8000000ce87808 */ /* 0x060fe20001000000 */
[----:B------:R-:W-:Y:S01]  /*5910*/  FFMA.FTZ R9, -R9, R9, 1 ;  /* 0x3f80000009097423 */ /* 0x000fe20000010109 */
[----:B------:R-:W-:Y:S01]  /*5920*/  ISETP.GT.AND P2, PT, R27, 0x40, PT ;  /* 0x000000401b00780c */ /* 0x000fe20003f44270 */
[----:B------:R-:W-:-:S02]  /*5930*/  FFMA.FTZ R12, -R12, R12, 1 ;  /* 0x3f8000000c0c7423 */ /* 0x000fc4000001010c */
[--C-:B------:R-:W-:Y:S02]  /*5940*/  FFMA.FTZ R232, R232, UR4, -R7.reuse ;  /* 0x00000004e8e87c23 */ /* 0x100fe40008010807 */
[----:B------:R-:W4:Y:S01]  /*5950*/  MUFU.TANH R21, R21 ;  /* 0x0000001500157308 */ /* 0x000f220000002400 */
[----:B-1----:R-:W-:Y:S02]  /*5960*/  FSEL R227, R13, -INF , P3 ;  /* 0xff8000000de37808 */ /* 0x002fe40001800000 */
[----:B------:R-:W-:Y:S01]  /*5970*/  ISETP.GT.AND P3, PT, R27, 0x41, PT ;  /* 0x000000411b00780c */ /* 0x000fe20003f64270 */
[----:B------:R-:W-:Y:S02]  /*5980*/  FMUL.FTZ R27, R41, UR61 ;  /* 0x0000003d291b7c20 */ /* 0x000fe40008410000 */
[----:B------:R-:W-:Y:S02]  /*5990*/  FFMA.FTZ R227, R227, UR4, -R7 ;  /* 0x00000004e3e37c23 */ /* 0x000fe40008010807 */
[----:B------:R-:W1:Y:S01]  /*59a0*/  MUFU.TANH R24, R24 ;  /* 0x0000001800187308 */ /* 0x000e620000002400 */
[----:B--2---:R-:W-:-:S02]  /*59b0*/  FSEL R224, R20, -INF , P4 ;  /* 0xff80000014e07808 */ /* 0x004fc40002000000 */
[----:B------:R-:W-:-:S03]  /*59c0*/  ISETP.GT.AND P4, PT, R34, RZ, PT ;  /* 0x000000ff2200720c */ /* 0x000fc60003f84270 */
[----:B------:R-:W-:Y:S02]  /*59d0*/  FFMA.FTZ R224, R224, UR4, -R7 ;  /* 0x00000004e0e07c23 */ /* 0x000fe40008010807 */
[----:B------:R-:W2:Y:S01]  /*59e0*/  MUFU.TANH R25, R25 ;  /* 0x0000001900197308 */ /* 0x000ea20000002400 */
[----:B----4-:R-:W-:Y:S02]  /*59f0*/  FSEL R41, R21, -INF , P5 ;  /* 0xff80000015297808 */ /* 0x010fe40002800000 */
[----:B------:R-:W-:-:S03]  /*5a00*/  ISETP.GT.AND P5, PT, R34, 0x1, PT ;  /* 0x000000012200780c */ /* 0x000fc60003fa4270 */
[----:B------:R-:W-:Y:S02]  /*5a10*/  FFMA.FTZ R41, R41, UR4, -R7 ;  /* 0x0000000429297c23 */ /* 0x000fe40008010807 */
[----:B------:R-:W4:Y:S01]  /*5a20*/  MUFU.TANH R10, R10 ;  /* 0x0000000a000a7308 */ /* 0x000f220000002400 */
[----:B-1----:R-:W-:Y:S02]  /*5a30*/  FSEL R32, R24, -INF , P6 ;  /* 0xff80000018207808 */ /* 0x002fe40003000000 */
[----:B------:R-:W-:-:S03]  /*5a40*/  ISETP.GT.AND P6, PT, R34, 0x10, PT ;  /* 0x000000102200780c */ /* 0x000fc60003fc4270 */
[----:B------:R-:W-:Y:S02]  /*5a50*/  FFMA.FTZ R32, R32, UR4, -R7 ;  /* 0x0000000420207c23 */ /* 0x000fe40008010807 */
[----:B------:R-:W1:Y:S01]  /*5a60*/  MUFU.TANH R11, R11 ;  /* 0x0000000b000b7308 */ /* 0x000e620000002400 */
[----:B--2---:R-:W-:Y:S02]  /*5a70*/  FSEL R31, R25, -INF , P1 ;  /* 0xff800000191f7808 */ /* 0x004fe40000800000 */
[----:B------:R-:W-:-:S03]  /*5a80*/  ISETP.GT.AND P1, PT, R34, 0x11, PT ;  /* 0x000000112200780c */ /* 0x000fc60003f24270 */
[----:B------:R-:W-:Y:S02]  /*5a90*/  FFMA.FTZ R31, R31, UR4, -R7 ;  /* 0x000000041f1f7c23 */ /* 0x000fe40008010807 */
[----:B------:R-:W2:Y:S01]  /*5aa0*/  MUFU.TANH R14, R14 ;  /* 0x0000000e000e7308 */ /* 0x000ea20000002400 */
[----:B----4-:R-:W-:Y:S02]  /*5ab0*/  FSEL R37, R10, -INF , P4 ;  /* 0xff8000000a257808 */ /* 0x010fe40002000000 */
[----:B------:R-:W-:-:S05]  /*5ac0*/  ISETP.GT.AND P4, PT, R34, 0x30, PT ;  /* 0x000000302200780c */ /* 0x000fca0003f84270 */
[----:B------:R-:W4:Y:S01]  /*5ad0*/  MUFU.TANH R15, R15 ;  /* 0x0000000f000f7308 */ /* 0x000f220000002400 */
[----:B-1----:R-:W-:Y:S02]  /*5ae0*/  FSEL R234, R11, -INF , P5 ;  /* 0xff8000000bea7808 */ /* 0x002fe40002800000 */
[----:B------:R-:W-:-:S03]  /*5af0*/  ISETP.GT.AND P5, PT, R34, 0x31, PT ;  /* 0x000000312200780c */ /* 0x000fc60003fa4270 */
[----:B---3--:R-:W-:Y:S02]  /*5b00*/  FFMA.FTZ R234, R234, UR4, -R6 ;  /* 0x00000004eaea7c23 */ /* 0x008fe40008010806 */
[----:B------:R-:W1:Y:S01]  /*5b10*/  MUFU.TANH R26, R26 ;  /* 0x0000001a001a7308 */ /* 0x000e620000002400 */
[----:B--2---:R-:W-:Y:S02]  /*5b20*/  FSEL R35, R14, -INF , P6 ;  /* 0xff8000000e237808 */ /* 0x004fe40003000000 */
[----:B------:R-:W-:-:S03]  /*5b30*/  ISETP.GT.AND P6, PT, R34, 0x40, PT ;  /* 0x000000402200780c */ /* 0x000fc60003fc4270 */
[----:B------:R-:W-:Y:S02]  /*5b40*/  FFMA.FTZ R35, R35, UR4, -R6 ;  /* 0x0000000423237c23 */ /* 0x000fe40008010806 */
[----:B------:R-:W2:Y:S01]  /*5b50*/  MUFU.TANH R27, R27 ;  /* 0x0000001b001b7308 */ /* 0x000ea20000002400 */
[----:B----4-:R-:W-:Y:S02]  /*5b60*/  FSEL R36, R15, -INF , P1 ;  /* 0xff8000000f247808 */ /* 0x010fe40000800000 */
[----:B------:R-:W-:-:S05]  /*5b70*/  ISETP.GT.AND P1, PT, R34, 0x41, PT ;  /* 0x000000412200780c */ /* 0x000fca0003f24270 */
[----:B------:R-:W3:Y:S01]  /*5b80*/  MUFU.TANH R22, R22 ;  /* 0x0000001600167308 */ /* 0x000ee20000002400 */
[----:B-1----:R-:W-:Y:S02]  /*5b90*/  FSEL R33, R26, -INF , P2 ;  /* 0xff8000001a217808 */ /* 0x002fe40001000000 */
[----:B------:R-:W-:-:S03]  /*5ba0*/  ISETP.GT.AND P2, PT, R34, 0x20, PT ;  /* 0x000000202200780c */ /* 0x000fc60003f44270 */
[--C-:B------:R-:W-:Y:S02]  /*5bb0*/  FFMA.FTZ R33, R33, UR4, -R7.reuse ;  /* 0x0000000421217c23 */ /* 0x100fe40008010807 */
[----:B------:R-:W1:Y:S01]  /*5bc0*/  MUFU.TANH R23, R23 ;  /* 0x0000001700177308 */ /* 0x000e620000002400 */
[----:B--2---:R-:W-:Y:S02]  /*5bd0*/  FSEL R39, R27, -INF , P3 ;  /* 0xff8000001b277808 */ /* 0x004fe40001800000 */
[----:B------:R-:W-:Y:S01]  /*5be0*/  ISETP.GT.AND P3, PT, R34, 0x21, PT ;  /* 0x000000212200780c */ /* 0x000fe20003f64270 */
[----:B------:R-:W-:Y:S01]  /*5bf0*/  FMUL.FTZ R34, R43, UR61 ;  /* 0x0000003d2b227c20 */ /* 0x000fe20008410000 */
[--C-:B------:R-:W-:Y:S01]  /*5c00*/  FFMA.FTZ R43, R36, UR4, -R6.reuse ;  /* 0x00000004242b7c23 */ /* 0x100fe20008010806 */
[----:B------:R-:W-:Y:S01]  /*5c10*/  FFMA.FTZ R39, R39, UR4, -R7 ;  /* 0x0000000427277c23 */ /* 0x000fe20008010807 */
[----:B------:R-:W-:Y:S01]  /*5c20*/  FFMA.FTZ R7, R37, UR4, -R6 ;  /* 0x0000000425077c23 */ /* 0x000fe20008010806 */
[----:B------:R-:W2:Y:S01]  /*5c30*/  MUFU.TANH R28, R28 ;  /* 0x0000001c001c7308 */ /* 0x000ea20000002400 */
[----:B---3--:R-:W-:-:S05]  /*5c40*/  FSEL R38, R22, -INF , P2 ;  /* 0xff80000016267808 */ /* 0x008fca0001000000 */
[----:B------:R-:W-:Y:S02]  /*5c50*/  FFMA.FTZ R38, R38, UR4, -R6 ;  /* 0x0000000426267c23 */ /* 0x000fe40008010806 */
        /* <DEDUP_REMOVED lines=9> */
[----:B------:R-:W3:Y:S01]  /*5cf0*/  MUFU.EX2 R235, R235 ;  /* 0x000000eb00eb7308 */ /* 0x000ee20000000800 */
[----:B-1----:R-:W-:-:S05]  /*5d00*/  FSEL R36, R30, -INF , P6 ;  /* 0xff8000001e247808 */ /* 0x002fca0003000000 */
[----:B------:R-:W-:Y:S02]  /*5d10*/  FFMA.FTZ R36, R36, UR4, -R6 ;  /* 0x0000000424247c23 */ /* 0x000fe40008010806 */
[----:B------:R-:W-:Y:S01]  /*5d20*/  MUFU.EX2 R233, R233 ;  /* 0x000000e900e97308 */ /* 0x000fe20000000800 */
[----:B--2---:R-:W-:-:S05]  /*5d30*/  FSEL R226, R34, -INF , P1 ;  /* 0xff80000022e27808 */ /* 0x004fca0000800000 */
[----:B------:R-:W-:Y:S01]  /*5d40*/  FFMA.FTZ R226, R226, UR4, -R6 ;  /* 0x00000004e2e27c23 */ /* 0x000fe20008010806 */
[----:B------:R-:W-:Y:S01]  /*5d50*/  IMAD R6, R18, 0x4, R17 ;  /* 0x0000000412067824 */ /* 0x000fe200078e0211 */
[----:B------:R-:W-:Y:S04]  /*5d60*/  MUFU.EX2 R234, R234 ;  /* 0x000000ea00ea7308 */ /* 0x000fe80000000800 */
[----:B------:R-:W1:Y:S04]  /*5d70*/  LDS R225, [R6+0x2c300] ;  /* 0x02c3000006e17984 */ /* 0x000e680000000800 */
[----:B------:R2:W4:Y:S01]  /*5d80*/  LDS R236, [R6+0x2c320] ;  /* 0x02c3200006ec7984 */ /* 0x0005220000000800 */
[----:B------:R-:W-:-:S02]  /*5d90*/  WARPGROUP.DEPBAR.LE gsb0, 0x0 ;  /* 0x00008000000079c5 */ /* 0x000fc40000010000 */
[----:B------:R-:W-:Y:S01]  /*5da0*/  MUFU.EX2 R232, R232 ;  /* 0x000000e800e87308 */ /* 0x000fe20000000800 */
[----:B--2---:R-:W-:-:S07]  /*5db0*/  FFMA.FTZ R6, -R8, R8, 1 ;  /* 0x3f80000008067423 */ /* 0x004fce0000010108 */
[----:B------:R-:W2:Y:S08]  /*5dc0*/  MUFU.EX2 R8, R7 ;  /* 0x0000000700087308 */ /* 0x000eb00000000800 */
[----:B------:R-:W5:Y:S08]  /*5dd0*/  MUFU.EX2 R31, R31 ;  /* 0x0000001f001f7308 */ /* 0x000f700000000800 */
[----:B------:R-:W-:Y:S08]  /*5de0*/  MUFU.EX2 R227, R227 ;  /* 0x000000e300e37308 */ /* 0x000ff00000000800 */
[----:B------:R-:W-:Y:S01]  /*5df0*/  MUFU.EX2 R224, R224 ;  /* 0x000000e000e07308 */ /* 0x000fe20000000800 */
[--C-:B-1----:R-:W-:Y:S01]  /*5e00*/  FADD.FTZ R44, R44, -R225.reuse ;  /* 0x800000e12c2c7221 */ /* 0x102fe20000010000 */
[----:B------:R-:W-:-:S06]  /*5e10*/  FADD.FTZ R45, R45, -R225 ;  /* 0x800000e12d2d7221 */ /* 0x000fcc0000010000 */
[----:B------:R-:W1:Y:S01]  /*5e20*/  MUFU.EX2 R33, R33 ;  /* 0x0000002100217308 */ /* 0x000e620000000800 */
[----:B---3--:R-:W-:Y:S01]  /*5e30*/  FMUL.FTZ R44, R235, R44 ;  /* 0x0000002ceb2c7220 */ /* 0x008fe20000410000 */
[----:B--2---:R-:W-:Y:S01]  /*5e40*/  F2FP.F16.F32.PACK_AB R7, R234, R8 ;  /* 0x00000008ea07723e */ /* 0x004fe200000000ff */
[----:B------:R-:W-:Y:S01]  /*5e50*/  FMUL.FTZ R45, R233, R45 ;  /* 0x0000002de92d7220 */ /* 0x000fe20000410000 */
[--C-:B------:R-:W-:Y:S01]  /*5e60*/  FADD.FTZ R217, R217, -R225.reuse ;  /* 0x800000e1d9d97221 */ /* 0x100fe20000010000 */
[----:B------:R-:W-:Y:S01]  /*5e70*/  FMUL.FTZ R44, R6, R44 ;  /* 0x0000002c062c7220 */ /* 0x000fe20000410000 */
[----:B------:R-:W-:Y:S01]  /*5e80*/  F2FP.F16.F32.PACK_AB R6, R233, R235 ;  /* 0x000000ebe906723e */ /* 0x000fe200000000ff */
[----:B------:R-:W-:Y:S01]  /*5e90*/  BAR.SYNC.DEFER_BLOCKING 0x9, 0x100 ;  /* 0x0244000000007b1d */ /* 0x000fe20000010000 */
[----:B------:R-:W-:Y:S01]  /*5ea0*/  FMUL.FTZ R9, R9, R45 ;  /* 0x0000002d09097220 */ /* 0x000fe20000410000 */
[--C-:B------:R-:W-:Y:S01]  /*5eb0*/  FADD.FTZ R45, R52, -R225.reuse ;  /* 0x800000e1342d7221 */ /* 0x100fe20000010000 */
[--C-:B------:R-:W-:Y:S01]  /*5ec0*/  FADD.FTZ R52, R53, -R225.reuse ;  /* 0x800000e135347221 */ /* 0x100fe20000010000 */
[----:B----4-:R-:W-:Y:S01]  /*5ed0*/  FADD.FTZ R53, R46, -R236 ;  /* 0x800000ec2e357221 */ /* 0x010fe20000010000 */
[--C-:B------:R-:W-:Y:S01]  /*5ee0*/  FADD.FTZ R220, R220, -R225.reuse ;  /* 0x800000e1dcdc7221 */ /* 0x100fe20000010000 */
[----:B------:R-:W-:-:S02]  /*5ef0*/  FADD.FTZ R48, R48, -R225 ;  /* 0x800000e130307221 */ /* 0x000fc40000010000 */
[----:B------:R-:W-:Y:S01]  /*5f00*/  FMUL.FTZ R53, R8, R53 ;  /* 0x0000003508357220 */ /* 0x000fe20000410000 */
[----:B------:R-:W-:Y:S01]  /*5f10*/  FFMA.FTZ R8, -R20, R20, 1 ;  /* 0x3f80000014087423 */ /* 0x000fe20000010114 */
[----:B------:R-:W-:Y:S01]  /*5f20*/  FFMA.FTZ R20, -R24, R24, 1 ;  /* 0x3f80000018147423 */ /* 0x000fe20000010118 */
[----:B------:R-:W-:Y:S01]  /*5f30*/  FFMA.FTZ R24, -R26, R26, 1 ;  /* 0x3f8000001a187423 */ /* 0x000fe2000001011a */
[----:B------:R-:W-:Y:S01]  /*5f40*/  FADD.FTZ R221, R221, -R225 ;  /* 0x800000e1dddd7221 */ /* 0x000fe20000010000 */
[----:B------:R-:W-:Y:S01]  /*5f50*/  MUFU.EX2 R35, R35 ;  /* 0x0000002300237308 */ /* 0x000fe20000000800 */
[----:B------:R-:W-:Y:S01]  /*5f60*/  FFMA.FTZ R10, -R10, R10, 1 ;  /* 0x3f8000000a0a7423 */ /* 0x000fe2000001010a */
[--C-:B------:R-:W-:Y:S01]  /*5f70*/  FADD.FTZ R50, R50, -R236.reuse ;  /* 0x800000ec32327221 */ /* 0x100fe20000010000 */
[----:B------:R-:W-:-:S05]  /*5f80*/  FADD.FTZ R51, R51, -R236 ;  /* 0x800000ec33337221 */ /* 0x000fca0000010000 */
[----:B------:R-:W-:Y:S01]  /*5f90*/  MUFU.EX2 R226, R226 ;  /* 0x000000e200e27308 */ /* 0x000fe20000000800 */
[----:B------:R-:W-:-:S07]  /*5fa0*/  FADD.FTZ R55, R55, -R236 ;  /* 0x800000ec37377221 */ /* 0x000fce0000010000 */
[----:B------:R-:W-:Y:S01]  /*5fb0*/  MUFU.EX2 R41, R41 ;  /* 0x0000002900297308 */ /* 0x000fe20000000800 */
[----:B------:R2:W-:Y:S01]  /*5fc0*/  STSM.16.M88.2 [R0+0x2c500], R6 ;  /* 0x02c5000600007844 */ /* 0x0005e20000000100 */
[----:B------:R-:W-:Y:S01]  /*5fd0*/  FMUL.FTZ R48, R232, R48 ;  /* 0x00000030e8307220 */ /* 0x000fe20000410000 */
[----:B-----5:R-:W-:-:S05]  /*5fe0*/  FMUL.FTZ R26, R31, R217 ;  /* 0x000000d91f1a7220 */ /* 0x020fca0000410000 */
[----:B------:R-:W-:Y:S01]  /*5ff0*/  MUFU.EX2 R32, R32 ;  /* 0x0000002000207308 */ /* 0x000fe20000000800 */
[----:B------:R-:W-:-:S07]  /*6000*/  FMUL.FTZ R12, R12, R48 ;  /* 0x000000300c0c7220 */ /* 0x000fce0000410000 */
[----:B------:R-:W-:Y:S01]  /*6010*/  MUFU.EX2 R42, R42 ;  /* 0x0000002a002a7308 */ /* 0x000fe20000000800 */
[--C-:B------:R-:W-:Y:S01]  /*6020*/  FADD.FTZ R54, R54, -R236.reuse ;  /* 0x800000ec36367221 */ /* 0x100fe20000010000 */
[----:B------:R-:W-:Y:S01]  /*6030*/  FFMA.FTZ R23, -R23, R23, 1 ;  /* 0x3f80000017177423 */ /* 0x000fe20000010117 */
[--C-:B------:R-:W-:Y:S01]  /*6040*/  FADD.FTZ R223, R223, -R236.reuse ;  /* 0x800000ecdfdf7221 */ /* 0x100fe20000010000 */
[----:B------:R-:W-:Y:S01]  /*6050*/  FFMA.FTZ R22, -R22, R22, 1 ;  /* 0x3f80000016167423 */ /* 0x000fe20000010116 */
[--C-:B------:R-:W-:Y:S01]  /*6060*/  FADD.FTZ R218, R218, -R236.reuse ;  /* 0x800000ecdada7221 */ /* 0x100fe20000010000 */
[--C-:B------:R-:W-:Y:S01]  /*6070*/  FADD.FTZ R222, R222, -R236.reuse ;  /* 0x800000ecdede7221 */ /* 0x100fe20000010000 */
[--C-:B------:R-:W-:Y:S01]  /*6080*/  FADD.FTZ R219, R219, -R236.reuse ;  /* 0x800000ecdbdb7221 */ /* 0x100fe20000010000 */
[----:B--2---:R-:W2:Y:S01]  /*6090*/  MUFU.EX2 R6, R39 ;  /* 0x0000002700067308 */ /* 0x004ea20000000800 */
[----:B------:R-:W-:Y:S01]  /*60a0*/  FFMA.FTZ R7, -R13, R13, 1 ;  /* 0x3f8000000d077423 */ /* 0x000fe2000001010d */
[----:B------:R-:W-:Y:S01]  /*60b0*/  FFMA.FTZ R13, -R21, R21, 1 ;  /* 0x3f800000150d7423 */ /* 0x000fe20000010115 */
[----:B------:R-:W-:Y:S01]  /*60c0*/  FFMA.FTZ R21, -R25, R25, 1 ;  /* 0x3f80000019157423 */ /* 0x000fe20000010119 */
[----:B-1----:R-:W-:Y:S01]  /*60d0*/  FMUL.FTZ R25, R33, R220 ;  /* 0x000000dc21197220 */ /* 0x002fe20000410000 */
[----:B------:R-:W-:Y:S01]  /*60e0*/  FFMA.FTZ R29, -R29, R29, 1 ;  /* 0x3f8000001d1d7423 */ /* 0x000fe2000001011d */
[----:B------:R-:W-:Y:S01]  /*60f0*/  FADD.FTZ R47, R47, -R236 ;  /* 0x800000ec2f2f7221 */ /* 0x000fe20000010000 */
[----:B------:R-:W-:Y:S01]  /*6100*/  FMUL.FTZ R21, R21, R26 ;  /* 0x0000001a15157220 */ /* 0x000fe20000410000 */
[----:B------:R-:W-:Y:S01]  /*6110*/  FMUL.FTZ R24, R24, R25 ;  /* 0x0000001918187220 */ /* 0x000fe20000410000 */
[----:B------:R-:W-:Y:S01]  /*6120*/  FFMA.FTZ R25, -R27, R27, 1 ;  /* 0x3f8000001b197423 */ /* 0x000fe2000001011b */
[----:B------:R-:W1:Y:S01]  /*6130*/  MUFU.EX2 R46, R43 ;  /* 0x0000002b002e7308 */ /* 0x000e620000000800 */
[----:B------:R-:W-:Y:S01]  /*6140*/  FADD.FTZ R48, R49, -R225 ;  /* 0x800000e131307221 */ /* 0x000fe20000010000 */
[----:B------:R-:W-:Y:S01]  /*6150*/  FFMA.FTZ R28, -R28, R28, 1 ;  /* 0x3f8000001c1c7423 */ /* 0x000fe2000001011c */
[----:B------:R-:W-:Y:S01]  /*6160*/  FFMA.FTZ R30, -R30, R30, 1 ;  /* 0x3f8000001e1e7423 */ /* 0x000fe2000001011e */
[----:B------:R-:W-:Y:S01]  /*6170*/  UMOV UR57, 0x40000040 ;  /* 0x4000004000397882 */ /* 0x000fe20000000000 */
[----:B------:R-:W-:Y:S01]  /*6180*/  UMOV UR59, 0x40 ;  /* 0x00000040003b7882 */ /* 0x000fe20000000000 */
[----:B------:R-:W-:Y:S01]  /*6190*/  UMOV UR15, 0x40 ;  /* 0x00000040000f7882 */ /* 0x000fe20000000000 */
[----:B--2---:R-:W-:Y:S01]  /*61a0*/  FMUL.FTZ R26, R6, R221 ;  /* 0x000000dd061a7220 */ /* 0x004fe20000410000 */
[----:B------:R-:W-:Y:S01]  /*61b0*/  UMOV UR11, 0x40 ;  /* 0x00000040000b7882 */ /* 0x000fe20000000000 */
[----:B------:R-:W-:Y:S01]  /*61c0*/  UMOV UR19, 0x40 ;  /* 0x0000004000137882 */ /* 0x000fe20000000000 */
[----:B------:R-:W-:Y:S01]  /*61d0*/  UMOV UR49, 0x40000040 ;  /* 0x4000004000317882 */ /* 0x000fe20000000000 */
[----:B------:R-:W-:Y:S01]  /*61e0*/  FMUL.FTZ R25, R25, R26 ;  /* 0x0000001a19197220 */ /* 0x000fe20000410000 */
[----:B------:R-:W-:Y:S01]  /*61f0*/  FFMA.FTZ R26, -R14, R14, 1 ;  /* 0x3f8000000e1a7423 */ /* 0x000fe2000001010e */
[----:B------:R-:W-:-:S02]  /*6200*/  VIADD R14, R17, 0x2c500 ;  /* 0x0002c500110e7836 */ /* 0x000fc40000000000 */
[----:B------:R-:W-:Y:S01]  /*6210*/  FMUL.FTZ R48, R227, R48 ;  /* 0x00000030e3307220 */ /* 0x000fe20000410000 */
[----:B------:R-:W-:Y:S01]  /*6220*/  FMUL.FTZ R53, R10, R53 ;  /* 0x000000350a357220 */ /* 0x000fe20000410000 */
[----:B------:R-:W-:Y:S01]  /*6230*/  UMOV UR51, 0x40 ;  /* 0x0000004000337882 */ /* 0x000fe20000000000 */
[----:B------:R-:W-:Y:S01]  /*6240*/  UMOV UR55, 0x40 ;  /* 0x0000004000377882 */ /* 0x000fe20000000000 */
[----:B------:R-:W-:Y:S01]  /*6250*/  SHF.R.U32.HI R14, RZ, 0x4, R14 ;  /* 0x00000004ff0e7819 */ /* 0x000fe2000001160e */
[----:B------:R-:W-:Y:S01]  /*6260*/  FMUL.FTZ R7, R7, R48 ;  /* 0x0000003007077220 */ /* 0x000fe20000410000 */
[----:B------:R2:W3:Y:S01]  /*6270*/  MUFU.EX2 R10, R37 ;  /* 0x00000025000a7308 */ /* 0x0004e20000000800 */
[----:B------:R-:W-:Y:S01]  /*6280*/  FFMA.FTZ R48, -R11, R11, 1 ;  /* 0x3f8000000b307423 */ /* 0x000fe2000001010b */
[----:B------:R-:W-:Y:S01]  /*6290*/  FADD.FTZ R49, R216, -R225 ;  /* 0x800000e1d8317221 */ /* 0x000fe20000010000 */
[----:B------:R-:W-:Y:S01]  /*62a0*/  FMUL.FTZ R11, R35, R50 ;  /* 0x00000032230b7220 */ /* 0x000fe20000410000 */
[----:B------:R-:W-:Y:S01]  /*62b0*/  LOP3.LUT R27, R14, 0x3fff, RZ, 0xc0, !PT ;  /* 0x00003fff0e1b7812 */ /* 0x000fe200078ec0ff */
[----:B-1----:R-:W-:Y:S01]  /*62c0*/  FMUL.FTZ R14, R46, R51 ;  /* 0x000000332e0e7220 */ /* 0x002fe20000410000 */
[----:B------:R-:W-:Y:S01]  /*62d0*/  UMOV UR47, 0x40 ;  /* 0x00000040002f7882 */ /* 0x000fe20000000000 */
[----:B------:R-:W-:Y:S01]  /*62e0*/  UMOV UR29, 0x40000040 ;  /* 0x40000040001d7882 */ /* 0x000fe20000000000 */
[----:B------:R-:W1:Y:S01]  /*62f0*/  MUFU.EX2 R225, R38 ;  /* 0x0000002600e17308 */ /* 0x000e620000000800 */
[----:B--2---:R-:W-:Y:S01]  /*6300*/  FFMA.FTZ R37, -R15, R15, 1 ;  /* 0x3f8000000f257423 */ /* 0x004fe2000001010f */
[----:B------:R-:W-:Y:S01]  /*6310*/  LOP3.LUT R27, R27, 0x80000, RZ, 0xfc, !PT ;  /* 0x000800001b1b7812 */ /* 0x000fe200078efcff */
[----:B------:R-:W-:Y:S01]  /*6320*/  FMUL.FTZ R26, R26, R11 ;  /* 0x0000000b1a1a7220 */ /* 0x000fe20000410000 */
[----:B------:R-:W-:Y:S01]  /*6330*/  UMOV UR31, 0x40 ;  /* 0x00000040001f7882 */ /* 0x000fe20000000000 */
[----:B------:R-:W-:Y:S01]  /*6340*/  FMUL.FTZ R37, R37, R14 ;  /* 0x0000000e25257220 */ /* 0x000fe20000410000 */
[----:B------:R-:W-:Y:S01]  /*6350*/  UMOV UR43, 0x40 ;  /* 0x00000040002b7882 */ /* 0x000fe20000000000 */
[----:B------:R-:W-:Y:S01]  /*6360*/  UMOV UR39, 0x40 ;  /* 0x0000004000277882 */ /* 0x000fe20000000000 */
[----:B------:R-:W2:Y:S01]  /*6370*/  MUFU.EX2 R11, R40 ;  /* 0x00000028000b7308 */ /* 0x000ea20000000800 */
[----:B------:R-:W-:Y:S01]  /*6380*/  VIADD R14, R27, 0x80 ;  /* 0x000000801b0e7836 */ /* 0x000fe20000000000 */
[----:B------:R-:W-:Y:S01]  /*6390*/  UMOV UR35, 0x40 ;  /* 0x0000004000237882 */ /* 0x000fe20000000000 */
[----:B------:R-:W-:Y:S01]  /*63a0*/  UMOV UR27, 0x40 ;  /* 0x00000040001b7882 */ /* 0x000fe20000000000 */
[----:B------:R-:W-:Y:S01]  /*63b0*/  UMOV UR23, 0x40 ;  /* 0x0000004000177882 */ /* 0x000fe20000000000 */
[----:B------:R-:W4:Y:S01]  /*63c0*/  LDL R235, [R1] ;  /* 0x0000000001eb7983 */ /* 0x000f220000100800 */
[----:B------:R-:W-:Y:S01]  /*63d0*/  R2UR UR4, R14 ;  /* 0x000000000e0472ca */ /* 0x000fe200000e0000 */
[----:B---3--:R-:W-:Y:S01]  /*63e0*/  FMUL.FTZ R14, R10, R55 ;  /* 0x000000370a0e7220 */ /* 0x008fe20000410000 */
[----:B------:R3:W5:Y:S01]  /*63f0*/  MUFU.EX2 R15, R36 ;  /* 0x00000024000f7308 */ /* 0x0007620000000800 */
[----:B-1----:R-:W-:Y:S01]  /*6400*/  FMUL.FTZ R39, R225, R54 ;  /* 0x00000036e1277220 */ /* 0x002fe20000410000 */
[----:B------:R-:W-:Y:S01]  /*6410*/  FMUL.FTZ R223, R226, R223 ;  /* 0x000000dfe2df7220 */ /* 0x000fe20000410000 */
[----:B------:R-:W-:Y:S01]  /*6420*/  FMUL.FTZ R23, R23, R14 ;  /* 0x0000000e17177220 */ /* 0x000fe20000410000 */
[----:B------:R-:W-:Y:S01]  /*6430*/  FFMA.FTZ R14, -R34, R34, 1 ;  /* 0x3f800000220e7423 */ /* 0x000fe20000010122 */
[----:B------:R-:W-:Y:S01]  /*6440*/  FMUL.FTZ R45, R224, R45 ;  /* 0x0000002de02d7220 */ /* 0x000fe20000410000 */
[----:B------:R-:W-:Y:S01]  /*6450*/  F2FP.F16.F32.PACK_AB R232, R227, R232 ;  /* 0x000000e8e3e8723e */ /* 0x000fe200000000ff */
[----:B------:R-:W-:Y:S01]  /*6460*/  FMUL.FTZ R47, R234, R47 ;  /* 0x0000002fea2f7220 */ /* 0x000fe20000410000 */
[----:B------:R-:W-:Y:S01]  /*6470*/  F2FP.F16.F32.PACK_AB R233, R46, R35 ;  /* 0x000000232ee9723e */ /* 0x000fe200000000ff */
[----:B---3--:R-:W-:Y:S01]  /*6480*/  FMUL.FTZ R36, R22, R39 ;  /* 0x0000002716247220 */ /* 0x008fe20000410000 */
[----:B--2---:R-:W-:Y:S01]  /*6490*/  FMUL.FTZ R39, R11, R218 ;  /* 0x000000da0b277220 */ /* 0x004fe20000410000 */
[----:B------:R-:W-:Y:S01]  /*64a0*/  F2FP.F16.F32.PACK_AB R224, R41, R224 ;  /* 0x000000e029e0723e */ /* 0x000fe200000000ff */
[----:B------:R-:W-:Y:S01]  /*64b0*/  FMUL.FTZ R223, R14, R223 ;  /* 0x000000df0edf7220 */ /* 0x000fe20000410000 */
[----:B------:R-:W-:Y:S01]  /*64c0*/  F2FP.F16.F32.PACK_AB R225, R10, R225 ;  /* 0x000000e10ae1723e */ /* 0x000fe200000000ff */
[----:B------:R-:W-:Y:S01]  /*64d0*/  STSM.16.M88.2 [R0+0x2cd00], R232 ;  /* 0x02cd00e800007844 */ /* 0x000fe20000000100 */
[----:B------:R-:W-:Y:S01]  /*64e0*/  F2FP.F16.F32.PACK_AB R10, R31, R32 ;  /* 0x000000201f0a723e */ /* 0x000fe200000000ff */
[C---:B------:R-:W-:Y:S01]  /*64f0*/  FMUL.FTZ R22, R42.reuse, R219 ;  /* 0x000000db2a167220 */ /* 0x040fe20000410000 */
[----:B-----5:R-:W-:Y:S01]  /*6500*/  FMUL.FTZ R43, R15, R222 ;  /* 0x000000de0f2b7220 */ /* 0x020fe20000410000 */
[----:B------:R-:W-:Y:S01]  /*6510*/  F2FP.F16.F32.PACK_AB R11, R42, R11 ;  /* 0x0000000b2a0b723e */ /* 0x000fe200000000ff */
[----:B------:R-:W-:Y:S01]  /*6520*/  STSM.16.M88.2 [R0+0x2d500], R224 ;  /* 0x02d500e000007844 */ /* 0x000fe20000000100 */
[----:B------:R-:W-:Y:S01]  /*6530*/  F2FP.F16.F32.PACK_AB R14, R6, R33 ;  /* 0x00000021060e723e */ /* 0x000fe200000000ff */
[----:B------:R-:W-:Y:S01]  /*6540*/  FMUL.FTZ R29, R29, R22 ;  /* 0x000000161d1d7220 */ /* 0x000fe20000410000 */
[----:B------:R-:W-:Y:S01]  /*6550*/  F2FP.F16.F32.PACK_AB R15, R226, R15 ;  /* 0x0000000fe20f723e */ /* 0x000fe200000000ff */
[----:B------:R-:W-:Y:S01]  /*6560*/  STSM.16.M88.2 [R0+0x2dd00], R10 ;  /* 0x02dd000a00007844 */ /* 0x000fe20000000100 */
[----:B------:R-:W-:-:S02]  /*6570*/  IMAD R22, R4, 0x2000, R5 ;  /* 0x0000200004167824 */ /* 0x000fc400078e0205 */
[----:B------:R-:W-:Y:S01]  /*6580*/  FMUL.FTZ R52, R41, R52 ;  /* 0x0000003429347220 */ /* 0x000fe20000410000 */
[----:B------:R-:W-:Y:S01]  /*6590*/  FMUL.FTZ R49, R32, R49 ;  /* 0x0000003120317220 */ /* 0x000fe20000410000 */
[----:B------:R1:W-:Y:S01]  /*65a0*/  STSM.16.M88.2 [R0+0x2e500], R14 ;  /* 0x02e5000e00007844 */ /* 0x0003e20000000100 */
[----:B------:R-:W-:Y:S01]  /*65b0*/  VIADD R38, R27, 0x100 ;  /* 0x000001001b267836 */ /* 0x000fe20000000000 */
[----:B------:R-:W-:Y:S01]  /*65c0*/  SHF.R.U32.HI R6, RZ, 0x4, R22 ;  /* 0x00000004ff067819 */ /* 0x000fe20000011616 */
[----:B------:R-:W-:Y:S01]  /*65d0*/  FMUL.FTZ R48, R48, R47 ;  /* 0x0000002f30307220 */ /* 0x000fe20000410000 */
[----:B------:R2:W-:Y:S06]  /*65e0*/  MEMBAR.ALL.CTA ;  /* 0x0000000000007992 */ /* 0x0005ec0000008000 */
[----:B--2---:R-:W2:Y:S01]  /*65f0*/  FENCE.VIEW.ASYNC.S ;  /* 0x00000000000073c6 */ /* 0x004ea20000000000 */
[----:B------:R-:W-:Y:S01]  /*6600*/  FMUL.FTZ R8, R8, R45 ;  /* 0x0000002d08087220 */ /* 0x000fe20000410000 */
[----:B------:R-:W-:Y:S01]  /*6610*/  FMUL.FTZ R13, R13, R52 ;  /* 0x000000340d0d7220 */ /* 0x000fe20000410000 */
[----:B------:R-:W-:Y:S01]  /*6620*/  FMUL.FTZ R20, R20, R49 ;  /* 0x0000003114147220 */ /* 0x000fe20000410000 */
[----:B------:R-:W-:Y:S01]  /*6630*/  R2UR UR5, R38 ;  /* 0x00000000260572ca */ /* 0x000fe200000e0000 */
[----:B------:R-:W-:Y:S01]  /*6640*/  FMUL.FTZ R28, R28, R39 ;  /* 0x000000271c1c7220 */ /* 0x000fe20000410000 */
[----:B------:R-:W-:Y:S01]  /*6650*/  LOP3.LUT R6, R6, 0x3fff, RZ, 0xc0, !PT ;  /* 0x00003fff06067812 */ /* 0x000fe200078ec0ff */
[----:B------:R-:W-:-:S02]  /*6660*/  VIADD R38, R27, 0x180 ;  /* 0x000001801b267836 */ /* 0x000fc40000000000 */
[----:B------:R-:W-:Y:S01]  /*6670*/  FMUL.FTZ R34, R30, R43 ;  /* 0x0000002b1e227220 */ /* 0x000fe20000410000 */
[----:B------:R-:W-:Y:S01]  /*6680*/  F2FP.F16.F32.PACK_AB R44, R9, R44 ;  /* 0x0000002c092c723e */ /* 0x000fe200000000ff */
[----:B------:R-:W-:Y:S01]  /*6690*/  VIADD R5, R27, 0x200 ;  /* 0x000002001b057836 */ /* 0x000fe20000000000 */
[----:B------:R-:W-:Y:S01]  /*66a0*/  F2FP.F16.F32.PACK_AB R45, R48, R53 ;  /* 0x00000035302d723e */ /* 0x000fe200000000ff */
[----:B------:R-:W-:Y:S01]  /*66b0*/  UMOV UR13, UR57 ;  /* 0x00000039000d7c82 */ /* 0x000fe20008000000 */
        /* <DEDUP_REMOVED lines=9> */
[C---:B------:R-:W-:Y:S01]  /*6750*/  VIADD R7, R27.reuse, 0x10 ;  /* 0x000000101b077836 */ /* 0x040fe20000000000 */
[C---:B------:R-:W-:Y:S01]  /*6760*/  R2UR UR56, R6.reuse ;  /* 0x00000000063872ca */ /* 0x040fe200000e0000 */
[----:B--2---:R-:W-:Y:S01]  /*6770*/  BAR.SYNC.DEFER_BLOCKING 0x9, 0x100 ;  /* 0x0244000000007b1d */ /* 0x004fe20000010000 */
[----:B------:R-:W-:Y:S01]  /*6780*/  R2UR UR58, R27 ;  /* 0x000000001b3a72ca */ /* 0x000fe200000e0000 */
[----:B-1----:R-:W-:Y:S01]  /*6790*/  VIADD R14, R6, 0x180 ;  /* 0x00000180060e7836 */ /* 0x002fe20000000000 */
[----:B------:R-:W-:Y:S01]  /*67a0*/  F2FP.F16.F32.PACK_AB R21, R29, R28 ;  /* 0x0000001c1d15723e */ /* 0x000fe200000000ff */
[----:B------:R-:W-:Y:S01]  /*67b0*/  VIADD R15, R27, 0x30 ;  /* 0x000000301b0f7836 */ /* 0x000fe20000000000 */
[----:B------:R-:W-:Y:S01]  /*67c0*/  F2FP.F16.F32.PACK_AB R24, R25, R24 ;  /* 0x000000181918723e */ /* 0x000fe200000000ff */
[----:B------:R-:W-:Y:S01]  /*67d0*/  UMOV UR53, UR49 ;  /* 0x0000003100357c82 */ /* 0x000fe20008000000 */
[----:B------:R-:W-:Y:S01]  /*67e0*/  R2UR UR6, R38 ;  /* 0x00000000260672ca */ /* 0x000fe200000e0000 */
[----:B------:R-:W-:Y:S01]  /*67f0*/  UMOV UR45, UR49 ;  /* 0x00000031002d7c82 */ /* 0x000fe20008000000 */
[----:B------:R-:W-:Y:S01]  /*6800*/  F2FP.F16.F32.PACK_AB R25, R223, R34 ;  /* 0x00000022df19723e */ /* 0x000fe200000000ff */
        /* <DEDUP_REMOVED lines=8> */
[----:B------:R-:W-:Y:S01]  /*6890*/  UMOV UR37, UR29 ;  /* 0x0000001d00257c82 */ /* 0x000fe20008000000 */
[----:B------:R-:W-:Y:S01]  /*68a0*/  UMOV UR33, UR29 ;  /* 0x0000001d00217c82 */ /* 0x000fe20008000000 */
[----:B------:R-:W-:Y:S01]  /*68b0*/  UMOV UR18, UR6 ;  /* 0x0000000600127c82 */ /* 0x000fe20008000000 */
[----:B------:R-:W-:Y:S01]  /*68c0*/  R2UR UR48, R5 ;  /* 0x00000000053072ca */ /* 0x000fe200000e0000 */
[----:B------:R-:W-:Y:S01]  /*68d0*/  VIADD R5, R27, 0x90 ;  /* 0x000000901b057836 */ /* 0x000fe20000000000 */
[----:B------:R-:W-:Y:S01]  /*68e0*/  R2UR UR5, R7 ;  /* 0x00000000070572ca */ /* 0x000fe200000e0000 */
[----:B------:R-:W-:Y:S01]  /*68f0*/  STSM.16.M88.2 [R0+0x2ed00], R44 ;  /* 0x02ed002c00007844 */ /* 0x000fe20000000100 */
[----:B------:R-:W-:Y:S01]  /*6900*/  VIADD R7, R27, 0x20 ;  /* 0x000000201b077836 */ /* 0x000fe20000000000 */
[----:B------:R-:W-:Y:S01]  /*6910*/  UMOV UR25, UR29 ;  /* 0x0000001d00197c82 */ /* 0x000fe20008000000 */
[----:B------:R-:W-:Y:S01]  /*6920*/  R2UR UR4, R5 ;  /* 0x00000000050472ca */ /* 0x000fe200000e0000 */
[----:B------:R-:W-:Y:S01]  /*6930*/  STSM.16.M88.2 [R0+0x2f500], R30 ;  /* 0x02f5001e00007844 */ /* 0x000fe20000000100 */
[----:B------:R-:W-:Y:S01]  /*6940*/  VIADD R5, R27, 0x190 ;  /* 0x000001901b057836 */ /* 0x000fe20000000000 */
[----:B------:R-:W-:Y:S01]  /*6950*/  R2UR UR30, R7 ;  /* 0x00000000071e72ca */ /* 0x000fe200000e0000 */
[----:B------:R-:W-:Y:S01]  /*6960*/  VIADD R7, R27, 0x120 ;  /* 0x000001201b077836 */ /* 0x000fe20000000000 */
[----:B------:R-:W-:Y:S01]  /*6970*/  STSM.16.M88.2 [R0+0x2fd00], R8 ;  /* 0x02fd000800007844 */ /* 0x000fe20000000100 */
[----:B------:R-:W-:Y:S01]  /*6980*/  MOV R216, UR58 ;  /* 0x0000003a00d87c02 */ /* 0x000fe20008000f00 */
[----:B------:R-:W-:Y:S01]  /*6990*/  UMOV UR52, UR48 ;  /* 0x0000003000347c82 */ /* 0x000fe20008000000 */
[----:B------:R-:W-:Y:S01]  /*69a0*/  R2UR UR54, R5 ;  /* 0x00000000053672ca */ /* 0x000fe200000e0000 */
[----:B------:R1:W-:Y:S01]  /*69b0*/  STSM.16.M88.2 [R0+0x30500], R20 ;  /* 0x0305001400007844 */ /* 0x0003e20000000100 */
[----:B------:R-:W-:Y:S01]  /*69c0*/  VIADD R5, R27, 0x210 ;  /* 0x000002101b057836 */ /* 0x000fe20000000000 */
[----:B------:R-:W-:Y:S01]  /*69d0*/  UMOV UR44, UR48 ;  /* 0x00000030002c7c82 */ /* 0x000fe20008000000 */
[----:B------:R-:W-:Y:S01]  /*69e0*/  R2UR UR38, R7 ;  /* 0x00000000072672ca */ /* 0x000fe200000e0000 */
[----:B------:R2:W-:Y:S01]  /*69f0*/  STSM.16.M88.2 [R0+0x30d00], R24 ;  /* 0x030d001800007844 */ /* 0x0005e20000000100 */
[----:B------:R-:W-:Y:S01]  /*6a00*/  WARPGROUP.ARRIVE ;  /* 0x00000000000079c5 */ /* 0x000fe20000000000 */
[----:B------:R-:W-:Y:S01]  /*6a10*/  R2UR UR46, R5 ;  /* 0x00000000052e72ca */ /* 0x000fe200000e0000 */
[----:B------:R-:W-:Y:S01]  /*6a20*/  VIADD R5, R6, 0x100 ;  /* 0x0000010006057836 */ /* 0x000fe20000000000 */
[----:B------:R-:W-:Y:S01]  /*6a30*/  MOV R217, UR59 ;  /* 0x0000003b00d97c02 */ /* 0x000fe20008000f00 */
[----:B------:R-:W-:-:S02]  /*6a40*/  VIADD R7, R17, 0x2ed00 ;  /* 0x0002ed0011077836 */ /* 0x000fc40000000000 */
[----:B------:R-:W-:Y:S01]  /*6a50*/  HGMMA.64x16x16.F32 R56, gdesc[UR56].tnspA.tnspB, R56 ;  /* 0x60200000383879f0 */ /* 0x000fe20008700838 */
[----:B------:R-:W-:Y:S01]  /*6a60*/  R2UR UR28, R5 ;  /* 0x00000000051c72ca */ /* 0x000fe200000e0000 */
[C---:B------:R-:W-:Y:S01]  /*6a70*/  VIADD R5, R27.reuse, 0xa0 ;  /* 0x000000a01b057836 */ /* 0x040fe20000000000 */
[----:B------:R-:W-:Y:S01]  /*6a80*/  SHF.R.U32.HI R7, RZ, 0x4, R7 ;  /* 0x00000004ff077819 */ /* 0x000fe20000011607 */
[----:B------:R-:W-:Y:S01]  /*6a90*/  HGMMA.64x16x16.F32 R64, gdesc[UR12].tnspA.tnspB, R64 ;  /* 0x602000000c4079f0 */ /* 0x000fe20008700840 */
[----:B-1----:R-:W-:Y:S01]  /*6aa0*/  VIADD R20, R27, 0xb0 ;  /* 0x000000b01b147836 */ /* 0x002fe20000000000 */
[----:B------:R-:W-:Y:S01]  /*6ab0*/  UMOV UR12, UR14 ;  /* 0x0000000e000c7c82 */ /* 0x000fe20008000000 */
        /* <DEDUP_REMOVED lines=21> */
[----:B------:R-:W-:Y:S01]  /*6c10*/  UMOV UR40, UR28 ;  /* 0x0000001c00287c82 */ /* 0x000fe20008000000 */
[----:B------:R-:W-:Y:S01]  /*6c20*/  UMOV UR36, UR28 ;  /* 0x0000001c00247c82 */ /* 0x000fe20008000000 */
[----:B------:R-:W-:Y:S01]  /*6c30*/  UMOV UR32, UR28 ;  /* 0x0000001c00207c82 */ /* 0x000fe20008000000 */
[----:B------:R-:W-:Y:S01]  /*6c40*/  UMOV UR24, UR28 ;  /* 0x0000001c00187c82 */ /* 0x000fe20008000000 */
[----:B------:R-:W-:Y:S01]  /*6c50*/  R2UR UR26, R5 ;  /* 0x00000000051a72ca */ /* 0x000fe200000e0000 */
[----:B------:R-:W-:Y:S01]  /*6c60*/  IMAD R5, R4, 0x2800, R17 ;  /* 0x0000280004057824 */ /* 0x000fe200078e0211 */
[----:B------:R-:W-:Y:S01]  /*6c70*/  LOP3.LUT R23, R7, 0x3fff, RZ, 0xc0, !PT ;  /* 0x00003fff07177812 */ /* 0x000fe200078ec0ff */
[----:B------:R-:W-:Y:S01]  /*6c80*/  UMOV UR13, UR15 ;  /* 0x0000000f000d7c82 */ /* 0x000fe20008000000 */
[----:B------:R-:W-:Y:S01]  /*6c90*/  MOV R8, UR56 ;  /* 0x0000003800087c02 */ /* 0x000fe20008000f00 */
[----:B------:R-:W-:Y:S01]  /*6ca0*/  UMOV UR56, UR12 ;  /* 0x0000000c00387c82 */ /* 0x000fe20008000000 */
[----:B------:R-:W-:Y:S01]  /*6cb0*/  SHF.R.U32.HI R5, RZ, 0x4, R5 ;  /* 0x00000004ff057819 */ /* 0x000fe20000011605 */
[----:B------:R-:W-:Y:S01]  /*6cc0*/  UMOV UR15, 0x40 ;  /* 0x00000040000f7882 */ /* 0x000fe20000000000 */
[----:B------:R-:W-:-:S02]  /*6cd0*/  LOP3.LUT R7, R23, 0x400000, RZ, 0xfc, !PT ;  /* 0x0040000017077812 */ /* 0x000fc400078efcff */
[----:B------:R-:W-:Y:S02]  /*6ce0*/  LOP3.LUT R5, R5, 0x3fff, RZ, 0xc0, !PT ;  /* 0x00003fff05057812 */ /* 0x000fe400078ec0ff */
[----:B------:R-:W-:Y:S02]  /*6cf0*/  R2UR UR4, R7 ;  /* 0x00000000070472ca */ /* 0x000fe400000e0000 */
[----:B------:R-:W-:Y:S01]  /*6d00*/  MOV R219, UR57 ;  /* 0x0000003900db7c02 */ /* 0x000fe20008000f00 */
[----:B------:R-:W-:Y:S01]  /*6d10*/  UMOV UR57, UR13 ;  /* 0x0000000d00397c82 */ /* 0x000fe20008000000 */
[----:B------:R-:W-:Y:S02]  /*6d20*/  MOV R12, UR56 ;  /* 0x00000038000c7c02 */ /* 0x000fe40008000f00 */
        /* <DEDUP_REMOVED lines=17> */
[----:B------:R-:W-:Y:S01]  /*6e40*/  HGMMA.64x16x16.F32 R88, gdesc[UR44].tnspA.tnspB, R88 ;  /* 0x602000002c5879f0 */ /* 0x000fe20008700858 */
[----:B------:R-:W-:Y:S01]  /*6e50*/  R2UR UR8, R14 ;  /* 0x000000000e0872ca */ /* 0x000fe200000e0000 */
[----:B------:R-:W-:Y:S01]  /*6e60*/  VIADD R14, R27, 0x130 ;  /* 0x000001301b0e7836 */ /* 0x000fe20000000000 */
        /* <DEDUP_REMOVED lines=54> */
[----:B------:R-:W-:Y:S02]  /*71d0*/  R2UR UR4, R14 ;  /* 0x000000000e0472ca */ /* 0x000fe400000e0000 */
        /* <DEDUP_REMOVED lines=8> */
[----:B------:R-:W-:Y:S02]  /*7260*/  IMAD.U32 R14, RZ, RZ, UR58 ;  /* 0x0000003aff0e7e24 */ /* 0x000fe4000f8e00ff */
[----:B------:R-:W-:Y:S01]  /*7270*/  IMAD.U32 R15, RZ, RZ, UR59 ;  /* 0x0000003bff0f7e24 */ /* 0x000fe2000f8e00ff */
[----:B------:R-:W-:Y:S01]  /*7280*/  HGMMA.64x64x16.F32 R24, gdesc[UR56].tnspA, R24 ;  /* 0x20e00000381879f0 */ /* 0x000fe20008700818 */
[----:B------:R-:W-:Y:S01]  /*7290*/  R2UR UR57, R13 ;  /* 0x000000000d3972ca */ /* 0x000fe200000e0000 */
[----:B------:R-:W-:Y:S01]  /*72a0*/  VIADD R13, R7, 0x100 ;  /* 0x00000100070d7836 */ /* 0x000fe20000000000 */
[----:B------:R-:W-:Y:S01]  /*72b0*/  R2UR UR56, R12 ;  /* 0x000000000c3872ca */ /* 0x000fe200000e0000 */
[----:B------:R-:W-:Y:S01]  /*72c0*/  VIADD R12, R5, 0x100 ;  /* 0x00000100050c7836 */ /* 0x000fe20000000000 */
[----:B------:R-:W-:-:S02]  /*72d0*/  R2UR UR59, R221 ;  /* 0x00000000dd3b72ca */ /* 0x000fc400000e0000 */
[----:B------:R-:W-:Y:S02]  /*72e0*/  R2UR UR58, R220 ;  /* 0x00000000dc3a72ca */ /* 0x000fe400000e0000 */
[----:B------:R-:W-:Y:S02]  /*72f0*/  R2UR UR4, R12 ;  /* 0x000000000c0472ca */ /* 0x000fe400000e0000 */
[----:B------:R-:W-:-:S03]  /*7300*/  R2UR UR5, R13 ;  /* 0x000000000d0572ca */ /* 0x000fc600000e0000 */
[----:B------:R-:W-:Y:S01]  /*7310*/  UMOV UR33, UR57 ;  /* 0x0000003900217c82 */ /* 0x000fe20008000000 */
[----:B------:R-:W-:Y:S01]  /*7320*/  UMOV UR57, 0x40000040 ;  /* 0x4000004000397882 */ /* 0x000fe20000000000 */
[----:B------:R-:W-:Y:S02]  /*7330*/  UMOV UR32, UR56 ;  /* 0x0000003800207c82 */ /* 0x000fe40008000000 */
[----:B------:R-:W-:Y:S01]  /*7340*/  UMOV UR37, UR59 ;  /* 0x0000003b00257c82 */ /* 0x000fe20008000000 */
[----:B------:R-:W-:Y:S01]  /*7350*/  UMOV UR59, 0x8 ;  /* 0x00000008003b7882 */ /* 0x000fe20000000000 */
[----:B------:R-:W-:Y:S01]  /*7360*/  UMOV UR36, UR58 ;  /* 0x0000003a00247c82 */ /* 0x000fe20008000000 */
[----:B------:R-:W-:Y:S01]  /*7370*/  IMAD.U32 R13, RZ, RZ, UR59 ;  /* 0x0000003bff0d7e24 */ /* 0x000fe2000f8e00ff */
[----:B------:R-:W-:Y:S02]  /*7380*/  UMOV UR56, UR4 ;  /* 0x0000000400387c82 */ /* 0x000fe40008000000 */
[----:B------:R-:W-:-:S02]  /*7390*/  UMOV UR58, UR5 ;  /* 0x00000005003a7c82 */ /* 0x000fc40008000000 */
[----:B------:R-:W-:Y:S01]  /*73a0*/  IMAD.U32 R12, RZ, RZ, UR58 ;  /* 0x0000003aff0c7e24 */ /* 0x000fe2000f8e00ff */
[----:B------:R-:W-:Y:S01]  /*73b0*/  HGMMA.64x64x16.F32 R24, gdesc[UR56].tnspA, R24 ;  /* 0x20e00000381879f0 */ /* 0x000fe20008700818 */
[----:B------:R-:W-:Y:S01]  /*73c0*/  R2UR UR59, R11 ;  /* 0x000000000b3b72ca */ /* 0x000fe200000e0000 */
[----:B------:R-:W-:Y:S01]  /*73d0*/  VIADD R11, R7, 0x180 ;  /* 0x00000180070b7836 */ /* 0x000fe20000000000 */
[----:B------:R-:W-:Y:S01]  /*73e0*/  R2UR UR58, R10 ;  /* 0x000000000a3a72ca */ /* 0x000fe200000e0000 */
[----:B------:R-:W-:Y:S01]  /*73f0*/  VIADD R10, R5, 0x180 ;  /* 0x00000180050a7836 */ /* 0x000fe20000000000 */
        /* <DEDUP_REMOVED lines=8> */
[----:B------:R-:W-:Y:S01]  /*7480*/  UMOV UR58, UR5 ;  /* 0x00000005003a7c82 */ /* 0x000fe20008000000 */
[----:B------:R-:W-:Y:S01]  /*7490*/  R2UR UR5, R7 ;  /* 0x00000000070572ca */ /* 0x000fe200000e0000 */
[----:B------:R-:W-:Y:S01]  /*74a0*/  UMOV UR56, UR4 ;  /* 0x0000000400387c82 */ /* 0x000fe20008000000 */
        /* <DEDUP_REMOVED lines=52> */
[----:B----4-:R-:W-:Y:S02]  /*77f0*/  LEA.HI.X.SX32 R7, R7, R235, 0x1, P1 ;  /* 0x000000eb07077211 */ /* 0x010fe400008f0eff */
        /* <DEDUP_REMOVED lines=65> */
[----:B------:R-:W-:Y:S01]  /*7c10*/  UMOV UR7, 0x40 ;  /* 0x0000004000077882 */ /* 0x000fe20000000000 */
        /* <DEDUP_REMOVED lines=53> */
[----:B------:R-:W-:Y:S01]  /*7f70*/  HGMMA.64x16x16.F32 R136, gdesc[UR44].tnspA.tnspB, R136 ;  /* 0x602000002c8879f0 */ /* 0x000fe20008700888 */
[----:B------:R-:W-:Y:S01]  /*7f80*/  IMAD.U32 R222, RZ, RZ, UR10 ;  /* 0x0000000affde7e24 */ /* 0x000fe2000f8e00ff */
[----:B------:R-:W-:Y:S01]  /*7f90*/  UMOV UR48, UR44 ;  /* 0x0000002c00307c82 */ /* 0x000fe20008000000 */
        /* <DEDUP_REMOVED lines=15> */
[----:B------:R1:W-:Y:S01]  /*8090*/  REDG.E.ADD.F32x4.FTZ.RN.STRONG.GPU desc[UR56][R6.64+0x1800], R36 ;  /* 0x00180024060079a6 */ /* 0x0003e2000c10f7b8 */
[----:B------:R-:W-:-:S02]  /*80a0*/  VIADD R25, R232, 0x100 ;  /* 0x00000100e8197836 */ /* 0x000fc40000000000 */
[----:B------:R-:W-:Y:S01]  /*80b0*/  R2UR UR26, R26 ;  /* 0x000000001a1a72ca */ /* 0x000fe200000e0000 */
[----:B------:R-:W-:Y:S01]  /*80c0*/  IMAD.U32 R226, RZ, RZ, UR10 ;  /* 0x0000000affe27e24 */ /* 0x000fe2000f8e00ff */
[----:B------:R-:W-:Y:S01]  /*80d0*/  UMOV UR5, 0x40000040 ;  /* 0x4000004000057882 */ /* 0x000fe20000000000 */
[----:B------:R-:W-:Y:S01]  /*80e0*/  HGMMA.64x16x16.F32 R168, gdesc[UR48].tnspA.tnspB, R168 ;  /* 0x6020000030a879f0 */ /* 0x000fe200087008a8 */
[----:B------:R-:W-:Y:S01]  /*80f0*/  R2UR UR24, R25 ;  /* 0x00000000191872ca */ /* 0x000fe200000e0000 */
[C---:B------:R-:W-:Y:S01]  /*8100*/  VIADD R25, R24.reuse, 0x120 ;  /* 0x0000012018197836 */ /* 0x040fe20000000000 */
[----:B------:R1:W-:Y:S04]  /*8110*/  REDG.E.ADD.F32x4.FTZ.RN.STRONG.GPU desc[UR56][R6.64+0x2000], R40 ;  /* 0x00200028060079a6 */ /* 0x0003e8000c10f7b8 */
[----:B------:R-:W-:Y:S01]  /*8120*/  R2UR UR38, R25 ;  /* 0x00000000192672ca */ /* 0x000fe200000e0000 */
[----:B------:R-:W-:-:S02]  /*8130*/  VIADD R25, R24, 0x1a0 ;  /* 0x000001a018197836 */ /* 0x000fc40000000000 */
[C---:B------:R-:W-:Y:S01]  /*8140*/  VIADD R26, R24.reuse, 0xa0 ;  /* 0x000000a0181a7836 */ /* 0x040fe20000000000 */
[----:B------:R-:W-:Y:S01]  /*8150*/  UMOV UR21, UR5 ;  /* 0x0000000500157c82 */ /* 0x000fe20008000000 */
[----:B------:R-:W-:Y:S01]  /*8160*/  UMOV UR17, UR5 ;  /* 0x0000000500117c82 */ /* 0x000fe20008000000 */
[----:B------:R-:W-:Y:S01]  /*8170*/  R2UR UR34, R25 ;  /* 0x00000000192272ca */ /* 0x000fe200000e0000 */
[----:B------:R-:W-:Y:S01]  /*8180*/  VIADD R25, R24, 0x220 ;  /* 0x0000022018197836 */ /* 0x000fe20000000000 */
[----:B------:R-:W-:Y:S01]  /*8190*/  R2UR UR42, R26 ;  /* 0x000000001a2a72ca */ /* 0x000fe200000e0000 */
[----:B------:R-:W-:Y:S01]  /*81a0*/  UMOV UR40, UR24 ;  /* 0x0000001800287c82 */ /* 0x000fe20008000000 */
[----:B------:R-:W-:Y:S01]  /*81b0*/  UMOV UR36, UR24 ;  /* 0x0000001800247c82 */ /* 0x000fe20008000000 */
[----:B------:R-:W-:Y:S01]  /*81c0*/  UMOV UR32, UR24 ;  /* 0x0000001800207c82 */ /* 0x000fe20008000000 */
[----:B------:R-:W-:Y:S01]  /*81d0*/  R2UR UR30, R25 ;  /* 0x00000000191e72ca */ /* 0x000fe200000e0000 */
[----:B------:R-:W-:Y:S01]  /*81e0*/  UMOV UR28, UR24 ;  /* 0x00000018001c7c82 */ /* 0x000fe20008000000 */
[----:B------:R-:W-:Y:S01]  /*81f0*/  HGMMA.64x16x16.F32 R136, gdesc[UR24].tnspA.tnspB, R136 ;  /* 0x60200000188879f0 */ /* 0x000fe20008700888 */
[----:B------:R-:W-:Y:S01]  /*8200*/  IMAD.U32 R227, RZ, RZ, UR11 ;  /* 0x0000000bffe37e24 */ /* 0x000fe2000f8e00ff */
[----:B------:R-:W-:Y:S01]  /*8210*/  UMOV UR13, UR5 ;  /* 0x00000005000d7c82 */ /* 0x000fe20008000000 */
[----:B------:R-:W-:-:S04]  /*8220*/  UMOV UR9, UR5 ;  /* 0x0000000500097c82 */ /* 0x000fc80008000000 */
[----:B------:R-:W-:Y:S01]  /*8230*/  HGMMA.64x16x16.F32 R144, gdesc[UR40].tnspA.tnspB, R144 ;  /* 0x60200000289079f0 */ /* 0x000fe20008700890 */
[----:B------:R1:W-:Y:S01]  /*8240*/  REDG.E.ADD.F32x4.FTZ.RN.STRONG.GPU desc[UR56][R6.64+0x2800], R44 ;  /* 0x0028002c060079a6 */ /* 0x0003e2000c10f7b8 */
[----:B------:R-:W-:Y:S02]  /*8250*/  VIADD R25, R232, 0x180 ;  /* 0x00000180e8197836 */ /* 0x000fe40000000000 */
[----:B------:R-:W-:Y:S01]  /*8260*/  VIADD R26, R24, 0x30 ;  /* 0x00000030181a7836 */ /* 0x000fe20000000000 */
[----:B------:R-:W-:Y:S01]  /*8270*/  UMOV UR11, 0x40 ;  /* 0x00000040000b7882 */ /* 0x000fe20000000000 */
[----:B------:R-:W-:Y:S01]  /*8280*/  HGMMA.64x16x16.F32 R152, gdesc[UR36].tnspA.tnspB, R152 ;  /* 0x60200000249879f0 */ /* 0x000fe20008700898 */
[----:B------:R1:W-:Y:S01]  /*8290*/  REDG.E.ADD.F32x4.FTZ.RN.STRONG.GPU desc[UR56][R6.64+0x3000], R48 ;  /* 0x00300030060079a6 */ /* 0x0003e2000c10f7b8 */
[----:B------:R-:W-:Y:S02]  /*82a0*/  R2UR UR4, R25 ;  /* 0x00000000190472ca */ /* 0x000fe400000e0000 */
[----:B------:R-:W-:Y:S01]  /*82b0*/  HGMMA.64x16x16.F32 R160, gdesc[UR32].tnspA.tnspB, R160 ;  /* 0x6020000020a079f0 */ /* 0x000fe200087008a0 */
[----:B------:R-:W-:Y:S01]  /*82c0*/  R2UR UR6, R26 ;  /* 0x000000001a0672ca */ /* 0x000fe200000e0000 */
[----:B------:R1:W-:Y:S01]  /*82d0*/  REDG.E.ADD.F32x4.FTZ.RN.STRONG.GPU desc[UR56][R6.64+0x3800], R52 ;  /* 0x00380034060079a6 */ /* 0x0003e2000c10f7b8 */
[----:B------:R-:W-:-:S02]  /*82e0*/  VIADD R25, R24, 0x130 ;  /* 0x0000013018197836 */ /* 0x000fc40000000000 */
[C---:B------:R-:W-:Y:S01]  /*82f0*/  VIADD R26, R24.reuse, 0xb0 ;  /* 0x000000b0181a7836 */ /* 0x040fe20000000000 */
[----:B------:R-:W-:Y:S02]  /*8300*/  HGMMA.64x16x16.F32 R168, gdesc[UR28].tnspA.tnspB, R168 ;  /* 0x602000001ca879f0 */ /* 0x000fe400087008a8 */
[----:B------:R-:W-:Y:S01]  /*8310*/  R2UR UR18, R25 ;  /* 0x00000000191272ca */ /* 0x000fe200000e0000 */
[----:B------:R-:W-:Y:S01]  /*8320*/  VIADD R25, R24, 0x1b0 ;  /* 0x000001b018197836 */ /* 0x000fe20000000000 */
[----:B------:R-:W-:Y:S01]  /*8330*/  R2UR UR22, R26 ;  /* 0x000000001a1672ca */ /* 0x000fe200000e0000 */
[----:B------:R-:W-:Y:S01]  /*8340*/  VIADD R24, R24, 0x230 ;  /* 0x0000023018187836 */ /* 0x000fe20000000000 */
[----:B------:R-:W-:Y:S01]  /*8350*/  UMOV UR20, UR4 ;  /* 0x0000000400147c82 */ /* 0x000fe20008000000 */
[----:B------:R-:W-:Y:S01]  /*8360*/  UMOV UR16, UR4 ;  /* 0x0000000400107c82 */ /* 0x000fe20008000000 */
[----:B------:R-:W-:Y:S01]  /*8370*/  R2UR UR14, R25 ;  /* 0x00000000190e72ca */ /* 0x000fe200000e0000 */
[----:B------:R-:W-:Y:S01]  /*8380*/  UMOV UR12, UR4 ;  /* 0x00000004000c7c82 */ /* 0x000fe20008000000 */
[----:B------:R-:W-:Y:S01]  /*8390*/  R2UR UR10, R24 ;  /* 0x00000000180a72ca */ /* 0x000fe200000e0000 */
[----:B------:R-:W-:Y:S01]  /*83a0*/  UMOV UR8, UR4 ;  /* 0x0000000400087c82 */ /* 0x000fe20008000000 */
[----:B------:R-:W-:Y:S05]  /*83b0*/  HGMMA.64x16x16.F32 R136, gdesc[UR4].tnspA.tnspB, R136 ;  /* 0x60200000048879f0 */ /* 0x000fea0008700888 */
[----:B------:R-:W-:Y:S04]  /*83c0*/  HGMMA.64x16x16.F32 R144, gdesc[UR20].tnspA.tnspB, R144 ;  /* 0x60200000149079f0 */ /* 0x000fe80008700890 */
[----:B------:R-:W-:Y:S04]  /*83d0*/  HGMMA.64x16x16.F32 R152, gdesc[UR16].tnspA.tnspB, R152 ;  /* 0x60200000109879f0 */ /* 0x000fe80008700898 */
[----:B------:R-:W-:Y:S04]  /*83e0*/  HGMMA.64x16x16.F32 R160, gdesc[UR12].tnspA.tnspB, R160 ;  /* 0x602000000ca079f0 */ /* 0x000fe800087008a0 */
[----:B------:R-:W-:Y:S03]  /*83f0*/  HGMMA.64x16x16.F32 R168, gdesc[UR8].tnspA.tnspB, R168, gsb0 ;  /* 0x6020000008a879f0 */ /* 0x000fe600080008a8 */
[----:B------:R-:W-:-:S02]  /*8400*/  WARPGROUP.DEPBAR.LE gsb0, 0x1 ;  /* 0x00008000000079c5 */ /* 0x000fc40000010100 */
[----:B-1----:R-:W-:Y:S05]  /*8410*/  @!P0 BRA `(.L_x_1078) ;  /* 0x0000000000048947 */ /* 0x002fea0003800000 */
[----:B------:R-:W-:Y:S01]  /*8420*/  BPT.TRAP 0x1 ;  /* 0x000000040000795c */ /* 0x000fe20000300000 */
.L_x_1078:
        /* <DEDUP_REMOVED lines=112> */
.L_x_1079:
[----:B------:R-:W-:Y:S01]  /*8b30*/  VIADD R3, R3, 0x1 ;  /* 0x0000000103037836 */ /* 0x000fe20000000000 */
[----:B------:R-:W-:Y:S01]  /*8b40*/  ULOP3.LUT UR60, UR60, 0x1, URZ, 0x3c, !UPT ;  /* 0x000000013c3c7892 */ /* 0x000fe2000f8e3c3f */
        /* <DEDUP_REMOVED lines=92> */
.L_x_1067:
[----:B------:R-:W-:Y:S05]  /*9110*/  @P0 BRA `(.L_x_1063) ;  /* 0x0000002c00a40947 */ /* 0x000fea0003800000 */
[----:B------:R-:W3:Y:S01]  /*9120*/  LDL.LU R7, [R1+0x10] ;  /* 0x0000100001077983 */ /* 0x000ee20000300800 */
[----:B------:R-:W1:Y:S03]  /*9130*/  LDC.64 R2, c[0x0][0x878] ;  /* 0x00021e00ff027b82 */ /* 0x000e660000000a00 */
[----:B------:R-:W4:Y:S04]  /*9140*/  LDL.LU R23, [R1+0xc] ;  /* 0x00000c0001177983 */ /* 0x000f280000300800 */
[----:B------:R-:W5:Y:S01]  /*9150*/  LDL.LU R22, [R1+0x8] ;  /* 0x0000080001167983 */ /* 0x000f620000300800 */
[----:B------:R-:W-:Y:S01]  /*9160*/  ULDC.64 UR4, c[0x0][0x208] ;  /* 0x0000820000047ab9 */ /* 0x000fe20000000a00 */
[----:B------:R-:W5:Y:S01]  /*9170*/  LDC R0, c[0x0][0x850] ;  /* 0x00021400ff007b82 */ /* 0x000f620000000800 */
[----:B------:R-:W5:Y:S07]  /*9180*/  S2R R20, SR_TID.X ;  /* 0x0000000000147919 */ /* 0x000f6e0000002100 */
[----:B------:R-:W3:Y:S01]  /*9190*/  LDC.64 R10, c[0x0][0x840] ;  /* 0x00021000ff0a7b82 */ /* 0x000ee20000000a00 */
[----:B-1----:R-:W-:-:S07]  /*91a0*/  ISETP.NE.U32.AND P0, PT, R2, RZ, PT ;  /* 0x000000ff0200720c */ /* 0x002fce0003f05070 */
[----:B------:R-:W1:Y:S01]  /*91b0*/  LDC.64 R8, c[0x0][0x818] ;  /* 0x00020600ff087b82 */ /* 0x000e620000000a00 */
[----:B------:R-:W-:-:S07]  /*91c0*/  ISETP.NE.AND.EX P0, PT, R3, RZ, PT, P0 ;  /* 0x000000ff0300720c */ /* 0x000fce0003f05300 */
[----:B------:R-:W1:Y:S08]  /*91d0*/  LDC.64 R12, c[0x0][0x820] ;  /* 0x00020800ff0c7b82 */ /* 0x000e700000000a00 */
[----:B------:R-:W5:Y:S08]  /*91e0*/  @P0 LDC.64 R2, c[0x0][0x878] ;  /* 0x00021e00ff020b82 */ /* 0x000f700000000a00 */
[----:B------:R-:W1:Y:S08]  /*91f0*/  LDC.64 R14, c[0x0][0x848] ;  /* 0x00021200ff0e7b82 */ /* 0x000e700000000a00 */
[----:B--2---:R-:W2:Y:S08]  /*9200*/  LDC.64 R16, c[0x0][0x800] ;  /* 0x00020000ff107b82 */ /* 0x004eb00000000a00 */
[----:B------:R-:W2:Y:S01]  /*9210*/  LDC.64 R18, c[0x0][0x828] ;  /* 0x00020a00ff127b82 */ /* 0x000ea20000000a00 */
[----:B-----5:R-:W-:-:S06]  /*9220*/  @P0 IMAD.WIDE R2, R22, 0x4, R2 ;  /* 0x0000000416020825 */ /* 0x020fcc00078e0202 */
[----:B------:R5:W2:Y:S01]  /*9230*/  @P0 LDG.E R2, desc[UR4][R2.64] ;  /* 0x0000000402020981 */ /* 0x000aa2000c1e1900 */
[----:B------:R-:W-:Y:S01]  /*9240*/  VIADD R21, R20, 0xffffff80 ;  /* 0xffffff8014157836 */ /* 0x000fe20000000000 */
[----:B------:R-:W1:Y:S08]  /*9250*/  S2UR UR5, SR_CgaCtaId ;  /* 0x00000000000579c3 */ /* 0x000e700000008800 */
[----:B------:R-:W-:Y:S01]  /*9260*/  BAR.SYNC.DEFER_BLOCKING 0x1, 0x100 ;  /* 0x0044000000007b1d */ /* 0x000fe20000010000 */
[----:B------:R-:W-:-:S02]  /*9270*/  ISETP.NE.AND P1, PT, R0, 0x1, PT ;  /* 0x000000010000780c */ /* 0x000fc40003f25270 */
[----:B------:R-:W-:-:S03]  /*9280*/  SHF.R.S32.HI R0, RZ, 0x1f, R21 ;  /* 0x0000001fff007819 */ /* 0x000fc60000011415 */
[----:B------:R-:W-:Y:S01]  /*9290*/  UMOV UR4, 0x400 ;  /* 0x0000040000047882 */ /* 0x000fe20000000000 */
[----:B------:R-:W-:Y:S01]  /*92a0*/  LEA.HI R6, R0, R21, RZ, 0x7 ;  /* 0x0000001500067211 */ /* 0x000fe200078f38ff */
[----:B------:R-:W-:Y:S03]  /*92b0*/  BSSY B1, `(.L_x_1081) ;  /* 0x0000055000017945 */ /* 0x000fe60003800000 */
[----:B------:R-:W-:Y:S02]  /*92c0*/  LOP3.LUT R0, R6, 0x3fffff80, RZ, 0xc0, !PT ;  /* 0x3fffff8006007812 */ /* 0x000fe400078ec0ff */
[----:B-----5:R-:W-:Y:S01]  /*92d0*/  SHF.R.S32.HI R3, RZ, 0x7, R6 ;  /* 0x00000007ff037819 */ /* 0x020fe20000011406 */
[----:B------:R-:W4:Y:S02]  /*92e0*/  @P1 LDC R4, c[0x0][0x854] ;  /* 0x00021500ff041b82 */ /* 0x000f240000000800 */
[----:B------:R-:W-:-:S04]  /*92f0*/  IMAD.IADD R0, R21, 0x1, -R0 ;  /* 0x0000000115007824 */ /* 0x000fc800078e0a00 */
[----:B------:R-:W-:Y:S02]  /*9300*/  IMAD R0, R3, 0xa00, R0 ;  /* 0x00000a0003007824 */ /* 0x000fe400078e0200 */
[----:B------:R-:W5:Y:S01]  /*9310*/  @P1 LDC R5, c[0x0][0x858] ;  /* 0x00021600ff051b82 */ /* 0x000f620000000800 */
[----:B-1----:R-:W-:Y:S01]  /*9320*/  ULEA UR4, UR5, UR4, 0x18 ;  /* 0x0000000405047291 */ /* 0x002fe2000f8ec03f */
[----:B------:R-:W-:-:S05]  /*9330*/  IMAD.SHL.U32 R3, R0, 0x4, RZ ;  /* 0x0000000400037824 */ /* 0x000fca00078e00ff */
[----:B------:R-:W-:-:S05]  /*9340*/  LEA R6, R3, UR4, 0x2 ;  /* 0x0000000403067c11 */ /* 0x000fca000f8e10ff */
[----:B------:R1:W-:Y:S01]  /*9350*/  STS.128 [R6], R56 ;  /* 0x0000003806007388 */ /* 0x0003e20000000c00 */
[----:B----4-:R-:W-:-:S03]  /*9360*/  @P1 IMAD.HI.U32 R0, R23, R4, RZ ;  /* 0x0000000417001227 */ /* 0x010fc600078e00ff */
[----:B------:R1:W-:Y:S04]  /*9370*/  STS.128 [R6+0x800], R60 ;  /* 0x0008003c06007388 */ /* 0x0003e80000000c00 */
[----:B------:R1:W-:Y:S01]  /*9380*/  STS.128 [R6+0x1000], R96 ;  /* 0x0010006006007388 */ /* 0x0003e20000000c00 */
[----:B-----5:R-:W-:Y:S01]  /*9390*/  @P1 SHF.R.U32.HI R23, RZ, R5, R0 ;  /* 0x00000005ff171219 */ /* 0x020fe20000011600 */
[----:B---3--:R-:W-:Y:S02]  /*93a0*/  IMAD R5, R7, 0x5000, RZ ;  /* 0x0000500007057824 */ /* 0x008fe400078e02ff */
[----:B------:R1:W-:Y:S01]  /*93b0*/  STS.128 [R6+0x1800], R100 ;  /* 0x0018006406007388 */ /* 0x0003e20000000c00 */
[----:B------:R-:W-:-:S03]  /*93c0*/  SHF.R.S32.HI R7, RZ, 0x1f, R23 ;  /* 0x0000001fff077819 */ /* 0x000fc60000011417 */
[----:B------:R1:W-:Y:S02]  /*93d0*/  @P1 STL [R1+0xc], R23 ;  /* 0x00000c1701001387 */ /* 0x0003e40000100800 */
[----:B------:R-:W-:Y:S02]  /*93e0*/  IMAD R0, R7, R8, RZ ;  /* 0x0000000807007224 */ /* 0x000fe400078e02ff */
[----:B------:R1:W-:Y:S02]  /*93f0*/  STS.128 [R6+0x2000], R64 ;  /* 0x0020004006007388 */ /* 0x0003e40000000c00 */
[----:B------:R-:W-:Y:S02]  /*9400*/  IMAD R9, R23, R9, R0 ;  /* 0x0000000917097224 */ /* 0x000fe400078e0200 */
        /* <DEDUP_REMOVED lines=22> */
[----:B------:R-:W-:-:S05]  /*9570*/  @P0 IMAD R2, R3, 0x5000, RZ ;  /* 0x0000500003020824 */ /* 0x000fca00078e02ff */
[----:B------:R-:W-:Y:S02]  /*9580*/  @P0 SHF.R.S32.HI R3, RZ, 0x1f, R2 ;  /* 0x0000001fff030819 */ /* 0x000fe40000011402 */
[----:B------:R-:W-:Y:S01]  /*9590*/  @!P0 CS2R R2, SRZ ;  /* 0x0000000000028805 */ /* 0x000fe2000001ff00 */
[----:B---3--:R-:W-:Y:S05]  /*95a0*/  BAR.SYNC.DEFER_BLOCKING 0x1, 0x100 ;  /* 0x0044000000007b1d */ /* 0x008fea0000010000 */
[----:B------:R-:W-:Y:S01]  /*95b0*/  IADD3 R4, P1, R5, R2, RZ ;  /* 0x0000000205047210 */ /* 0x000fe20007f3e0ff */
[----:B------:R-:W-:Y:S01]  /*95c0*/  IMAD R2, R7, R10, RZ ;  /* 0x0000000a07027224 */ /* 0x000fe200078e02ff */
[----:B------:R-:W-:-:S02]  /*95d0*/  SEL R7, R22, RZ, !P0 ;  /* 0x000000ff16077207 */ /* 0x000fc40004000000 */
[----:B------:R-:W-:Y:S01]  /*95e0*/  LEA.HI.X.SX32 R5, R5, R3, 0x1, P1 ;  /* 0x0000000305057211 */ /* 0x000fe200008f0eff */
[C---:B------:R-:W-:Y:S02]  /*95f0*/  IMAD R11, R23.reuse, R11, R2 ;  /* 0x0000000b170b7224 */ /* 0x040fe400078e0202 */
[----:B------:R-:W-:-:S04]  /*9600*/  IMAD.WIDE.U32 R2, R23, R8, R4 ;  /* 0x0000000817027225 */ /* 0x000fc800078e0004 */
[----:B------:R-:W-:Y:S01]  /*9610*/  IMAD.IADD R3, R3, 0x1, R9 ;  /* 0x0000000103037824 */ /* 0x000fe200078e0209 */
[----:B------:R-:W-:Y:S01]  /*9620*/  SEL R9, R0, RZ, !P0 ;  /* 0x000000ff00097207 */ /* 0x000fe20004000000 */
[----:B------:R-:W-:Y:S01]  /*9630*/  IMAD.WIDE.U32 R4, R23, R10, R4 ;  /* 0x0000000a17047225 */ /* 0x000fe200078e0004 */
[----:B------:R-:W-:-:S03]  /*9640*/  ISETP.NE.AND P0, PT, R21, RZ, PT ;  /* 0x000000ff1500720c */ /* 0x000fc60003f05270 */
[----:B------:R-:W-:Y:S02]  /*9650*/  IMAD.IADD R5, R5, 0x1, R11 ;  /* 0x0000000105057824 */ /* 0x000fe400078e020b */
[C---:B------:R-:W-:Y:S02]  /*9660*/  IMAD R0, R9.reuse, R12, RZ ;  /* 0x0000000c09007224 */ /* 0x040fe400078e02ff */
[----:B------:R-:W-:Y:S02]  /*9670*/  IMAD R8, R9, R14, RZ ;  /* 0x0000000e09087224 */ /* 0x000fe400078e02ff */
        /* <DEDUP_REMOVED lines=17> */
.L_x_1083:
[----:B------:R-:W-:Y:S01]  /*9790*/  @P0 ELECT P1, URZ, PT ;  /* 0x00000000003f082f */ /* 0x000fe20003820000 */
[----:B------:R1:W-:-:S12]  /*97a0*/  UBLKRED.G.S.ADD.F32.RN [UR6], [UR4], UR5, desc[UR8] ;  /* 0x00000806040073bb */ /* 0x0003d800080a1405 */
[----:B------:R-:W-:Y:S02]  /*97b0*/  @P1 PLOP3.LUT P0, PT, P1, PT, PT, 0x8, 0x0 ;  /* 0x000000000000181c */ /* 0x000fe40000f0e170 */
[----:B------:R-:W-:-:S11]  /*97c0*/  PLOP3.LUT P1, PT, PT, PT, PT, 0x8, 0x0 ;  /* 0x000000000000781c */ /* 0x000fd60003f2e170 */
[----:B-1----:R-:W-:Y:S05]  /*97d0*/  @P0 BRA.U.ANY `(.L_x_1083) ;  /* 0xfffffffd00ec0947 */ /* 0x002fea000393ffff */
[----:B------:R0:W-:Y:S01]  /*97e0*/  UTMACMDFLUSH ;  /* 0x00000000000079b7 */ /* 0x0001e20000000000 */
[----:B------:R-:W-:-:S04]  /*97f0*/  DEPBAR.LE SB0, 0x0 ;  /* 0x000080000000791a */ /* 0x000fc80000000000 */
.L_x_1082:
[----:B------:R-:W-:Y:S05]  /*9800*/  BSYNC B1 ;  /* 0x0000000000017941 */ /* 0x000fea0003800000 */
.L_x_1081:
        /* <DEDUP_REMOVED lines=26> */
[----:B------:R-:W-:Y:S01]  /*99b0*/  R2UR UR6, R16 ;  /* 0x00000000100672ca */ /* 0x000fe200000e0000 */
[----:B------:R-:W-:Y:S01]  /*99c0*/  UMOV UR5, 0x1400 ;  /* 0x0000140000057882 */ /* 0x000fe20000000000 */
[----:B------:R-:W-:Y:S01]  /*99d0*/  R2UR UR7, R3 ;  /* 0x00000000030772ca */ /* 0x000fe200000e0000 */
[----:B------:R-:W-:Y:S01]  /*99e0*/  UMOV UR8, 0x0 ;  /* 0x0000000000087882 */ /* 0x000fe20000000000 */
[----:B------:R-:W-:Y:S01]  /*99f0*/  PLOP3.LUT P0, PT, PT, PT, PT, 0x80, 0x0 ;  /* 0x000000000000781c */ /* 0x000fe20003f0f070 */
[----:B------:R-:W-:-:S12]  /*9a00*/  UMOV UR9, 0x14f00000 ;  /* 0x14f0000000097882 */ /* 0x000fd80000000000 */
.L_x_1084:
[----:B------:R-:W-:Y:S01]  /*9a10*/  @P0 ELECT P1, URZ, PT ;  /* 0x00000000003f082f */ /* 0x000fe20003820000 */
[----:B------:R2:W-:-:S12]  /*9a20*/  UBLKRED.G.S.ADD.F32.RN [UR6], [UR4], UR5, desc[UR8] ;  /* 0x00000806040073bb */ /* 0x0005d800080a1405 */
[----:B------:R-:W-:Y:S02]  /*9a30*/  @P1 PLOP3.LUT P0, PT, P1, PT, PT, 0x8, 0x0 ;  /* 0x000000000000181c */ /* 0x000fe40000f0e170 */
[----:B------:R-:W-:-:S11]  /*9a40*/  PLOP3.LUT P1, PT, PT, PT, PT, 0x8, 0x0 ;  /* 0x000000000000781c */ /* 0x000fd60003f2e170 */
[----:B--2---:R-:W-:Y:S05]  /*9a50*/  @P0 BRA.U.ANY `(.L_x_1084) ;  /* 0xfffffffd00ec0947 */ /* 0x004fea000393ffff */
[----:B------:R0:W-:Y:S01]  /*9a60*/  UTMACMDFLUSH ;  /* 0x00000000000079b7 */ /* 0x0001e20000000000 */
[----:B------:R-:W-:-:S04]  /*9a70*/  DEPBAR.LE SB0, 0x0 ;  /* 0x000080000000791a */ /* 0x000fc80000000000 */
[----:B------:R-:W-:Y:S05]  /*9a80*/  BRA `(.L_x_1063) ;  /* 0x0000002400487947 */ /* 0x000fea0003800000 */
.L_x_1056:
        /* <DEDUP_REMOVED lines=8> */
[----:B------:R-:W-:-:S11]  /*9b10*/  UISETP.NE.AND UP0, UPT, UR9, 0x1, UPT ;  /* 0x000000010900788c */ /* 0x000fd6000bf05270 */
[----:B------:R-:W-:Y:S01]  /*9b20*/  @UP0 ULDC UR4, c[0x0][0x8dc] ;  /* 0x0002370000040ab9 */ /* 0x000fe20000000800 */
[----:B------:R-:W-:Y:S01]  /*9b30*/  @UP0 ULDC UR7, c[0x0][0x8e0] ;  /* 0x0002380000070ab9 */ /* 0x000fe20000000800 */
[----:B-1----:R-:W-:Y:S02]  /*9b40*/  UIMAD.WIDE.U32 UR4, UR6, UR4, URZ ;  /* 0x00000004060472a5 */ /* 0x002fe4000f8e003f */
        /* <DEDUP_REMOVED lines=16> */
.L_x_1085:
[----:B------:R-:W-:Y:S01]  /*9c50*/  ULDC UR5, c[0x0][0x8cc] ;  /* 0x0002330000057ab9 */ /* 0x000fe20000000800 */
[----:B------:R-:W-:Y:S01]  /*9c60*/  UMOV UR4, UR9 ;  /* 0x0000000900047c82 */ /* 0x000fe20008000000 */
[----:B------:R-:W-:-:S11]  /*9c70*/  UISETP.NE.AND UP0, UPT, UR5, 0x1, UPT ;  /* 0x000000010500788c */ /* 0x000fd6000bf05270 */
[----:B------:R-:W-:Y:S02]  /*9c80*/  @UP0 ULDC.64 UR10, c[0x0][0x8d0] ;  /* 0x00023400000a0ab9 */ /* 0x000fe40000000a00 */
[----:B------:R-:W-:-:S04]  /*9c90*/  UIMAD.WIDE.U32 UR6, UR9, UR10, URZ ;  /* 0x0000000a090672a5 */ /* 0x000fc8000f8e003f */
[----:B------:R-:W-:-:S04]  /*9ca0*/  @UP0 USHF.R.U32.HI UR4, URZ, UR11, UR7 ;  /* 0x0000000b3f040299 */ /* 0x000fc80008011607 */
[----:B------:R-:W-:-:S12]  /*9cb0*/  UIMAD UR5, UR4, UR5, URZ ;  /* 0x00000005040572a4 */ /* 0x000fd8000f8e023f */
.L_x_1086:
        /* <DEDUP_REMOVED lines=24> */
.L_x_1087:
        /* <DEDUP_REMOVED lines=15> */
.L_x_1089:
[----:B------:R-:W-:-:S05]  /*9f30*/  ULDC UR5, c[0x0][0x8f4] ;  /* 0x00023d0000057ab9 */ /* 0x000fca0000000800 */
.L_x_1088:
        /* <DEDUP_REMOVED lines=34> */
[----:B-1----:R-:W-:Y:S02]  /*a160*/  IMAD.U32 R2, RZ, RZ, UR12 ;  /* 0x0000000cff027e24 */ /* 0x002fe4000f8e00ff */
[----:B------:R-:W-:-:S05]  /*a170*/  IMAD.U32 R3, RZ, RZ, UR13 ;  /* 0x0000000dff037e24 */ /* 0x000fca000f8e00ff */
[----:B------:R1:W4:Y:S02]  /*a180*/  @P2 LDG.E R5, desc[UR16][R2.64] ;  /* 0x0000001002052981 */ /* 0x000324000c1e1900 */
[----:B-1----:R-:W-:Y:S02]  /*a190*/  IMAD.U32 R2, RZ, RZ, UR6 ;  /* 0x00000006ff027e24 */ /* 0x002fe4000f8e00ff */
        /* <DEDUP_REMOVED lines=27> */
.L_x_1091:
        /* <DEDUP_REMOVED lines=14> */
.L_x_1092:
        /* <DEDUP_REMOVED lines=9> */
.L_x_1093:
        /* <DEDUP_REMOVED lines=40> */
.L_x_1109:
[----:B------:R-:W-:Y:S01]  /*a740*/  ISETP.NE.AND P0, PT, R11, RZ, PT ;  /* 0x000000ff0b00720c */ /* 0x000fe20003f05270 */
[----:B------:R-:W-:Y:S02]  /*a750*/  IMAD.U32 R14, RZ, RZ, UR20 ;  /* 0x00000014ff0e7e24 */ /* 0x000fe4000f8e00ff */
[----:B------:R-:W-:-:S03]  /*a760*/  IMAD.MOV.U32 R4, RZ, RZ, 0x1 ;  /* 0x00000001ff047424 */ /* 0x000fc600078e00ff */
[----:B------:R-:W-:-:S07]  /*a770*/  SHF.R.S32.HI R14, RZ, 0x1f, R14 ;  /* 0x0000001fff0e7819 */ /* 0x000fce000001140e */
[----:B------:R-:W-:Y:S05]  /*a780*/  @P0 BRA `(.L_x_1095) ;  /* 0x0000000000140947 */ /* 0x000fea0003800000 */
[----:B------:R-:W-:Y:S01]  /*a790*/  LOP3.LUT P1, RZ, R21, 0x1f, RZ, 0xc0, !PT ;  /* 0x0000001f15ff7812 */ /* 0x000fe2000782c0ff */
[----:B-1----:R-:W-:-:S04]  /*a7a0*/  IMAD.MOV.U32 R3, RZ, RZ, 0x8100 ;  /* 0x00008100ff037424 */ /* 0x002fc800078e00ff */
[----:B------:R2:W-:Y:S08]  /*a7b0*/  SYNCS.ARRIVE.TRANS64 RZ, [R6+URZ+0x31810], R3 ;  /* 0x0318100306ff79a7 */ /* 0x0005f0000800003f */
[----:B------:R-:W-:Y:S05]  /*a7c0*/  @!P1 BRA `(.L_x_1095) ;  /* 0x0000000000049947 */ /* 0x000fea0003800000 */
[----:B------:R-:W-:Y:S01]  /*a7d0*/  BPT.TRAP 0x1 ;  /* 0x000000040000795c */ /* 0x000fe20000300000 */
.L_x_1095:
        /* <DEDUP_REMOVED lines=13> */
[----:B-12---:R-:W-:Y:S01]  /*a8b0*/  IMAD.MOV.U32 R3, RZ, RZ, 0x14000 ;  /* 0x00014000ff037424 */ /* 0x006fe200078e00ff */
        /* <DEDUP_REMOVED lines=140> */
.L_x_1101:
[----:B------:R-:W-:-:S04]  /*b180*/  SHF.L.U32 R5, R9, 0x1f, RZ ;  /* 0x0000001f09057819 */ /* 0x000fc800000006ff */
[----:B------:R-:W1:Y:S02]  /*b190*/  SYNCS.PHASECHK.TRANS64.TRYWAIT P1, [R6+URZ+0x31838], R5 ;  /* 0x03183805060075a7 */ /* 0x000e64000802017f */
[----:B-1----:R-:W-:Y:S05]  /*b1a0*/  @!P1 BRA `(.L_x_1097) ;  /* 0x0000000c00d89947 */ /* 0x002fea0003800000 */
.L_x_1110:
[----:B------:R-:W-:Y:S05]  /*b1b0*/  @P0 BRA `(.L_x_1098) ;  /* 0x0000000000140947 */ /* 0x000fea0003800000 */
[----:B------:R-:W-:Y:S01]  /*b1c0*/  ISETP.NE.AND P1, PT, R15, RZ, PT ;  /* 0x000000ff0f00720c */ /* 0x000fe20003f25270 */
[----:B-1----:R-:W-:-:S04]  /*b1d0*/  IMAD.MOV.U32 R5, RZ, RZ, 0x8100 ;  /* 0x00008100ff057424 */ /* 0x002fc800078e00ff */
[----:B------:R2:W-:Y:S08]  /*b1e0*/  SYNCS.ARRIVE.TRANS64 RZ, [R6+URZ+0x31830], R5 ;  /* 0x0318300506ff79a7 */ /* 0x0005f0000800003f */
[----:B------:R-:W-:Y:S05]  /*b1f0*/  @!P1 BRA `(.L_x_1098) ;  /* 0x0000000000049947 */ /* 0x000fea0003800000 */
[----:B------:R-:W-:Y:S01]  /*b200*/  BPT.TRAP 0x1 ;  /* 0x000000040000795c */ /* 0x000fe20000300000 */
.L_x_1098:
        /* <DEDUP_REMOVED lines=47> */
.L_x_1112:
[----:B------:R-:W-:Y:S01]  /*b500*/  LOP3.LUT R9, R9, 0x1, RZ, 0x3c, !PT ;  /* 0x0000000109097812 */ /* 0x000fe200078e3cff */
[----:B------:R-:W-:Y:S06]  /*b510*/  @P2 BRA `(.L_x_1100) ;  /* 0x0000000000142947 */ /* 0x000fec0003800000 */
[----:B------:R-:W-:Y:S01]  /*b520*/  ISETP.NE.AND P1, PT, R15, RZ, PT ;  /* 0x000000ff0f00720c */ /* 0x000fe20003f25270 */
[----:B-1----:R-:W-:-:S04]  /*b530*/  IMAD.MOV.U32 R2, RZ, RZ, 0x8100 ;  /* 0x00008100ff027424 */ /* 0x002fc800078e00ff */
[----:B------:R2:W-:Y:S08]  /*b540*/  SYNCS.ARRIVE.TRANS64 RZ, [R20+URZ+0x31810], R2 ;  /* 0x0318100214ff79a7 */ /* 0x0005f0000800003f */
[----:B------:R-:W-:Y:S05]  /*b550*/  @!P1 BRA `(.L_x_1100) ;  /* 0x0000000000049947 */ /* 0x000fea0003800000 */
[----:B------:R-:W-:Y:S01]  /*b560*/  BPT.TRAP 0x1 ;  /* 0x000000040000795c */ /* 0x000fe20000300000 */
.L_x_1100:
        /* <DEDUP_REMOVED lines=53> */
.L_x_1096:
[----:B------:R-:W-:Y:S01]  /*b8c0*/  SHF.L.U32 R15, R9, 0x1f, RZ ;  /* 0x0000001f090f7819 */ /* 0x000fe200000006ff */
[----:B------:R-:W1:Y:S01]  /*b8d0*/  LDC.64 R12, c[0x0][0x730] ;  /* 0x0001cc00ff0c7b82 */ /* 0x000e620000000a00 */
[----:B------:R-:W-:Y:S02]  /*b8e0*/  IMAD.U32 R16, RZ, RZ, UR38 ;  /* 0x00000026ff107e24 */ /* 0x000fe4000f8e00ff */
[----:B------:R-:W-:Y:S02]  /*b8f0*/  IMAD.U32 R2, RZ, RZ, UR38 ;  /* 0x00000026ff027e24 */ /* 0x000fe4000f8e00ff */
[----:B------:R-:W-:Y:S02]  /*b900*/  IMAD.U32 R3, RZ, RZ, UR39 ;  /* 0x00000027ff037e24 */ /* 0x000fe4000f8e00ff */
[----:B------:R-:W-:Y:S01]  /*b910*/  IMAD.MOV.U32 R2, RZ, RZ, R16 ;  /* 0x000000ffff027224 */ /* 0x000fe200078e0010 */
        /* <DEDUP_REMOVED lines=11> */
.L_x_1113:
[----:B------:R-:W-:Y:S01]  /*b9d0*/  IMAD.IADD R10, R11, 0x1, R3 ;  /* 0x000000010b0a7824 */ /* 0x000fe200078e0203 */
[----:B------:R-:W-:Y:S06]  /*b9e0*/  @P0 BRA `(.L_x_1103) ;  /* 0x0000000000140947 */ /* 0x000fec0003800000 */
[----:B------:R-:W-:Y:S01]  /*b9f0*/  LOP3.LUT P0, RZ, R21, 0x1f, RZ, 0xc0, !PT ;  /* 0x0000001f15ff7812 */ /* 0x000fe2000780c0ff */
[----:B------:R-:W-:-:S04]  /*ba00*/  IMAD.MOV.U32 R11, RZ, RZ, 0x8100 ;  /* 0x00008100ff0b7424 */ /* 0x000fc800078e00ff */
[----:B------:R2:W-:Y:S08]  /*ba10*/  SYNCS.ARRIVE.TRANS64 RZ, [R6+URZ+0x31830], R11 ;  /* 0x0318300b06ff79a7 */ /* 0x0005f0000800003f */
[----:B------:R-:W-:Y:S05]  /*ba20*/  @!P0 BRA `(.L_x_1103) ;  /* 0x0000000000048947 */ /* 0x000fea0003800000 */
[----:B------:R-:W-:Y:S01]  /*ba30*/  BPT.TRAP 0x1 ;  /* 0x000000040000795c */ /* 0x000fe20000300000 */
.L_x_1103:
        /* <DEDUP_REMOVED lines=53> */
.L_x_1090:
[----:B------:R-:W-:Y:S05]  /*bd90*/  WARPSYNC.ALL ;  /* 0x0000000000007948 */ /* 0x000fea0003800000 */
[----:B------:R-:W-:-:S13]  /*bda0*/  ELECT P0, URZ, PT ;  /* 0x00000000003f782f */ /* 0x000fda0003800000 */
[----:B------:R-:W-:Y:S05]  /*bdb0*/  @!P0 BRA `(.L_x_1063) ;  /* 0x00000000007c8947 */ /* 0x000fea0003800000 */
[----:B------:R-:W3:Y:S02]  /*bdc0*/  LDL R0, [R1+0x14] ;  /* 0x0000140001007983 */ /* 0x000ee40000100800 */
[----:B---3--:R-:W-:-:S13]  /*bdd0*/  R2UR UR4, R0 ;  /* 0x00000000000472ca */ /* 0x008fda00000e0000 */
[----:B------:R-:W-:-:S06]  /*bde0*/  ULOP3.LUT UR4, UR4, 0x2, URZ, 0xfc, !UPT ;  /* 0x0000000204047892 */ /* 0x000fcc000f8efc3f */
[----:B------:R-:W-:-:S05]  /*bdf0*/  IMAD.U32 R0, RZ, RZ, UR4 ;  /* 0x00000004ff007e24 */ /* 0x000fca000f8e00ff */
[----:B------:R-:W-:-:S13]  /*be00*/  ISETP.NE.AND P1, PT, R0, 0x3, PT ;  /* 0x000000030000780c */ /* 0x000fda0003f25270 */
[----:B------:R-:W-:Y:S05]  /*be10*/  @!P1 BRA `(.L_x_1104) ;  /* 0x0000000000049947 */ /* 0x000fea0003800000 */
[----:B------:R-:W-:Y:S01]  /*be20*/  BPT.TRAP 0x1 ;  /* 0x000000040000795c */ /* 0x000fe20000300000 */
.L_x_1104:
        /* <DEDUP_REMOVED lines=8> */
.L_x_1114:
        /* <DEDUP_REMOVED lines=9> */
.L_x_1115:
[----:B------:R-:W-:Y:S05]  /*bf40*/  @!P1 BRA `(.L_x_1107) ;  /* 0x0000000000049947 */ /* 0x000fea0003800000 */
[----:B------:R-:W-:Y:S01]  /*bf50*/  BPT.TRAP 0x1 ;  /* 0x000000040000795c */ /* 0x000fe20000300000 */
.L_x_1107:
[----:B------:R-:W-:-:S07]  /*bf60*/  SHF.L.U32 R9, R9, 0x1f, RZ ;  /* 0x0000001f09097819 */ /* 0x000fce00000006ff */
.L_x_1108:
[----:B----4-:R4:W1:Y:S02]  /*bf70*/  SYNCS.PHASECHK.TRANS64.TRYWAIT P0, [R2+URZ+0x31838], R9 ;  /* 0x03183809020075a7 */ /* 0x010864000800017f */
[----:B-1----:R-:W-:Y:S05]  /*bf80*/  @!P0 NANOSLEEP.SYNCS 0x989680 ;  /* 0x009896800000895d */ /* 0x002fea0003900000 */
[----:B------:R-:W1:Y:S02]  /*bf90*/  @!P0 SYNCS.PHASECHK.TRANS64 P0, [R2+URZ+0x31838], R9 ;  /* 0x03183809020085a7 */ /* 0x000e64000800007f */
[----:B-1----:R-:W-:Y:S05]  /*bfa0*/  @!P0 BRA `(.L_x_1108) ;  /* 0xfffffffc00f08947 */ /* 0x002fea000383ffff */
.L_x_1063:
[----:B------:R-:W-:Y:S05]  /*bfb0*/  BSYNC B0 ;  /* 0x0000000000007941 */ /* 0x000fea0003800000 */
.L_x_1055:
[----:B------:R-:W-:Y:S05]  /*bfc0*/  EXIT ;  /* 0x000000000000794d */ /* 0x000fea0003800000 */
.L_x_1069:
[----:B-1----:R1:W2:Y:S02]  /*bfd0*/  SYNCS.PHASECHK.TRANS64.TRYWAIT P0, [R17+URZ+0x31800], R16 ;  /* 0x03180010110075a7 */ /* 0x0022a4000800017f */
[----:B--2---:R-:W-:Y:S05]  /*bfe0*/  @!P0 NANOSLEEP.SYNCS 0x989680 ;  /* 0x009896800000895d */ /* 0x004fea0003900000 */
[----:B------:R-:W2:Y:S02]  /*bff0*/  @!P0 SYNCS.PHASECHK.TRANS64 P0, [R17+URZ+0x31800], R16 ;  /* 0x03180010110085a7 */ /* 0x000ea4000800007f */
[----:B--2---:R-:W-:Y:S05]  /*c000*/  @!P0 BRA `(.L_x_1069) ;  /* 0xfffffffc00f08947 */ /* 0x004fea000383ffff */
[----:B------:R-:W-:Y:S05]  /*c010*/  BRA `(.L_x_1068) ;  /* 0xffffff5400687947 */ /* 0x000fea000383ffff */
.L_x_1073:
[----:B--2---:R2:W3:Y:S02]  /*c020*/  SYNCS.PHASECHK.TRANS64.TRYWAIT P1, [R16+URZ+0x31810], R9 ;  /* 0x03181009100075a7 */ /* 0x0044e4000802017f */
[----:B---3--:R-:W-:Y:S05]  /*c030*/  @!P1 NANOSLEEP.SYNCS 0x989680 ;  /* 0x009896800000995d */ /* 0x008fea0003900000 */
[----:B------:R-:W3:Y:S02]  /*c040*/  @!P1 SYNCS.PHASECHK.TRANS64 P1, [R16+URZ+0x31810], R9 ;  /* 0x03181009100095a7 */ /* 0x000ee4000802007f */
[----:B---3--:R-:W-:Y:S05]  /*c050*/  @!P1 BRA `(.L_x_1073) ;  /* 0xfffffffc00f09947 */ /* 0x008fea000383ffff */
[----:B------:R-:W-:Y:S05]  /*c060*/  BRA `(.L_x_1072) ;  /* 0xffffff5c00ac7947 */ /* 0x000fea000383ffff */
.L_x_1077:
[----:B----4-:R4:W1:Y:S02]  /*c070*/  SYNCS.PHASECHK.TRANS64.TRYWAIT P1, [R17+URZ+0x31830], R10 ;  /* 0x0318300a110075a7 */ /* 0x010864000802017f */
[----:B-1----:R-:W-:Y:S05]  /*c080*/  @!P1 NANOSLEEP.SYNCS 0x989680 ;  /* 0x009896800000995d */ /* 0x002fea0003900000 */
[----:B------:R-:W1:Y:S02]  /*c090*/  @!P1 SYNCS.PHASECHK.TRANS64 P1, [R17+URZ+0x31830], R10 ;  /* 0x0318300a110095a7 */ /* 0x000e64000802007f */
[----:B-1----:R-:W-:Y:S05]  /*c0a0*/  @!P1 BRA `(.L_x_1077) ;  /* 0xfffffffc00f09947 */ /* 0x002fea000383ffff */
[----:B------:R-:W-:Y:S05]  /*c0b0*/  BRA `(.L_x_1076) ;  /* 0xffffff7800b07947 */ /* 0x000fea000383ffff */
.L_x_1094:
[----:B-1----:R1:W2:Y:S02]  /*c0c0*/  SYNCS.PHASECHK.TRANS64.TRYWAIT P0, [R6+URZ+0x31820], R3 ;  /* 0x03182003060075a7 */ /* 0x0022a4000800017f */
[----:B--2---:R-:W-:Y:S05]  /*c0d0*/  @!P0 NANOSLEEP.SYNCS 0x989680 ;  /* 0x009896800000895d */ /* 0x004fea0003900000 */
[----:B------:R-:W2:Y:S02]  /*c0e0*/  @!P0 SYNCS.PHASECHK.TRANS64 P0, [R6+URZ+0x31820], R3 ;  /* 0x03182003060085a7 */ /* 0x000ea4000800007f */
[----:B--2---:R-:W-:Y:S05]  /*c0f0*/  @!P0 BRA `(.L_x_1094) ;  /* 0xfffffffc00f08947 */ /* 0x004fea000383ffff */
[----:B------:R-:W-:Y:S05]  /*c100*/  BRA `(.L_x_1109) ;  /* 0xffffffe4008c7947 */ /* 0x000fea000383ffff */
.L_x_1097:
[----:B-1----:R1:W2:Y:S02]  /*c110*/  SYNCS.PHASECHK.TRANS64.TRYWAIT P1, [R6+URZ+0x31838], R5 ;  /* 0x03183805060075a7 */ /* 0x0022a4000802017f */
[----:B--2---:R-:W-:Y:S05]  /*c120*/  @!P1 NANOSLEEP.SYNCS 0x989680 ;  /* 0x009896800000995d */ /* 0x004fea0003900000 */
[----:B------:R-:W2:Y:S02]  /*c130*/  @!P1 SYNCS.PHASECHK.TRANS64 P1, [R6+URZ+0x31838], R5 ;  /* 0x03183805060095a7 */ /* 0x000ea4000802007f */
[----:B--2---:R-:W-:Y:S05]  /*c140*/  @!P1 BRA `(.L_x_1097) ;  /* 0xfffffffc00f09947 */ /* 0x004fea000383ffff */
[----:B------:R-:W-:Y:S05]  /*c150*/  BRA `(.L_x_1110) ;  /* 0xfffffff000147947 */ /* 0x000fea000383ffff */
.L_x_1099:
[----:B------:R-:W-:-:S07]  /*c160*/  SHF.L.U32 R2, R4, 0x1f, RZ ;  /* 0x0000001f04027819 */ /* 0x000fce00000006ff */
.L_x_1111:
[----:B-1----:R1:W2:Y:S02]  /*c170*/  SYNCS.PHASECHK.TRANS64.TRYWAIT P1, [R20+URZ+0x31820], R2 ;  /* 0x03182002140075a7 */ /* 0x0022a4000802017f */
[----:B--2---:R-:W-:Y:S05]  /*c180*/  @!P1 NANOSLEEP.SYNCS 0x989680 ;  /* 0x009896800000995d */ /* 0x004fea0003900000 */
[----:B------:R-:W2:Y:S02]  /*c190*/  @!P1 SYNCS.PHASECHK.TRANS64 P1, [R20+URZ+0x31820], R2 ;  /* 0x03182002140095a7 */ /* 0x000ea4000802007f */
[----:B--2---:R-:W-:Y:S05]  /*c1a0*/  @!P1 BRA `(.L_x_1111) ;  /* 0xfffffffc00f09947 */ /* 0x004fea000383ffff */
[----:B------:R-:W-:Y:S05]  /*c1b0*/  BRA `(.L_x_1112) ;  /* 0xfffffff000d07947 */ /* 0x000fea000383ffff */
.L_x_1102:
[----:B-1----:R1:W2:Y:S02]  /*c1c0*/  SYNCS.PHASECHK.TRANS64.TRYWAIT P1, [R6+URZ+0x31838], R15 ;  /* 0x0318380f060075a7 */ /* 0x0022a4000802017f */
[----:B--2---:R-:W-:Y:S05]  /*c1d0*/  @!P1 NANOSLEEP.SYNCS 0x989680 ;  /* 0x009896800000995d */ /* 0x004fea0003900000 */
[----:B------:R-:W2:Y:S02]  /*c1e0*/  @!P1 SYNCS.PHASECHK.TRANS64 P1, [R6+URZ+0x31838], R15 ;  /* 0x0318380f060095a7 */ /* 0x000ea4000802007f */
[----:B--2---:R-:W-:Y:S05]  /*c1f0*/  @!P1 BRA `(.L_x_1102) ;  /* 0xfffffffc00f09947 */ /* 0x004fea000383ffff */
[----:B------:R-:W-:Y:S05]  /*c200*/  BRA `(.L_x_1113) ;  /* 0xfffffff400f07947 */ /* 0x000fea000383ffff */
.L_x_1105:
[----:B---3--:R3:W4:Y:S02]  /*c210*/  SYNCS.PHASECHK.TRANS64.TRYWAIT P0, [R5+URZ], R0 ;  /* 0x00000000050075a7 */ /* 0x008724000800017f */
[----:B----4-:R-:W-:Y:S05]  /*c220*/  @!P0 NANOSLEEP.SYNCS 0x989680 ;  /* 0x009896800000895d */ /* 0x010fea0003900000 */
[----:B------:R-:W4:Y:S02]  /*c230*/  @!P0 SYNCS.PHASECHK.TRANS64 P0, [R5+URZ], R0 ;  /* 0x00000000050085a7 */ /* 0x000f24000800007f */
[----:B----4-:R-:W-:Y:S05]  /*c240*/  @!P0 BRA `(.L_x_1105) ;  /* 0xfffffffc00f08947 */ /* 0x010fea000383ffff */
[----:B------:R-:W-:Y:S05]  /*c250*/  BRA `(.L_x_1114) ;  /* 0xfffffffc00147947 */ /* 0x000fea000383ffff */
.L_x_1106:
[----:B---3--:R3:W4:Y:S02]  /*c260*/  SYNCS.PHASECHK.TRANS64.TRYWAIT P0, [R3+URZ], R0 ;  /* 0x00000000030075a7 */ /* 0x008724000800017f */
[----:B----4-:R-:W-:Y:S05]  /*c270*/  @!P0 NANOSLEEP.SYNCS 0x989680 ;  /* 0x009896800000895d */ /* 0x010fea0003900000 */
[----:B------:R-:W4:Y:S02]  /*c280*/  @!P0 SYNCS.PHASECHK.TRANS64 P0, [R3+URZ], R0 ;  /* 0x00000000030085a7 */ /* 0x000f24000800007f */
[----:B----4-:R-:W-:Y:S05]  /*c290*/  @!P0 BRA `(.L_x_1106) ;  /* 0xfffffffc00f08947 */ /* 0x010fea000383ffff */
[----:B------:R-:W-:Y:S05]  /*c2a0*/  BRA `(.L_x_1115) ;  /* 0xfffffffc00247947 */ /* 0x000fea000383ffff */
.L_x_1116:
        /* <DEDUP_REMOVED lines=13> */
.L_x_1159:


//--------------------- .text._ZN7cutlass13device_kernelIN5flash22FlashAttnBwdPreprocessIN4cute5tupleIJNS3_1CILi64EEENS5_ILi256EEEEEENS_6half_tEfNS_4arch4Sm90ELb1ELb1EEEEEvNT_6ParamsE --------------------------
	.section	.text._ZN7cutlass13device_kernelIN5flash22FlashAttnBwdPreprocessIN4cute5tupleIJNS3_1CILi64EEENS5_ILi256EEEEEENS_6half_tEfNS_4arch4Sm90ELb1ELb1EEEEEvNT_6ParamsE,"ax",@progbits
	.align	128
.text._ZN7cutlass13device_kernelIN5flash22FlashAttnBwdPreprocessIN4cute5tupleIJNS3_1CILi64EEENS5_ILi256EEEEEENS_6half_tEfNS_4arch4Sm90ELb1ELb1EEEEEvNT_6ParamsE:
        .type           _ZN7cutlass13device_kernelIN5flash22FlashAttnBwdPreprocessIN4cute5tupleIJNS3_1CILi64EEENS5_ILi256EEEEEENS_6half_tEfNS_4arch4Sm90ELb1ELb1EEEEEvNT_6ParamsE,@function
        .size           _ZN7cutlass13device_kernelIN5flash22FlashAttnBwdPreprocessIN4cute5tupleIJNS3_1CILi64EEENS5_ILi256EEEEEENS_6half_tEfNS_4arch4Sm90ELb1ELb1EEEEEvNT_6ParamsE,(.L_x_1160 - _ZN7cutlass13device_kernelIN5flash22FlashAttnBwdPreprocessIN4cute5tupleIJNS3_1CILi64EEENS5_ILi256EEEEEENS_6half_tEfNS_4arch4Sm90ELb1ELb1EEEEEvNT_6ParamsE)
        .other          _ZN7cutlass13device_kernelIN5flash22FlashAttnBwdPreprocessIN4cute5tupleIJNS3_1CILi64EEENS5_ILi256EEEEEENS_6half_tEfNS_4arch4Sm90ELb1ELb1EEEEEvNT_6ParamsE,@"STO_CUDA_ENTRY STV_DEFAULT"
_ZN7cutlass13device_kernelIN5flash22FlashAttnBwdPreprocessIN4cute5tupleIJNS3_1CILi64EEENS5_ILi256EEEEEENS_6half_tEfNS_4arch4Sm90ELb1ELb1EEEEEvNT_6ParamsE:
[----:B------:R-:W-:Y:S08]  /*0000*/  LDC R1, c[0x0][0x28] ;  /* 0x00000a00ff017b82 */ /* 0x000ff00000000800 */
[----:B------:R-:W0:Y:S01]  /*0010*/  S2UR UR12, SR_CTAID.Z ;  /* 0x00000000000c79c3 */ /* 0x000e220000002700 */
[----:B------:R-:W-:Y:S01]  /*0020*/  ULDC.64 UR18, c[0x0][0x2f0] ;  /* 0x0000bc0000127ab9 */ /* 0x000fe20000000a00 */
[----:B------:R-:W-:Y:S01]  /*0030*/  ULDC.64 UR4, c[0x0][0x2f0] ;  /* 0x0000bc0000047ab9 */ /* 0x000fe20000000a00 */
[----:B------:R-:W-:Y:S01]  /*0040*/  UISETP.NE.U32.AND UP0, UPT, UR18, URZ, UPT ;  /* 0x0000003f1200728c */ /* 0x000fe2000bf05070 */
[----:B------:R-:W-:Y:S01]  /*0050*/  ULDC.64 UR6, c[0x0][0x2f8] ;  /* 0x0000be0000067ab9 */ /* 0x000fe20000000a00 */
[----:B------:R-:W-:-:S02]  /*0060*/  ULDC.64 UR10, c[0x0][0x208] ;  /* 0x00008200000a7ab9 */ /* 0x000fc40000000a00 */
[----:B------:R-:W-:Y:S02]  /*0070*/  UISETP.NE.AND.EX UP0, UPT, UR19, URZ, UPT, UP0 ;  /* 0x0000003f1300728c */ /* 0x000fe4000bf05300 */
[----:B------:R-:W-:-:S04]  /*0080*/  UISETP.NE.U32.AND UP1, UPT, UR6, URZ, UPT ;  /* 0x0000003f0600728c */ /* 0x000fc8000bf25070 */
[----:B------:R-:W-:Y:S01]  /*0090*/  PLOP3.LUT P0, PT, PT, PT, UP0, 0x80, 0x0 ;  /* 0x000000000000781c */ /* 0x000fe20003f0f008 */
[----:B------:R-:W-:Y:S02]  /*00a0*/  UISETP.NE.AND.EX UP1, UPT, UR7, URZ, UPT, UP1 ;  /* 0x0000003f0700728c */ /* 0x000fe4000bf25310 */
[----:B0-----:R-:W-:-:S06]  /*00b0*/  UIMAD.WIDE UR4, UR12, 0x4, UR4 ;  /* 0x000000040c0478a5 */ /* 0x001fcc000f8e0204 */
[----:B------:R-:W-:Y:S02]  /*00c0*/  MOV R2, UR4 ;  /* 0x0000000400027c02 */ /* 0x000fe40008000f00 */
[----:B------:R-:W-:Y:S01]  /*00d0*/  MOV R3, UR5 ;  /* 0x0000000500037c02 */ /* 0x000fe20008000f00 */
[----:B------:R-:W-:-:S04]  /*00e0*/  @UP1 ULDC.64 UR4, c[0x0][0x2f8] ;  /* 0x0000be0000041ab9 */ /* 0x000fc80000000a00 */
[----:B------:R-:W2:Y:S01]  /*00f0*/  @P0 LDG.E R0, desc[UR10][R2.64] ;  /* 0x0000000a02000981 */ /* 0x000ea2000c1e1900 */
[----:B------:R-:W-:Y:S01]  /*0100*/  PLOP3.LUT P1, PT, PT, PT, UP1, 0x80, 0x0 ;  /* 0x000000000000781c */ /* 0x000fe20003f2f018 */
[----:B------:R-:W-:-:S06]  /*0110*/  @UP1 UIMAD.WIDE UR4, UR12, 0x4, UR4 ;  /* 0x000000040c0418a5 */ /* 0x000fcc000f8e0204 */
[----:B------:R-:W-:Y:S02]  /*0120*/  MOV R4, UR4 ;  /* 0x0000000400047c02 */ /* 0x000fe40008000f00 */
[----:B------:R-:W-:-:S05]  /*0130*/  MOV R5, UR5 ;  /* 0x0000000500057c02 */ /* 0x000fca0008000f00 */
[----:B------:R-:W3:Y:S01]  /*0140*/  @P1 LDG.E R4, desc[UR10][R4.64] ;  /* 0x0000000a04041981 */ /* 0x000ee2000c1e1900 */
[----:B------:R-:W0:Y:S01]  /*0150*/  S2UR UR13, SR_CTAID.X ;  /* 0x00000000000d79c3 */ /* 0x000e220000002500 */
[----:B------:R-:W-:Y:S01]  /*0160*/  ULDC UR8, c[0x0][0x218] ;  /* 0x0000860000087ab9 */ /* 0x000fe20000000800 */
[----:B------:R-:W-:Y:S01]  /*0170*/  UMOV UR6, URZ ;  /* 0x0000003f00067c82 */ /* 0x000fe20008000000 */
[----:B------:R-:W1:Y:S01]  /*0180*/  S2R R7, SR_TID.X ;  /* 0x0000000000077919 */ /* 0x000e620000002100 */
[----:B------:R-:W-:-:S04]  /*0190*/  UMOV UR7, URZ ;  /* 0x0000003f00077c82 */ /* 0x000fc80008000000 */
[----:B------:R-:W4:Y:S01]  /*01a0*/  S2UR UR16, SR_CTAID.Y ;  /* 0x00000000001079c3 */ /* 0x000f220000002600 */
[----:B0-----:R-:W-:Y:S01]  /*01b0*/  USHF.L.U32 UR15, UR13, 0x6, URZ ;  /* 0x000000060d0f7899 */ /* 0x001fe2000800063f */
[----:B--2---:R-:W-:-:S13]  /*01c0*/  @P0 R2UR UR9, R0 ;  /* 0x00000000000902ca */ /* 0x004fda00000e0000 */
[----:B------:R-:W-:Y:S02]  /*01d0*/  @UP0 ULEA UR4, UR12, UR9, 0x6 ;  /* 0x000000090c040291 */ /* 0x000fe4000f8e303f */
[----:B------:R-:W-:Y:S01]  /*01e0*/  @UP0 USHF.R.S32.HI UR14, URZ, 0x1f, UR9 ;  /* 0x0000001f3f0e0899 */ /* 0x000fe20008011409 */
[----:B---3--:R-:W-:Y:S01]  /*01f0*/  @P1 R2UR UR8, R4 ;  /* 0x00000000040812ca */ /* 0x008fe200000e0000 */
[----:B------:R-:W-:Y:S01]  /*0200*/  @UP0 USHF.R.S32.HI UR5, URZ, 0x1f, UR4 ;  /* 0x0000001f3f050899 */ /* 0x000fe20008011404 */
[----:B------:R-:W-:-:S03]  /*0210*/  @UP0 UMOV UR6, UR9 ;  /* 0x0000000900060c82 */ /* 0x000fc60008000000 */
[----:B------:R-:W-:Y:S01]  /*0220*/  @UP0 ULEA.HI UR5, UR5, UR4, URZ, 0x6 ;  /* 0x0000000405050291 */ /* 0x000fe2000f8f303f */
[----:B------:R-:W-:Y:S02]  /*0230*/  @UP0 UMOV UR7, UR14 ;  /* 0x0000000e00070c82 */ /* 0x000fe40008000000 */
[----:B------:R-:W-:Y:S01]  /*0240*/  UMOV UR4, URZ ;  /* 0x0000003f00047c82 */ /* 0x000fe20008000000 */
[----:B------:R-:W-:Y:S01]  /*0250*/  @UP0 ULOP3.LUT UR4, UR5, 0xffffffc0, URZ, 0xc0, !UPT ;  /* 0xffffffc005040892 */ /* 0x000fe2000f8ec03f */
[----:B-1--4-:R-:W-:Y:S11]  /*0260*/  @P1 BRA `(.L_x_1117) ;  /* 0x0000000000181947 */ /* 0x012ff60003800000 */
[----:B------:R-:W-:Y:S05]  /*0270*/  @!P0 BRA `(.L_x_1117) ;  /* 0x0000000000148947 */ /* 0x000fea0003800000 */
[----:B------:R-:W2:Y:S04]  /*0280*/  LDG.E R4, desc[UR10][R2.64] ;  /* 0x0000000a02047981 */ /* 0x000ea8000c1e1900 */
[----:B------:R-:W3:Y:S01]  /*0290*/  LDG.E R0, desc[UR10][R2.64+0x4] ;  /* 0x0000040a02007981 */ /* 0x000ee2000c1e1900 */
[----:B--2---:R-:W-:Y:S02]  /*02a0*/  R2UR UR5, R4 ;  /* 0x00000000040572ca */ /* 0x004fe400000e0000 */
[----:B---3--:R-:W-:-:S13]  /*02b0*/  R2UR UR8, R0 ;  /* 0x00000000000872ca */ /* 0x008fda00000e0000 */
[----:B------:R-:W-:-:S12]  /*02c0*/  UIADD3 UR8, -UR5, UR8, URZ ;  /* 0x0000000805087290 */ /* 0x000fd8000fffe13f */
.L_x_1117:
[----:B------:R-:W-:Y:S01]  /*02d0*/  UISETP.NE.U32.AND UP0, UPT, UR18, URZ, UPT ;  /* 0x0000003f1200728c */ /* 0x000fe2000bf05070 */
[----:B------:R-:W-:-:S03]  /*02e0*/  MOV R0, UR15 ;  /* 0x0000000f00007c02 */ /* 0x000fc60008000f00 */
[----:B------:R-:W-:Y:S01]  /*02f0*/  UISETP.NE.AND.EX UP0, UPT, UR19, URZ, UPT, UP0 ;  /* 0x0000003f1300728c */ /* 0x000fe2000bf05300 */
[----:B------:R-:W-:-:S05]  /*0300*/  ISETP.GE.AND P1, PT, R0, UR8, PT ;  /* 0x0000000800007c0c */ /* 0x000fca000bf26270 */
[----:B------:R-:W-:-:S13]  /*0310*/  PLOP3.LUT P0, PT, PT, PT, UP0, 0x80, 0x0 ;  /* 0x000000000000781c */ /* 0x000fda0003f0f008 */
[----:B------:R-:W-:Y:S05]  /*0320*/  @P0 EXIT P1 ;  /* 0x000000000000094d */ /* 0x000fea0000800000 */
[----:B------:R-:W-:Y:S01]  /*0330*/  UIADD3 UR20, -UR15, UR8, URZ ;  /* 0x000000080f147290 */ /* 0x000fe2000fffe13f */
[----:B------:R-:W-:Y:S01]  /*0340*/  SHF.R.S32.HI R36, RZ, 0x1f, R7 ;  /* 0x0000001fff247819 */ /* 0x000fe20000011407 */
[----:B------:R-:W-:Y:S01]  /*0350*/  USHF.R.S32.HI UR5, URZ, 0x1f, UR12 ;  /* 0x0000001f3f057899 */ /* 0x000fe2000801140c */
[----:B------:R-:W-:Y:S01]  /*0360*/  BSSY B0, `(.L_x_1118) ;  /* 0x0000025000007945 */ /* 0x000fe20003800000 */
[----:B------:R-:W-:Y:S01]  /*0370*/  USHF.R.S32.HI UR14, URZ, 0x1f, UR16 ;  /* 0x0000001f3f0e7899 */ /* 0x000fe20008011410 */
[----:B------:R-:W-:Y:S01]  /*0380*/  LEA.HI R36, R36, R7, RZ, 0x4 ;  /* 0x0000000724247211 */ /* 0x000fe200078f20ff */
[----:B------:R-:W-:Y:S01]  /*0390*/  USEL UR17, UR12, URZ, !UP0 ;  /* 0x0000003f0c117287 */ /* 0x000fe2000c000000 */
[C---:B------:R-:W-:Y:S01]  /*03a0*/  ISETP.GE.AND P0, PT, R7.reuse, UR20, PT ;  /* 0x0000001407007c0c */ /* 0x040fe2000bf06270 */
[----:B------:R-:W-:Y:S01]  /*03b0*/  USEL UR5, UR5, URZ, !UP0 ;  /* 0x0000003f05057287 */ /* 0x000fe2000c000000 */
[----:B------:R-:W-:Y:S02]  /*03c0*/  SHF.R.S32.HI R0, RZ, 0x4, R36 ;  /* 0x00000004ff007819 */ /* 0x000fe40000011424 */
[----:B------:R-:W-:-:S02]  /*03d0*/  ISETP.GT.OR P0, PT, R7, 0x3f, P0 ;  /* 0x0000003f0700780c */ /* 0x000fc40000704670 */
[----:B------:R-:W-:Y:S02]  /*03e0*/  LOP3.LUT R10, R36, 0xfffffff0, RZ, 0xc0, !PT ;  /* 0xfffffff0240a7812 */ /* 0x000fe400078ec0ff */
[----:B------:R-:W-:Y:S02]  /*03f0*/  SHF.R.S32.HI R2, RZ, 0x1f, R0 ;  /* 0x0000001fff027819 */ /* 0x000fe40000011400 */
[----:B------:R-:W-:Y:S02]  /*0400*/  IADD3 R72, P1, R0, UR6, RZ ;  /* 0x0000000600487c10 */ /* 0x000fe4000ff3e0ff */
[----:B------:R-:W-:Y:S02]  /*0410*/  MOV R12, 0x7f800000 ;  /* 0x7f800000000c7802 */ /* 0x000fe40000000f00 */
[----:B------:R-:W-:Y:S02]  /*0420*/  MOV R11, UR13 ;  /* 0x0000000d000b7c02 */ /* 0x000fe40008000f00 */
[----:B------:R-:W-:-:S02]  /*0430*/  IADD3 R10, -R10, R7, RZ ;  /* 0x000000070a0a7210 */ /* 0x000fc40007ffe1ff */
[----:B------:R-:W-:Y:S01]  /*0440*/  IADD3.X R73, R2, UR7, RZ, P1, !PT ;  /* 0x0000000702497c10 */ /* 0x000fe20008ffe4ff */
[----:B------:R-:W-:Y:S06]  /*0450*/  @P0 BRA `(.L_x_1119) ;  /* 0x0000000000540947 */ /* 0x000fec0003800000 */
[----:B------:R-:W0:Y:S01]  /*0460*/  LDC.64 R8, c[0x0][0x290] ;  /* 0x0000a400ff087b82 */ /* 0x000e220000000a00 */
[----:B------:R-:W-:Y:S02]  /*0470*/  USHF.R.S32.HI UR9, URZ, 0x1f, UR15 ;  /* 0x0000001f3f097899 */ /* 0x000fe4000801140f */
[----:B------:R-:W-:Y:S01]  /*0480*/  MOV R2, UR15 ;  /* 0x0000000f00027c02 */ /* 0x000fe20008000f00 */
[----:B------:R-:W-:-:S03]  /*0490*/  ULDC.64 UR18, c[0x0][0x298] ;  /* 0x0000a60000127ab9 */ /* 0x000fc60000000a00 */
[--C-:B------:R-:W-:Y:S02]  /*04a0*/  IADD3 R2, P0, P1, R2, UR6, R7.reuse ;  /* 0x0000000602027c10 */ /* 0x100fe4000f91e007 */
[----:B------:R-:W-:Y:S02]  /*04b0*/  SHF.R.S32.HI R7, RZ, 0x1f, R7 ;  /* 0x0000001fff077819 */ /* 0x000fe40000011407 */
[----:B------:R-:W-:Y:S01]  /*04c0*/  MOV R6, UR9 ;  /* 0x0000000900067c02 */ /* 0x000fe20008000f00 */
[----:B------:R-:W-:-:S03]  /*04d0*/  UIMAD UR9, UR5, UR18, URZ ;  /* 0x00000012050972a4 */ /* 0x000fc6000f8e023f */
[----:B------:R-:W-:Y:S01]  /*04e0*/  IADD3.X R3, R6, UR7, R7, P0, P1 ;  /* 0x0000000706037c10 */ /* 0x000fe200087e2407 */
[----:B------:R-:W-:Y:S01]  /*04f0*/  UIMAD UR9, UR17, UR19, UR9 ;  /* 0x00000013110972a4 */ /* 0x000fe2000f8e0209 */
[C---:B0-----:R-:W-:Y:S02]  /*0500*/  IMAD R4, R8.reuse, UR14, RZ ;  /* 0x0000000e08047c24 */ /* 0x041fe4000f8e02ff */
[----:B------:R-:W-:-:S04]  /*0510*/  IMAD.WIDE.U32 R2, R8, UR16, R2 ;  /* 0x0000001008027c25 */ /* 0x000fc8000f8e0002 */
[----:B------:R-:W-:-:S05]  /*0520*/  IMAD R5, R9, UR16, R4 ;  /* 0x0000001009057c24 */ /* 0x000fca000f8e0204 */
[----:B------:R-:W-:Y:S02]  /*0530*/  IADD3 R3, R3, R5, RZ ;  /* 0x0000000503037210 */ /* 0x000fe40007ffe0ff */
[----:B------:R-:W-:Y:S01]  /*0540*/  MOV R5, UR18 ;  /* 0x0000001200057c02 */ /* 0x000fe20008000f00 */
[----:B------:R-:W-:-:S04]  /*0550*/  ULDC.64 UR18, c[0x0][0x288] ;  /* 0x0000a20000127ab9 */ /* 0x000fc80000000a00 */
[----:B------:R-:W-:-:S05]  /*0560*/  IMAD.WIDE.U32 R2, R5, UR17, R2 ;  /* 0x0000001105027c25 */ /* 0x000fca000f8e0002 */
[----:B------:R-:W-:Y:S02]  /*0570*/  IADD3 R3, R3, UR9, RZ ;  /* 0x0000000903037c10 */ /* 0x000fe4000fffe0ff */
[----:B------:R-:W-:-:S04]  /*0580*/  LEA R12, P0, R2, UR18, 0x2 ;  /* 0x00000012020c7c11 */ /* 0x000fc8000f8010ff */
[----:B------:R-:W-:-:S05]  /*0590*/  LEA.HI.X R13, R2, UR19, R3, 0x2, P0 ;  /* 0x00000013020d7c11 */ /* 0x000fca00080f1403 */
[----:B------:R0:W5:Y:S04]  /*05a0*/  LDG.E R12, desc[UR10][R12.64] ;  /* 0x0000000a0c0c7981 */ /* 0x000168000c1e1900 */
.L_x_1119:
[----:B------:R-:W-:Y:S05]  /*05b0*/  BSYNC B0 ;  /* 0x0000000000007941 */ /* 0x000fea0003800000 */
.L_x_1118:
[----:B------:R-:W-:Y:S01]  /*05c0*/  ISETP.GE.AND P1, PT, R0, UR20, PT ;  /* 0x0000001400007c0c */ /* 0x000fe2000bf26270 */
[----:B------:R-:W-:Y:S01]  /*05d0*/  BSSY B0, `(.L_x_1120) ;  /* 0x0000022000007945 */ /* 0x000fe20003800000 */
[----:B------:R-:W-:Y:S01]  /*05e0*/  IMAD.WIDE R72, R11, 0x40, R72 ;  /* 0x000000400b487825 */ /* 0x000fe200078e0248 */
[----:B------:R-:W-:Y:S02]  /*05f0*/  CS2R R4, SRZ ;  /* 0x0000000000047805 */ /* 0x000fe4000001ff00 */
[----:B------:R-:W-:Y:S02]  /*0600*/  CS2R R6, SRZ ;  /* 0x0000000000067805 */ /* 0x000fe4000001ff00 */
[----:B------:R-:W-:Y:S02]  /*0610*/  CS2R R16, SRZ ;  /* 0x0000000000107805 */ /* 0x000fe4000001ff00 */
[----:B------:R-:W-:-:S04]  /*0620*/  CS2R R18, SRZ ;  /* 0x0000000000127805 */ /* 0x000fc8000001ff00 */
[----:B------:R-:W-:Y:S05]  /*0630*/  @P1 BRA `(.L_x_1121) ;  /* 0x00000000006c1947 */ /* 0x000fea0003800000 */
[----:B------:R-:W1:Y:S01]  /*0640*/  LDC.64 R14, c[0x0][0x230] ;  /* 0x00008c00ff0e7b82 */ /* 0x000e620000000a00 */
[----:B------:R-:W-:Y:S01]  /*0650*/  SHF.L.U32 R8, R10, 0x3, RZ ;  /* 0x000000030a087819 */ /* 0x000fe200000006ff */
[----:B------:R-:W-:Y:S02]  /*0660*/  ULDC.64 UR18, c[0x0][0x238] ;  /* 0x00008e0000127ab9 */ /* 0x000fe40000000a00 */
[----:B------:R-:W-:Y:S01]  /*0670*/  UIMAD UR6, UR5, UR18, URZ ;  /* 0x00000012050672a4 */ /* 0x000fe2000f8e023f */
[----:B------:R-:W-:-:S03]  /*0680*/  SHF.R.S32.HI R9, RZ, 0x1f, R8 ;  /* 0x0000001fff097819 */ /* 0x000fc60000011408 */
[----:B------:R-:W-:Y:S01]  /*0690*/  UIMAD UR6, UR17, UR19, UR6 ;  /* 0x00000013110672a4 */ /* 0x000fe2000f8e0206 */
[----:B-1----:R-:W-:-:S04]  /*06a0*/  IMAD R2, R14, UR14, RZ ;  /* 0x0000000e0e027c24 */ /* 0x002fc8000f8e02ff */
[----:B------:R-:W-:Y:S02]  /*06b0*/  IMAD R11, R15, UR16, R2 ;  /* 0x000000100f0b7c24 */ /* 0x000fe4000f8e0202 */
[----:B------:R-:W-:Y:S01]  /*06c0*/  IMAD.WIDE.U32 R2, R14, UR16, R8 ;  /* 0x000000100e027c25 */ /* 0x000fe2000f8e0008 */
[----:B------:R-:W-:Y:S01]  /*06d0*/  MOV R9, UR18 ;  /* 0x0000001200097c02 */ /* 0x000fe20008000f00 */
[----:B------:R-:W-:-:S03]  /*06e0*/  ULDC.64 UR18, c[0x0][0x228] ;  /* 0x00008a0000127ab9 */ /* 0x000fc60000000a00 */
[----:B------:R-:W-:Y:S02]  /*06f0*/  IADD3 R3, R3, R11, RZ ;  /* 0x0000000b03037210 */ /* 0x000fe40007ffe0ff */
[----:B------:R-:W-:Y:S01]  /*0700*/  IADD3 R11, R8, 0x80, RZ ;  /* 0x00000080080b7810 */ /* 0x000fe20007ffe0ff */
[----:B------:R-:W-:-:S04]  /*0710*/  IMAD.WIDE.U32 R2, R9, UR17, R2 ;  /* 0x0000001109027c25 */ /* 0x000fc8000f8e0002 */
[----:B------:R-:W-:Y:S01]  /*0720*/  IMAD R9, R73, UR18, RZ ;  /* 0x0000001249097c24 */ /* 0x000fe2000f8e02ff */
[----:B------:R-:W-:Y:S01]  /*0730*/  IADD3 R3, R3, UR6, RZ ;  /* 0x0000000603037c10 */ /* 0x000fe2000fffe0ff */
[----:B------:R-:W-:Y:S02]  /*0740*/  ULDC UR6, c[0x0][0x21c] ;  /* 0x0000870000067ab9 */ /* 0x000fe40000000800 */
[----:B------:R-:W-:Y:S01]  /*0750*/  IMAD R9, R72, UR19, R9 ;  /* 0x0000001348097c24 */ /* 0x000fe2000f8e0209 */
[----:B------:R-:W-:Y:S01]  /*0760*/  ISETP.GE.AND P0, PT, R8, UR6, PT ;  /* 0x0000000608007c0c */ /* 0x000fe2000bf06270 */
[----:B------:R-:W-:Y:S01]  /*0770*/  IMAD.WIDE.U32 R2, R72, UR18, R2 ;  /* 0x0000001248027c25 */ /* 0x000fe2000f8e0002 */
[----:B------:R-:W-:Y:S01]  /*0780*/  ISETP.GE.AND P2, PT, R11, UR6, PT ;  /* 0x000000060b007c0c */ /* 0x000fe2000bf46270 */
[----:B------:R-:W-:-:S03]  /*0790*/  ULDC.64 UR6, c[0x0][0x210] ;  /* 0x0000840000067ab9 */ /* 0x000fc60000000a00 */
[----:B------:R-:W-:Y:S02]  /*07a0*/  IADD3 R3, R3, R9, RZ ;  /* 0x0000000903037210 */ /* 0x000fe40007ffe0ff */
[----:B------:R-:W-:-:S04]  /*07b0*/  LEA R8, P3, R2, UR6, 0x1 ;  /* 0x0000000602087c11 */ /* 0x000fc8000f8608ff */
[----:B------:R-:W-:-:S05]  /*07c0*/  LEA.HI.X R9, R2, UR7, R3, 0x1, P3 ;  /* 0x0000000702097c11 */ /* 0x000fca00098f0c03 */
[----:B------:R1:W5:Y:S04]  /*07d0*/  @!P0 LDG.E.128 R4, desc[UR10][R8.64] ;  /* 0x0000000a08048981 */ /* 0x000368000c1e1d00 */
[----:B------:R1:W5:Y:S02]  /*07e0*/  @!P2 LDG.E.128 R16, desc[UR10][R8.64+0x100] ;  /* 0x0001000a0810a981 */ /* 0x000364000c1e1d00 */
.L_x_1121:
[----:B------:R-:W-:Y:S05]  /*07f0*/  BSYNC B0 ;  /* 0x0000000000007941 */ /* 0x000fea0003800000 */
.L_x_1120:
[----:B------:R-:W-:Y:S01]  /*0800*/  UIMAD UR9, UR13, -0x40, UR8 ;  /* 0xffffffc00d0978a4 */ /* 0x000fe2000f8e0208 */
[----:B------:R-:W-:Y:S01]  /*0810*/  IADD3 R0, R0, 0x10, RZ ;  /* 0x0000001000007810 */ /* 0x000fe20007ffe0ff */
[----:B------:R-:W-:Y:S01]  /*0820*/  BSSY B0, `(.L_x_1122) ;  /* 0x0000042000007945 */ /* 0x000fe20003800000 */
[----:B-----5:R-:W-:Y:S02]  /*0830*/  MOV R42, R4 ;  /* 0x00000004002a7202 */ /* 0x020fe40000000f00 */
[----:B------:R-:W-:Y:S02]  /*0840*/  CS2R R20, SRZ ;  /* 0x0000000000147805 */ /* 0x000fe4000001ff00 */
[----:B------:R-:W-:Y:S02]  /*0850*/  MOV R41, R5 ;  /* 0x0000000500297202 */ /* 0x000fe40000000f00 */
[----:B------:R-:W-:Y:S02]  /*0860*/  CS2R R4, SRZ ;  /* 0x0000000000047805 */ /* 0x000fe4000001ff00 */
[----:B------:R-:W-:-:S02]  /*0870*/  ISETP.GE.AND P0, PT, R0, UR9, PT ;  /* 0x0000000900007c0c */ /* 0x000fc4000bf06270 */
[----:B------:R-:W-:Y:S02]  /*0880*/  CS2R R22, SRZ ;  /* 0x0000000000167805 */ /* 0x000fe4000001ff00 */
[----:B-1----:R-:W-:Y:S02]  /*0890*/  MOV R8, R6 ;  /* 0x0000000600087202 */ /* 0x002fe40000000f00 */
[----:B------:R-:W-:Y:S02]  /*08a0*/  MOV R11, R7 ;  /* 0x00000007000b7202 */ /* 0x000fe40000000f00 */
[----:B------:R-:W-:-:S05]  /*08b0*/  CS2R R6, SRZ ;  /* 0x0000000000067805 */ /* 0x000fca000001ff00 */
[----:B------:R-:W-:Y:S05]  /*08c0*/  @P0 BRA `(.L_x_1123) ;  /* 0x0000000000dc0947 */ /* 0x000fea0003800000 */
[----:B------:R-:W1:Y:S01]  /*08d0*/  LDC R3, c[0x0][0x21c] ;  /* 0x00008700ff037b82 */ /* 0x000e620000000800 */
[----:B------:R-:W-:Y:S01]  /*08e0*/  SHF.L.U32 R14, R10, 0x3, RZ ;  /* 0x000000030a0e7819 */ /* 0x000fe200000006ff */
[----:B------:R-:W-:Y:S03]  /*08f0*/  BSSY B1, `(.L_x_1124) ;  /* 0x000001c000017945 */ /* 0x000fe60003800000 */
[C---:B------:R-:W-:Y:S02]  /*0900*/  IADD3 R0, R14.reuse, 0x80, RZ ;  /* 0x000000800e007810 */ /* 0x040fe40007ffe0ff */
[-C--:B-1----:R-:W-:Y:S02]  /*0910*/  ISETP.GE.AND P0, PT, R14, R3.reuse, PT ;  /* 0x000000030e00720c */ /* 0x082fe40003f06270 */
[----:B------:R-:W-:-:S11]  /*0920*/  ISETP.GE.AND P2, PT, R0, R3, PT ;  /* 0x000000030000720c */ /* 0x000fd60003f46270 */
[----:B------:R-:W-:Y:S05]  /*0930*/  @P0 BRA `(.L_x_1125) ;  /* 0x00000000005c0947 */ /* 0x000fea0003800000 */
[----:B------:R-:W1:Y:S01]  /*0940*/  LDC.64 R4, c[0x0][0x230] ;  /* 0x00008c00ff047b82 */ /* 0x000e620000000a00 */
[----:B------:R-:W-:Y:S01]  /*0950*/  SHF.R.S32.HI R15, RZ, 0x1f, R14 ;  /* 0x0000001fff0f7819 */ /* 0x000fe2000001140e */
[----:B------:R-:W-:Y:S02]  /*0960*/  ULDC.64 UR18, c[0x0][0x238] ;  /* 0x00008e0000127ab9 */ /* 0x000fe40000000a00 */
[----:B------:R-:W-:Y:S02]  /*0970*/  UIMAD UR6, UR5, UR18, URZ ;  /* 0x00000012050672a4 */ /* 0x000fe4000f8e023f */
[----:B------:R-:W-:Y:S02]  /*0980*/  MOV R7, UR18 ;  /* 0x0000001200077c02 */ /* 0x000fe40008000f00 */
[----:B------:R-:W-:-:S03]  /*0990*/  UIMAD UR6, UR17, UR19, UR6 ;  /* 0x00000013110672a4 */ /* 0x000fc6000f8e0206 */
[----:B------:R-:W-:Y:S01]  /*09a0*/  ULDC.64 UR18, c[0x0][0x228] ;  /* 0x00008a0000127ab9 */ /* 0x000fe20000000a00 */
[C---:B-1----:R-:W-:Y:S02]  /*09b0*/  IMAD R0, R4.reuse, UR14, RZ ;  /* 0x0000000e04007c24 */ /* 0x042fe4000f8e02ff */
[----:B------:R-:W-:-:S04]  /*09c0*/  IMAD.WIDE.U32 R2, R4, UR16, R14 ;  /* 0x0000001004027c25 */ /* 0x000fc8000f8e000e */
[----:B------:R-:W-:-:S05]  /*09d0*/  IMAD R5, R5, UR16, R0 ;  /* 0x0000001005057c24 */ /* 0x000fca000f8e0200 */
[----:B------:R-:W-:Y:S02]  /*09e0*/  IADD3 R3, R3, R5, RZ ;  /* 0x0000000503037210 */ /* 0x000fe40007ffe0ff */
[----:B------:R-:W-:Y:S01]  /*09f0*/  IADD3 R5, P0, R72, 0x10, RZ ;  /* 0x0000001048057810 */ /* 0x000fe20007f1e0ff */
[----:B------:R-:W-:-:S03]  /*0a00*/  IMAD.WIDE.U32 R2, R7, UR17, R2 ;  /* 0x0000001107027c25 */ /* 0x000fc6000f8e0002 */
[----:B------:R-:W-:Y:S02]  /*0a10*/  IADD3.X R0, RZ, R73, RZ, P0, !PT ;  /* 0x00000049ff007210 */ /* 0x000fe400007fe4ff */
[----:B------:R-:W-:-:S03]  /*0a20*/  IADD3 R3, R3, UR6, RZ ;  /* 0x0000000603037c10 */ /* 0x000fc6000fffe0ff */
[----:B------:R-:W-:Y:S01]  /*0a30*/  IMAD R0, R0, UR18, RZ ;  /* 0x0000001200007c24 */ /* 0x000fe2000f8e02ff */
[----:B------:R-:W-:-:S03]  /*0a40*/  ULDC.64 UR6, c[0x0][0x210] ;  /* 0x0000840000067ab9 */ /* 0x000fc60000000a00 */
[C---:B------:R-:W-:Y:S02]  /*0a50*/  IMAD R7, R5.reuse, UR19, R0 ;  /* 0x0000001305077c24 */ /* 0x040fe4000f8e0200 */
[----:B------:R-:W-:-:S05]  /*0a60*/  IMAD.WIDE.U32 R2, R5, UR18, R2 ;  /* 0x0000001205027c25 */ /* 0x000fca000f8e0002 */
[----:B------:R-:W-:Y:S02]  /*0a70*/  IADD3 R3, R3, R7, RZ ;  /* 0x0000000703037210 */ /* 0x000fe40007ffe0ff */
[----:B------:R-:W-:-:S04]  /*0a80*/  LEA R4, P0, R2, UR6, 0x1 ;  /* 0x0000000602047c11 */ /* 0x000fc8000f8008ff */
[----:B------:R-:W-:-:S06]  /*0a90*/  LEA.HI.X R5, R2, UR7, R3, 0x1, P0 ;  /* 0x0000000702057c11 */ /* 0x000fcc00080f0c03 */
[----:B------:R-:W5:Y:S03]  /*0aa0*/  LDG.E.128 R4, desc[UR10][R4.64] ;  /* 0x0000000a04047981 */ /* 0x000f66000c1e1d00 */
.L_x_1125:
[----:B------:R-:W-:Y:S05]  /*0ab0*/  BSYNC B1 ;  /* 0x0000000000017941 */ /* 0x000fea0003800000 */
.L_x_1124:
        /* <DEDUP_REMOVED lines=24> */
.L_x_1123:
[----:B------:R-:W-:Y:S05]  /*0c40*/  BSYNC B0 ;  /* 0x0000000000007941 */ /* 0x000fea0003800000 */
.L_x_1122:
[----:B------:R-:W-:Y:S01]  /*0c50*/  LEA.HI.SX32 R0, R36, 0x20, 0x1c ;  /* 0x0000002024007811 */ /* 0x000fe200078fe2ff */
[----:B------:R-:W-:Y:S01]  /*0c60*/  BSSY B0, `(.L_x_1126) ;  /* 0x0000040000007945 */ /* 0x000fe20003800000 */
[----:B-----5:R-:W-:Y:S02]  /*0c70*/  MOV R40, R4 ;  /* 0x0000000400287202 */ /* 0x020fe40000000f00 */
[----:B------:R-:W-:Y:S02]  /*0c80*/  CS2R R28, SRZ ;  /* 0x00000000001c7805 */ /* 0x000fe4000001ff00 */
[----:B------:R-:W-:Y:S02]  /*0c90*/  ISETP.GE.AND P2, PT, R0, UR9, PT ;  /* 0x0000000900007c0c */ /* 0x000fe4000bf46270 */
[----:B------:R-:W-:Y:S02]  /*0ca0*/  CS2R R30, SRZ ;  /* 0x00000000001e7805 */ /* 0x000fe4000001ff00 */
[----:B------:R-:W-:-:S02]  /*0cb0*/  MOV R9, R5 ;  /* 0x0000000500097202 */ /* 0x000fc40000000f00 */
[----:B------:R-:W-:Y:S02]  /*0cc0*/  CS2R R24, SRZ ;  /* 0x0000000000187805 */ /* 0x000fe4000001ff00 */
        /* <DEDUP_REMOVED lines=11> */
[----:B------:R-:W-:Y:S01]  /*0d80*/  ULDC.64 UR18, c[0x0][0x238] ;  /* 0x00008e0000127ab9 */ /* 0x000fe20000000a00 */
[----:B0-----:R-:W-:Y:S01]  /*0d90*/  IADD3 R13, P0, R72, 0x20, RZ ;  /* 0x00000020480d7810 */ /* 0x001fe20007f1e0ff */
[----:B------:R-:W-:-:S04]  /*0da0*/  UIMAD UR6, UR5, UR18, URZ ;  /* 0x00000012050672a4 */ /* 0x000fc8000f8e023f */
[----:B------:R-:W-:Y:S01]  /*0db0*/  UIMAD UR6, UR17, UR19, UR6 ;  /* 0x00000013110672a4 */ /* 0x000fe2000f8e0206 */
[C---:B-1----:R-:W-:Y:S02]  /*0dc0*/  IMAD R0, R14.reuse, UR14, RZ ;  /* 0x0000000e0e007c24 */ /* 0x042fe4000f8e02ff */
[----:B------:R-:W-:-:S04]  /*0dd0*/  IMAD.WIDE.U32 R2, R14, UR16, R4 ;  /* 0x000000100e027c25 */ /* 0x000fc8000f8e0004 */
[----:B------:R-:W-:Y:S01]  /*0de0*/  IMAD R15, R15, UR16, R0 ;  /* 0x000000100f0f7c24 */ /* 0x000fe2000f8e0200 */
[----:B------:R-:W-:-:S04]  /*0df0*/  IADD3.X R0, RZ, R73, RZ, P0, !PT ;  /* 0x00000049ff007210 */ /* 0x000fc800007fe4ff */
[----:B------:R-:W-:Y:S02]  /*0e00*/  IADD3 R3, R3, R15, RZ ;  /* 0x0000000f03037210 */ /* 0x000fe40007ffe0ff */
[----:B------:R-:W-:Y:S01]  /*0e10*/  MOV R15, UR18 ;  /* 0x00000012000f7c02 */ /* 0x000fe20008000f00 */
[----:B------:R-:W-:Y:S02]  /*0e20*/  ULDC.64 UR18, c[0x0][0x228] ;  /* 0x00008a0000127ab9 */ /* 0x000fe40000000a00 */
[----:B------:R-:W-:Y:S02]  /*0e30*/  IMAD R0, R0, UR18, RZ ;  /* 0x0000001200007c24 */ /* 0x000fe4000f8e02ff */
[----:B------:R-:W-:-:S04]  /*0e40*/  IMAD.WIDE.U32 R2, R15, UR17, R2 ;  /* 0x000000110f027c25 */ /* 0x000fc8000f8e0002 */
[----:B------:R-:W-:Y:S01]  /*0e50*/  IMAD R15, R13, UR19, R0 ;  /* 0x000000130d0f7c24 */ /* 0x000fe2000f8e0200 */
[----:B------:R-:W-:Y:S01]  /*0e60*/  IADD3 R3, R3, UR6, RZ ;  /* 0x0000000603037c10 */ /* 0x000fe2000fffe0ff */
[----:B------:R-:W-:Y:S02]  /*0e70*/  ULDC.64 UR6, c[0x0][0x210] ;  /* 0x0000840000067ab9 */ /* 0x000fe40000000a00 */
[----:B------:R-:W-:-:S05]  /*0e80*/  IMAD.WIDE.U32 R2, R13, UR18, R2 ;  /* 0x000000120d027c25 */ /* 0x000fca000f8e0002 */
[----:B------:R-:W-:Y:S02]  /*0e90*/  IADD3 R3, R3, R15, RZ ;  /* 0x0000000f03037210 */ /* 0x000fe40007ffe0ff */
[----:B------:R-:W-:-:S04]  /*0ea0*/  LEA R28, P0, R2, UR6, 0x1 ;  /* 0x00000006021c7c11 */ /* 0x000fc8000f8008ff */
[----:B------:R-:W-:-:S06]  /*0eb0*/  LEA.HI.X R29, R2, UR7, R3, 0x1, P0 ;  /* 0x00000007021d7c11 */ /* 0x000fcc00080f0c03 */
[----:B------:R-:W5:Y:S03]  /*0ec0*/  LDG.E.128 R28, desc[UR10][R28.64] ;  /* 0x0000000a1c1c7981 */ /* 0x000f66000c1e1d00 */
.L_x_1129:
[----:B------:R-:W-:Y:S05]  /*0ed0*/  BSYNC B1 ;  /* 0x0000000000017941 */ /* 0x000fea0003800000 */
.L_x_1128:
[----:B------:R-:W-:Y:S05]  /*0ee0*/  @P3 BRA `(.L_x_1127) ;  /* 0x00000000005c3947 */ /* 0x000fea0003800000 */
[----:B------:R-:W1:Y:S01]  /*0ef0*/  LDC.64 R2, c[0x0][0x230] ;  /* 0x00008c00ff027b82 */ /* 0x000e620000000a00 */
[----:B------:R-:W-:Y:S01]  /*0f00*/  SHF.R.S32.HI R5, RZ, 0x1f, R4 ;  /* 0x0000001fff057819 */ /* 0x000fe20000011404 */
[----:B------:R-:W-:Y:S02]  /*0f10*/  ULDC.64 UR18, c[0x0][0x238] ;  /* 0x00008e0000127ab9 */ /* 0x000fe40000000a00 */
[----:B------:R-:W-:Y:S02]  /*0f20*/  UIMAD UR6, UR5, UR18, URZ ;  /* 0x00000012050672a4 */ /* 0x000fe4000f8e023f */
[----:B0-----:R-:W-:Y:S02]  /*0f30*/  MOV R13, UR18 ;  /* 0x00000012000d7c02 */ /* 0x001fe40008000f00 */
        /* <DEDUP_REMOVED lines=18> */
.L_x_1127:
[----:B------:R-:W-:Y:S05]  /*1060*/  BSYNC B0 ;  /* 0x0000000000007941 */ /* 0x000fea0003800000 */
.L_x_1126:
[----:B------:R-:W1:Y:S01]  /*1070*/  LDC.64 R38, c[0x0][0x250] ;  /* 0x00009400ff267b82 */ /* 0x000e620000000a00 */
[--C-:B------:R-:W-:Y:S01]  /*1080*/  HADD2.F32 R46, -RZ, R21.reuse.H0_H0 ;  /* 0x20000015ff2e7230 */ /* 0x100fe20000004100 */
[----:B------:R-:W-:Y:S01]  /*1090*/  SHF.L.U32 R74, R10, 0x3, RZ ;  /* 0x000000030a4a7819 */ /* 0x000fe200000006ff */
[----:B------:R-:W-:Y:S01]  /*10a0*/  HADD2.F32 R47, -RZ, R21.H1_H1 ;  /* 0x30000015ff2f7230 */ /* 0x000fe20000004100 */
[----:B------:R-:W-:Y:S01]  /*10b0*/  LEA.HI.SX32 R21, R36, 0x30, 0x1c ;  /* 0x0000003024157811 */ /* 0x000fe200078fe2ff */
[--C-:B------:R-:W-:Y:S01]  /*10c0*/  HADD2.F32 R44, -RZ, R20.reuse.H0_H0 ;  /* 0x20000014ff2c7230 */ /* 0x100fe20000004100 */
[----:B------:R-:W-:Y:S01]  /*10d0*/  SHF.R.S32.HI R75, RZ, 0x1f, R74 ;  /* 0x0000001fff4b7819 */ /* 0x000fe2000001144a */
[----:B------:R-:W-:Y:S01]  /*10e0*/  HADD2.F32 R45, -RZ, R20.H1_H1 ;  /* 0x30000014ff2d7230 */ /* 0x000fe20000004100 */
[----:B------:R-:W-:Y:S01]  /*10f0*/  ISETP.GE.AND P0, PT, R21, UR9, PT ;  /* 0x0000000915007c0c */ /* 0x000fe2000bf06270 */
[--C-:B------:R-:W-:Y:S01]  /*1100*/  HADD2.F32 R0, -RZ, R16.reuse.H0_H0 ;  /* 0x20000010ff007230 */ /* 0x100fe20000004100 */
[----:B------:R-:W-:Y:S01]  /*1110*/  BSSY B0, `(.L_x_1130) ;  /* 0x000003b000007945 */ /* 0x000fe20003800000 */
[----:B0-----:R-:W-:Y:S01]  /*1120*/  HADD2.F32 R13, -RZ, R16.H1_H1 ;  /* 0x30000010ff0d7230 */ /* 0x001fe20000004100 */
[----:B-----5:R-:W-:Y:S01]  /*1130*/  MOV R4, R28 ;  /* 0x0000001c00047202 */ /* 0x020fe20000000f00 */
[--C-:B------:R-:W-:Y:S01]  /*1140*/  HADD2.F32 R14, -RZ, R17.reuse.H0_H0 ;  /* 0x20000011ff0e7230 */ /* 0x100fe20000004100 */
[----:B------:R-:W-:Y:S01]  /*1150*/  MOV R5, R29 ;  /* 0x0000001d00057202 */ /* 0x000fe20000000f00 */
[----:B------:R-:W-:Y:S01]  /*1160*/  HADD2.F32 R15, -RZ, R17.H1_H1 ;  /* 0x30000011ff0f7230 */ /* 0x000fe20000004100 */
[----:B------:R-:W-:Y:S01]  /*1170*/  MOV R2, R30 ;  /* 0x0000001e00027202 */ /* 0x000fe20000000f00 */
[--C-:B------:R-:W-:Y:S01]  /*1180*/  HADD2.F32 R16, -RZ, R18.reuse.H0_H0 ;  /* 0x20000012ff107230 */ /* 0x100fe20000004100 */
[----:B------:R-:W-:Y:S01]  /*1190*/  MOV R3, R31 ;  /* 0x0000001f00037202 */ /* 0x000fe20000000f00 */
[----:B------:R-:W-:Y:S01]  /*11a0*/  HADD2.F32 R17, -RZ, R18.H1_H1 ;  /* 0x30000012ff117230 */ /* 0x000fe20000004100 */
[----:B------:R-:W-:Y:S01]  /*11b0*/  CS2R R28, SRZ ;  /* 0x00000000001c7805 */ /* 0x000fe2000001ff00 */
[----:B------:R-:W-:Y:S01]  /*11c0*/  HADD2.F32 R18, -RZ, R19.H0_H0 ;  /* 0x20000013ff127230 */ /* 0x000fe20000004100 */
[----:B------:R-:W-:Y:S01]  /*11d0*/  CS2R R30, SRZ ;  /* 0x00000000001e7805 */ /* 0x000fe2000001ff00 */
[----:B------:R-:W-:-:S02]  /*11e0*/  HADD2.F32 R48, -RZ, R22.H0_H0 ;  /* 0x20000016ff307230 */ /* 0x000fc40000004100 */
[----:B-1----:R-:W-:Y:S02]  /*11f0*/  IMAD R20, R38, UR14, RZ ;  /* 0x0000000e26147c24 */ /* 0x002fe4000f8e02ff */
[----:B------:R-:W-:Y:S02]  /*1200*/  HADD2.F32 R49, -RZ, R22.H1_H1 ;  /* 0x30000016ff317230 */ /* 0x000fe40000004100 */
[--C-:B------:R-:W-:Y:S02]  /*1210*/  HADD2.F32 R50, -RZ, R23.reuse.H0_H0 ;  /* 0x20000017ff327230 */ /* 0x100fe40000004100 */
[----:B------:R-:W-:Y:S01]  /*1220*/  HADD2.F32 R51, -RZ, R23.H1_H1 ;  /* 0x30000017ff337230 */ /* 0x000fe20000004100 */
[----:B------:R-:W-:Y:S01]  /*1230*/  CS2R R22, SRZ ;  /* 0x0000000000167805 */ /* 0x000fe2000001ff00 */
[----:B------:R-:W-:Y:S01]  /*1240*/  IMAD R39, R39, UR16, R20 ;  /* 0x0000001027277c24 */ /* 0x000fe2000f8e0214 */
[----:B------:R-:W-:Y:S01]  /*1250*/  CS2R R20, SRZ ;  /* 0x0000000000147805 */ /* 0x000fe2000001ff00 */
[----:B------:R-:W-:-:S02]  /*1260*/  HADD2.F32 R19, -RZ, R19.H1_H1 ;  /* 0x30000013ff137230 */ /* 0x000fc40000004100 */
[----:B------:R-:W-:-:S04]  /*1270*/  IMAD.WIDE.U32 R32, R38, UR16, R74 ;  /* 0x0000001026207c25 */ /* 0x000fc8000f8e004a */
[--C-:B------:R-:W-:Y:S02]  /*1280*/  HADD2.F32 R52, -RZ, R24.reuse.H0_H0 ;  /* 0x20000018ff347230 */ /* 0x100fe40000004100 */
[----:B------:R-:W-:Y:S02]  /*1290*/  HADD2.F32 R54, -RZ, R24.H1_H1 ;  /* 0x30000018ff367230 */ /* 0x000fe40000004100 */
[--C-:B------:R-:W-:Y:S02]  /*12a0*/  HADD2.F32 R53, -RZ, R25.reuse.H0_H0 ;  /* 0x20000019ff357230 */ /* 0x100fe40000004100 */
[----:B------:R-:W-:Y:S02]  /*12b0*/  HADD2.F32 R62, -RZ, R25.H1_H1 ;  /* 0x30000019ff3e7230 */ /* 0x000fe40000004100 */
[--C-:B------:R-:W-:Y:S02]  /*12c0*/  HADD2.F32 R55, -RZ, R26.reuse.H0_H0 ;  /* 0x2000001aff377230 */ /* 0x100fe40000004100 */
[----:B------:R-:W-:Y:S01]  /*12d0*/  HADD2.F32 R64, -RZ, R26.H1_H1 ;  /* 0x3000001aff407230 */ /* 0x000fe20000004100 */
[----:B------:R-:W-:Y:S06]  /*12e0*/  @P0 BRA `(.L_x_1131) ;  /* 0x0000000000740947 */ /* 0x000fec0003800000 */
[----:B------:R-:W0:Y:S01]  /*12f0*/  LDC.64 R34, c[0x0][0x230] ;  /* 0x00008c00ff227b82 */ /* 0x000e220000000a00 */
[----:B------:R-:W-:Y:S01]  /*1300*/  SHF.L.U32 R24, R10, 0x3, RZ ;  /* 0x000000030a187819 */ /* 0x000fe200000006ff */
[----:B------:R-:W-:Y:S02]  /*1310*/  ULDC.64 UR18, c[0x0][0x238] ;  /* 0x00008e0000127ab9 */ /* 0x000fe40000000a00 */
[----:B------:R-:W-:Y:S01]  /*1320*/  UIMAD UR6, UR5, UR18, URZ ;  /* 0x00000012050672a4 */ /* 0x000fe2000f8e023f */
[----:B------:R-:W-:Y:S02]  /*1330*/  SHF.R.S32.HI R25, RZ, 0x1f, R24 ;  /* 0x0000001fff197819 */ /* 0x000fe40000011418 */
[----:B------:R-:W-:Y:S01]  /*1340*/  IADD3 R38, R24, 0x80, RZ ;  /* 0x0000008018267810 */ /* 0x000fe20007ffe0ff */
[----:B------:R-:W-:Y:S01]  /*1350*/  UIMAD UR6, UR17, UR19, UR6 ;  /* 0x00000013110672a4 */ /* 0x000fe2000f8e0206 */
[----:B0-----:R-:W-:-:S04]  /*1360*/  IMAD R26, R34, UR14, RZ ;  /* 0x0000000e221a7c24 */ /* 0x001fc8000f8e02ff */
[----:B------:R-:W-:Y:S02]  /*1370*/  IMAD R37, R35, UR16, R26 ;  /* 0x0000001023257c24 */ /* 0x000fe4000f8e021a */
[----:B------:R-:W-:Y:S01]  /*1380*/  IMAD.WIDE.U32 R34, R34, UR16, R24 ;  /* 0x0000001022227c25 */ /* 0x000fe2000f8e0018 */
[----:B------:R-:W-:-:S04]  /*1390*/  IADD3 R25, P3, R72, 0x30, RZ ;  /* 0x0000003048197810 */ /* 0x000fc80007f7e0ff */
[----:B------:R-:W-:Y:S02]  /*13a0*/  IADD3 R35, R35, R37, RZ ;  /* 0x0000002523237210 */ /* 0x000fe40007ffe0ff */
[----:B------:R-:W-:Y:S01]  /*13b0*/  MOV R37, UR18 ;  /* 0x0000001200257c02 */ /* 0x000fe20008000f00 */
[----:B------:R-:W-:Y:S01]  /*13c0*/  ULDC.64 UR18, c[0x0][0x228] ;  /* 0x00008a0000127ab9 */ /* 0x000fe20000000a00 */
[----:B------:R-:W-:-:S03]  /*13d0*/  IADD3.X R26, RZ, R73, RZ, P3, !PT ;  /* 0x00000049ff1a7210 */ /* 0x000fc60001ffe4ff */
[----:B------:R-:W-:-:S04]  /*13e0*/  IMAD.WIDE.U32 R34, R37, UR17, R34 ;  /* 0x0000001125227c25 */ /* 0x000fc8000f8e0022 */
[----:B------:R-:W-:Y:S01]  /*13f0*/  IMAD R26, R26, UR18, RZ ;  /* 0x000000121a1a7c24 */ /* 0x000fe2000f8e02ff */
[----:B------:R-:W-:Y:S01]  /*1400*/  IADD3 R35, R35, UR6, RZ ;  /* 0x0000000623237c10 */ /* 0x000fe2000fffe0ff */
[----:B------:R-:W-:Y:S02]  /*1410*/  ULDC UR6, c[0x0][0x21c] ;  /* 0x0000870000067ab9 */ /* 0x000fe40000000800 */
[C---:B------:R-:W-:Y:S01]  /*1420*/  IMAD R37, R25.reuse, UR19, R26 ;  /* 0x0000001319257c24 */ /* 0x040fe2000f8e021a */
        /* <DEDUP_REMOVED lines=9> */
.L_x_1131:
[----:B------:R-:W-:Y:S05]  /*14c0*/  BSYNC B0 ;  /* 0x0000000000007941 */ /* 0x000fea0003800000 */
.L_x_1130:
[----:B------:R-:W-:Y:S01]  /*14d0*/  ULDC.64 UR6, c[0x0][0x258] ;  /* 0x0000960000067ab9 */ /* 0x000fe20000000a00 */
[----:B------:R-:W-:Y:S01]  /*14e0*/  IADD3 R33, R33, R39, RZ ;  /* 0x0000002721217210 */ /* 0x000fe20007ffe0ff */
[----:B------:R-:W-:Y:S01]  /*14f0*/  BSSY B0, `(.L_x_1132) ;  /* 0x000001d000007945 */ /* 0x000fe20003800000 */
[----:B------:R-:W-:Y:S01]  /*1500*/  MOV R81, UR6 ;  /* 0x0000000600517c02 */ /* 0x000fe20008000f00 */
[----:B------:R-:W-:Y:S01]  /*1510*/  UIMAD UR6, UR5, UR6, URZ ;  /* 0x00000006050672a4 */ /* 0x000fe2000f8e023f */
[--C-:B------:R-:W-:Y:S01]  /*1520*/  HADD2.F32 R63, -RZ, R27.reuse.H0_H0 ;  /* 0x2000001bff3f7230 */ /* 0x100fe20000004100 */
[----:B------:R-:W-:Y:S01]  /*1530*/  LEA.HI.SX32 R43, R36, 0x10, 0x1c ;  /* 0x00000010242b7811 */ /* 0x000fe200078fe2ff */
[----:B------:R-:W-:Y:S01]  /*1540*/  HADD2.F32 R66, -RZ, R27.H1_H1 ;  /* 0x3000001bff427230 */ /* 0x000fe20000004100 */
[----:B------:R-:W-:Y:S02]  /*1550*/  UIMAD UR6, UR17, UR7, UR6 ;  /* 0x00000007110672a4 */ /* 0x000fe4000f8e0206 */
[----:B------:R-:W-:Y:S01]  /*1560*/  IMAD.WIDE.U32 R80, R81, UR17, R32 ;  /* 0x0000001151507c25 */ /* 0x000fe2000f8e0020 */
[----:B------:R-:W-:-:S02]  /*1570*/  CS2R R32, SRZ ;  /* 0x0000000000207805 */ /* 0x000fc4000001ff00 */
[----:B------:R-:W-:Y:S02]  /*1580*/  CS2R R34, SRZ ;  /* 0x0000000000227805 */ /* 0x000fe4000001ff00 */
[----:B0-----:R-:W-:Y:S02]  /*1590*/  CS2R R24, SRZ ;  /* 0x0000000000187805 */ /* 0x001fe4000001ff00 */
[----:B------:R-:W-:Y:S02]  /*15a0*/  CS2R R26, SRZ ;  /* 0x00000000001a7805 */ /* 0x000fe4000001ff00 */
[----:B------:R-:W-:Y:S01]  /*15b0*/  IADD3 R77, R81, UR6, RZ ;  /* 0x00000006514d7c10 */ /* 0x000fe2000fffe0ff */
        /* <DEDUP_REMOVED lines=16> */
.L_x_1133:
[----:B------:R-:W-:Y:S05]  /*16c0*/  BSYNC B0 ;  /* 0x0000000000007941 */ /* 0x000fea0003800000 */
.L_x_1132:
[----:B------:R-:W-:Y:S01]  /*16d0*/  ISETP.GE.AND P1, PT, R43, UR9, PT ;  /* 0x000000092b007c0c */ /* 0x000fe2000bf26270 */
[--C-:B------:R-:W-:Y:S01]  /*16e0*/  HADD2.F32 R89, -RZ, R42.reuse.H0_H0 ;  /* 0x2000002aff597230 */ /* 0x100fe20000004100 */
[----:B-----5:R-:W-:Y:S01]  /*16f0*/  MOV R65, R28 ;  /* 0x0000001c00417202 */ /* 0x020fe20000000f00 */
[----:B------:R-:W-:Y:S01]  /*1700*/  HADD2.F32 R28, -RZ, R42.H1_H1 ;  /* 0x3000002aff1c7230 */ /* 0x000fe20000004100 */
[----:B------:R-:W-:Y:S01]  /*1710*/  MOV R68, R29 ;  /* 0x0000001d00447202 */ /* 0x000fe20000000f00 */
[--C-:B------:R-:W-:Y:S01]  /*1720*/  HADD2.F32 R29, -RZ, R32.reuse.H1_H1 ;  /* 0x30000020ff1d7230 */ /* 0x100fe20000004100 */
[----:B------:R-:W-:Y:S01]  /*1730*/  MOV R67, R30 ;  /* 0x0000001e00437202 */ /* 0x000fe20000000f00 */
[----:B------:R-:W-:Y:S01]  /*1740*/  HADD2.F32 R30, -RZ, R32.H0_H0 ;  /* 0x20000020ff1e7230 */ /* 0x000fe20000004100 */
[----:B------:R-:W-:Y:S01]  /*1750*/  BSSY B0, `(.L_x_1134) ;  /* 0x000002b000007945 */ /* 0x000fe20003800000 */
[----:B------:R-:W-:Y:S01]  /*1760*/  MOV R69, R31 ;  /* 0x0000001f00457202 */ /* 0x000fe20000000f00 */
[----:B------:R-:W-:Y:S01]  /*1770*/  FMUL.FTZ R28, R28, R29 ;  /* 0x0000001d1c1c7220 */ /* 0x000fe20000410000 */
[----:B------:R-:W-:Y:S01]  /*1780*/  MOV R78, R33 ;  /* 0x00000021004e7202 */ /* 0x000fe20000000f00 */
[----:B------:R-:W-:Y:S01]  /*1790*/  HADD2.F32 R84, -RZ, R41.H0_H0 ;  /* 0x20000029ff547230 */ /* 0x000fe20000004100 */
[----:B------:R-:W-:Y:S01]  /*17a0*/  MOV R70, R34 ;  /* 0x0000002200467202 */ /* 0x000fe20000000f00 */
[----:B------:R-:W-:Y:S01]  /*17b0*/  FFMA.FTZ R89, R89, R30, R28 ;  /* 0x0000001e59597223 */ /* 0x000fe2000001001c */
[----:B------:R-:W-:-:S02]  /*17c0*/  MOV R71, R35 ;  /* 0x0000002300477202 */ /* 0x000fc40000000f00 */
[----:B------:R-:W-:Y:S02]  /*17d0*/  CS2R R32, SRZ ;  /* 0x0000000000207805 */ /* 0x000fe4000001ff00 */
[----:B------:R-:W-:Y:S02]  /*17e0*/  CS2R R34, SRZ ;  /* 0x0000000000227805 */ /* 0x000fe4000001ff00 */
[----:B------:R-:W-:Y:S02]  /*17f0*/  CS2R R28, SRZ ;  /* 0x00000000001c7805 */ /* 0x000fe4000001ff00 */
[----:B------:R-:W-:Y:S01]  /*1800*/  CS2R R30, SRZ ;  /* 0x00000000001e7805 */ /* 0x000fe2000001ff00 */
[----:B------:R-:W-:Y:S06]  /*1810*/  @P1 BRA `(.L_x_1135) ;  /* 0x0000000000781947 */ /* 0x000fec0003800000 */
[----:B------:R-:W-:Y:S01]  /*1820*/  ULDC UR6, c[0x0][0x21c] ;  /* 0x0000870000067ab9 */ /* 0x000fe20000000800 */
[----:B0-----:R-:W-:Y:S02]  /*1830*/  LEA R36, R10, 0x80, 0x3 ;  /* 0x000000800a247811 */ /* 0x001fe400078e18ff */
[----:B------:R-:W-:Y:S02]  /*1840*/  ISETP.GE.AND P3, PT, R74, UR6, PT ;  /* 0x000000064a007c0c */ /* 0x000fe4000bf66270 */
[----:B------:R-:W-:-:S11]  /*1850*/  ISETP.GE.AND P1, PT, R36, UR6, PT ;  /* 0x0000000624007c0c */ /* 0x000fd6000bf26270 */
[----:B------:R-:W0:Y:S01]  /*1860*/  @!P3 LDC.64 R36, c[0x0][0x248] ;  /* 0x00009200ff24bb82 */ /* 0x000e220000000a00 */
[C---:B------:R-:W-:Y:S02]  /*1870*/  @!P3 IADD3 R79, P4, R72.reuse, 0x10, RZ ;  /* 0x00000010484fb810 */ /* 0x040fe40007f9e0ff */
[----:B------:R-:W-:Y:S02]  /*1880*/  @!P1 IADD3 R83, P5, R72, 0x10, RZ ;  /* 0x0000001048539810 */ /* 0x000fe40007fbe0ff */
[----:B------:R-:W-:Y:S02]  /*1890*/  @!P3 MOV R60, R80 ;  /* 0x00000050003cb202 */ /* 0x000fe40000000f00 */
[----:B------:R-:W-:Y:S01]  /*18a0*/  @!P3 MOV R61, R77 ;  /* 0x0000004d003db202 */ /* 0x000fe20000000f00 */
[----:B------:R-:W1:Y:S01]  /*18b0*/  @!P1 LDC.64 R38, c[0x0][0x248] ;  /* 0x00009200ff269b82 */ /* 0x000e620000000a00 */
[-C--:B------:R-:W-:Y:S02]  /*18c0*/  @!P3 IADD3.X R59, RZ, R73.reuse, RZ, P4, !PT ;  /* 0x00000049ff3bb210 */ /* 0x080fe400027fe4ff */
[----:B------:R-:W-:-:S02]  /*18d0*/  @!P1 IADD3.X R85, RZ, R73, RZ, P5, !PT ;  /* 0x00000049ff559210 */ /* 0x000fc40002ffe4ff */
[----:B------:R-:W-:-:S03]  /*18e0*/  @!P1 MOV R58, R80 ;  /* 0x00000050003a9202 */ /* 0x000fc60000000f00 */
[----:B------:R-:W2:Y:S08]  /*18f0*/  @!P3 LDC.64 R42, c[0x0][0x240] ;  /* 0x00009000ff2abb82 */ /* 0x000eb00000000a00 */
[----:B------:R-:W3:Y:S01]  /*1900*/  @!P1 LDC.64 R56, c[0x0][0x240] ;  /* 0x00009000ff389b82 */ /* 0x000ee20000000a00 */
[----:B0-----:R-:W-:-:S04]  /*1910*/  @!P3 IMAD.WIDE.U32 R60, R79, R36, R60 ;  /* 0x000000244f3cb225 */ /* 0x001fc800078e003c */
[----:B------:R-:W-:Y:S01]  /*1920*/  @!P3 IMAD R36, R59, R36, RZ ;  /* 0x000000243b24b224 */ /* 0x000fe200078e02ff */
[----:B------:R-:W-:Y:S01]  /*1930*/  @!P1 MOV R59, R77 ;  /* 0x0000004d003b9202 */ /* 0x000fe20000000f00 */
[-C--:B-1----:R-:W-:Y:S02]  /*1940*/  @!P1 IMAD R82, R85, R38.reuse, RZ ;  /* 0x0000002655529224 */ /* 0x082fe400078e02ff */
[----:B------:R-:W-:Y:S02]  /*1950*/  @!P3 IMAD R37, R79, R37, R36 ;  /* 0x000000254f25b224 */ /* 0x000fe400078e0224 */
[----:B------:R-:W-:-:S03]  /*1960*/  @!P1 IMAD.WIDE.U32 R58, R83, R38, R58 ;  /* 0x00000026533a9225 */ /* 0x000fc600078e003a */
[----:B------:R-:W-:Y:S01]  /*1970*/  @!P3 IADD3 R36, R61, R37, RZ ;  /* 0x000000253d24b210 */ /* 0x000fe20007ffe0ff */
        /* <DEDUP_REMOVED lines=8> */
.L_x_1135:
[----:B------:R-:W-:Y:S05]  /*1a00*/  BSYNC B0 ;  /* 0x0000000000007941 */ /* 0x000fea0003800000 */
.L_x_1134:
[----:B0-----:R-:W-:Y:S01]  /*1a10*/  HADD2.F32 R36, -RZ, R78.H0_H0 ;  /* 0x2000004eff247230 */ /* 0x001fe20000004100 */
[----:B------:R-:W-:Y:S01]  /*1a20*/  BSSY B0, `(.L_x_1136) ;  /* 0x0000029000007945 */ /* 0x000fe20003800000 */
[----:B-----5:R-:W-:Y:S02]  /*1a30*/  MOV R88, R32 ;  /* 0x0000002000587202 */ /* 0x020fe40000000f00 */
[----:B------:R-:W-:Y:S02]  /*1a40*/  CS2R R38, SRZ ;  /* 0x0000000000267805 */ /* 0x000fe4000001ff00 */
        /* <DEDUP_REMOVED lines=8> */
[----:B-1----:R-:W-:Y:S01]  /*1ad0*/  LEA R42, R10, 0x80, 0x3 ;  /* 0x000000800a2a7811 */ /* 0x002fe200078e18ff */
[----:B------:R-:W-:Y:S02]  /*1ae0*/  ULDC UR6, c[0x0][0x21c] ;  /* 0x0000870000067ab9 */ /* 0x000fe40000000800 */
        /* <DEDUP_REMOVED lines=13> */
[----:B0-----:R-:W-:-:S04]  /*1bc0*/  @!P2 IMAD.WIDE.U32 R86, R91, R42, R86 ;  /* 0x0000002a5b56a225 */ /* 0x001fc800078e0056 */
[----:B------:R-:W-:Y:S02]  /*1bd0*/  @!P2 IMAD R92, R93, R42, RZ ;  /* 0x0000002a5d5ca224 */ /* 0x000fe400078e02ff */
[-C--:B-1----:R-:W-:Y:S01]  /*1be0*/  @!P1 IMAD R42, R85, R56.reuse, RZ ;  /* 0x00000038552a9224 */ /* 0x082fe200078e02ff */
[----:B------:R-:W-:Y:S01]  /*1bf0*/  @!P1 MOV R85, R77 ;  /* 0x0000004d00559202 */ /* 0x000fe20000000f00 */
[----:B------:R-:W-:Y:S02]  /*1c00*/  @!P2 IMAD R43, R91, R43, R92 ;  /* 0x0000002b5b2ba224 */ /* 0x000fe400078e025c */
[C---:B------:R-:W-:Y:S02]  /*1c10*/  @!P1 IMAD R57, R90.reuse, R57, R42 ;  /* 0x000000395a399224 */ /* 0x040fe400078e022a */
[----:B------:R-:W-:Y:S01]  /*1c20*/  @!P1 IMAD.WIDE.U32 R84, R90, R56, R84 ;  /* 0x000000385a549225 */ /* 0x000fe200078e0054 */
[----:B------:R-:W-:Y:S02]  /*1c30*/  @!P2 IADD3 R43, R87, R43, RZ ;  /* 0x0000002b572ba210 */ /* 0x000fe40007ffe0ff */
[----:B--2---:R-:W-:-:S02]  /*1c40*/  @!P2 LEA R58, P3, R86, R58, 0x1 ;  /* 0x0000003a563aa211 */ /* 0x004fc400078608ff */
[----:B------:R-:W-:Y:S02]  /*1c50*/  @!P1 IADD3 R57, R85, R57, RZ ;  /* 0x0000003955399210 */ /* 0x000fe40007ffe0ff */
[----:B------:R-:W-:Y:S02]  /*1c60*/  @!P2 LEA.HI.X R59, R86, R59, R43, 0x1, P3 ;  /* 0x0000003b563ba211 */ /* 0x000fe400018f0c2b */
[----:B---3--:R-:W-:-:S03]  /*1c70*/  @!P1 LEA R60, P4, R84, R60, 0x1 ;  /* 0x0000003c543c9211 */ /* 0x008fc600078808ff */
[----:B------:R0:W5:Y:S01]  /*1c80*/  @!P2 LDG.E.128 R36, desc[UR10][R58.64] ;  /* 0x0000000a3a24a981 */ /* 0x000162000c1e1d00 */
[----:B------:R-:W-:-:S05]  /*1c90*/  @!P1 LEA.HI.X R61, R84, R61, R57, 0x1, P4 ;  /* 0x0000003d543d9211 */ /* 0x000fca00020f0c39 */
[----:B------:R0:W5:Y:S04]  /*1ca0*/  @!P1 LDG.E.128 R32, desc[UR10][R60.64+0x100] ;  /* 0x0001000a3c209981 */ /* 0x000168000c1e1d00 */
.L_x_1137:
[----:B------:R-:W-:Y:S05]  /*1cb0*/  BSYNC B0 ;  /* 0x0000000000007941 */ /* 0x000fea0003800000 */
.L_x_1136:
[----:B-1---5:R-:W-:Y:S01]  /*1cc0*/  MOV R56, R36 ;  /* 0x0000002400387202 */ /* 0x022fe20000000f00 */
[----:B------:R-:W-:Y:S01]  /*1cd0*/  HADD2.F32 R36, -RZ, R40.H1_H1 ;  /* 0x30000028ff247230 */ /* 0x000fe20000004100 */
[----:B------:R-:W-:Y:S01]  /*1ce0*/  MOV R57, R37 ;  /* 0x0000002500397202 */ /* 0x000fe20000000f00 */
[----:B------:R-:W-:Y:S01]  /*1cf0*/  HADD2.F32 R43, -RZ, R88.H1_H1 ;  /* 0x30000058ff2b7230 */ /* 0x000fe20000004100 */
[----:B------:R-:W-:Y:S01]  /*1d00*/  BSSY B0, `(.L_x_1138) ;  /* 0x0000026000007945 */ /* 0x000fe20003800000 */
[----:B------:R-:W-:Y:S01]  /*1d10*/  HADD2.F32 R42, -RZ, R41.H1_H1 ;  /* 0x30000029ff2a7230 */ /* 0x000fe20000004100 */
[----:B0-----:R-:W-:Y:S01]  /*1d20*/  MOV R58, R38 ;  /* 0x00000026003a7202 */ /* 0x001fe20000000f00 */
[----:B------:R-:W-:Y:S02]  /*1d30*/  HADD2.F32 R60, -RZ, R40.H0_H0 ;  /* 0x20000028ff3c7230 */ /* 0x000fe40000004100 */
[----:B------:R-:W-:Y:S01]  /*1d40*/  FMUL.FTZ R43, R36, R43 ;  /* 0x0000002b242b7220 */ /* 0x000fe20000410000 */
[----:B------:R-:W-:Y:S01]  /*1d50*/  HADD2.F32 R78, -RZ, R78.H1_H1 ;  /* 0x3000004eff4e7230 */ /* 0x000fe20000004100 */
[----:B------:R-:W-:Y:S01]  /*1d60*/  MOV R59, R39 ;  /* 0x00000027003b7202 */ /* 0x000fe20000000f00 */
[----:B------:R-:W-:Y:S01]  /*1d70*/  HADD2.F32 R37, -RZ, R88.H0_H0 ;  /* 0x20000058ff257230 */ /* 0x000fe20000004100 */
[----:B------:R-:W-:Y:S01]  /*1d80*/  CS2R R38, SRZ ;  /* 0x0000000000267805 */ /* 0x000fe2000001ff00 */
[----:B------:R-:W-:-:S02]  /*1d90*/  HADD2.F32 R61, -RZ, R9.H0_H0 ;  /* 0x20000009ff3d7230 */ /* 0x000fc40000004100 */
[----:B------:R-:W-:Y:S01]  /*1da0*/  FFMA.FTZ R89, R42, R78, R89 ;  /* 0x0000004e2a597223 */ /* 0x000fe20000010059 */
[----:B------:R-:W-:Y:S02]  /*1db0*/  HADD2.F32 R78, -RZ, R8.H0_H0 ;  /* 0x20000008ff4e7230 */ /* 0x000fe40000004100 */
[----:B------:R-:W-:Y:S01]  /*1dc0*/  FFMA.FTZ R60, R60, R37, R43 ;  /* 0x000000253c3c7223 */ /* 0x000fe2000001002b */
[----:B------:R-:W-:Y:S02]  /*1dd0*/  CS2R R36, SRZ ;  /* 0x0000000000247805 */ /* 0x000fe4000001ff00 */
[----:B------:R-:W-:Y:S02]  /*1de0*/  CS2R R40, SRZ ;  /* 0x0000000000287805 */ /* 0x000fe4000001ff00 */
[----:B------:R-:W-:Y:S01]  /*1df0*/  CS2R R42, SRZ ;  /* 0x00000000002a7805 */ /* 0x000fe2000001ff00 */
[----:B------:R-:W-:Y:S02]  /*1e00*/  HADD2.F32 R84, -RZ, R4.H1_H1 ;  /* 0x30000004ff547230 */ /* 0x000fe40000004100 */
[----:B------:R-:W-:-:S02]  /*1e10*/  HADD2.F32 R85, -RZ, R70.H0_H0 ;  /* 0x20000046ff557230 */ /* 0x000fc40000004100 */
        /* <DEDUP_REMOVED lines=8> */
[----:B------:R-:W-:Y:S01]  /*1ea0*/  LEA R10, R10, 0x80, 0x3 ;  /* 0x000000800a0a7811 */ /* 0x000fe200078e18ff */
[----:B------:R-:W-:Y:S01]  /*1eb0*/  IMAD.WIDE.U32 R76, R75, UR14, R76 ;  /* 0x0000000e4b4c7c25 */ /* 0x000fe2000f8e004c */
[----:B------:R-:W-:Y:S02]  /*1ec0*/  ISETP.GE.AND P1, PT, R74, UR6, PT ;  /* 0x000000064a007c0c */ /* 0x000fe4000bf26270 */
[----:B------:R-:W-:Y:S01]  /*1ed0*/  ISETP.GE.AND P2, PT, R10, UR6, PT ;  /* 0x000000060a007c0c */ /* 0x000fe2000bf46270 */
[----:B------:R-:W-:-:S04]  /*1ee0*/  IMAD R72, R72, UR14, RZ ;  /* 0x0000000e48487c24 */ /* 0x000fc8000f8e02ff */
[----:B------:R-:W-:Y:S01]  /*1ef0*/  IMAD R73, R75, UR15, R72 ;  /* 0x0000000f4b497c24 */ /* 0x000fe2000f8e0248 */
[----:B------:R-:W-:Y:S02]  /*1f00*/  ULDC.64 UR14, c[0x0][0x240] ;  /* 0x00009000000e7ab9 */ /* 0x000fe40000000a00 */
[----:B------:R-:W-:Y:S02]  /*1f10*/  LEA R72, P0, R76, UR14, 0x1 ;  /* 0x0000000e4c487c11 */ /* 0x000fe4000f8008ff */
[----:B------:R-:W-:-:S04]  /*1f20*/  IADD3 R73, R77, R73, RZ ;  /* 0x000000494d497210 */ /* 0x000fc80007ffe0ff */
[----:B------:R-:W-:-:S05]  /*1f30*/  LEA.HI.X R73, R76, UR15, R73, 0x1, P0 ;  /* 0x0000000f4c497c11 */ /* 0x000fca00080f0c49 */
[----:B------:R0:W5:Y:S04]  /*1f40*/  @!P1 LDG.E.128 R36, desc[UR10][R72.64] ;  /* 0x0000000a48249981 */ /* 0x000168000c1e1d00 */
[----:B------:R0:W5:Y:S02]  /*1f50*/  @!P2 LDG.E.128 R40, desc[UR10][R72.64+0x100] ;  /* 0x0001000a4828a981 */ /* 0x000164000c1e1d00 */
.L_x_1139:
[----:B------:R-:W-:Y:S05]  /*1f60*/  BSYNC B0 ;  /* 0x0000000000007941 */ /* 0x000fea0003800000 */
.L_x_1138:
[----:B------:R-:W-:Y:S02]  /*1f70*/  HADD2.F32 R81, -RZ, R4.H0_H0 ;  /* 0x20000004ff517230 */ /* 0x000fe40000004100 */
[----:B------:R-:W-:Y:S01]  /*1f80*/  FMUL.FTZ R84, R84, R87 ;  /* 0x0000005754547220 */ /* 0x000fe20000410000 */
[----:B------:R-:W-:Y:S02]  /*1f90*/  HADD2.F32 R76, -RZ, R56.H0_H0 ;  /* 0x20000038ff4c7230 */ /* 0x000fe40000004100 */
[----:B------:R-:W-:Y:S01]  /*1fa0*/  FFMA.FTZ R78, R78, R85, R89 ;  /* 0x000000554e4e7223 */ /* 0x000fe20000010059 */
[----:B------:R-:W-:Y:S02]  /*1fb0*/  HADD2.F32 R80, -RZ, R5.H0_H0 ;  /* 0x20000005ff507230 */ /* 0x000fe40000004100 */
[----:B------:R-:W-:Y:S01]  /*1fc0*/  FFMA.FTZ R60, R61, R86, R60 ;  /* 0x000000563d3c7223 */ /* 0x000fe2000001003c */
[----:B------:R-:W-:Y:S02]  /*1fd0*/  HADD2.F32 R89, -RZ, R57.H0_H0 ;  /* 0x20000039ff597230 */ /* 0x000fe40000004100 */
[----:B------:R-:W-:Y:S01]  /*1fe0*/  FFMA.FTZ R91, R81, R76, R84 ;  /* 0x0000004c515b7223 */ /* 0x000fe20000010054 */
[--C-:B------:R-:W-:Y:S01]  /*1ff0*/  HADD2.F32 R76, -RZ, R34.reuse.H0_H0 ;  /* 0x20000022ff4c7230 */ /* 0x100fe20000004100 */
[----:B-----5:R-:W-:Y:S01]  /*2000*/  MOV R10, R39 ;  /* 0x00000027000a7202 */ /* 0x020fe20000000f00 */
[----:B------:R-:W-:Y:S01]  /*2010*/  HADD2.F32 R85, -RZ, R34.H1_H1 ;  /* 0x30000022ff557230 */ /* 0x000fe20000004100 */
[----:B------:R-:W-:Y:S01]  /*2020*/  USHF.L.U32 UR18, UR13, 0x6, URZ ;  /* 0x000000060d127899 */ /* 0x000fe2000800063f */
[--C-:B------:R-:W-:Y:S01]  /*2030*/  HADD2.F32 R34, -RZ, R35.reuse.H0_H0 ;  /* 0x20000023ff227230 */ /* 0x100fe20000004100 */
[----:B------:R-:W-:Y:S01]  /*2040*/  USHF.R.S32.HI UR19, URZ, 0x1f, UR16 ;  /* 0x0000001f3f137899 */ /* 0x000fe20008011410 */
[----:B------:R-:W-:-:S02]  /*2050*/  HADD2.F32 R87, -RZ, R35.H1_H1 ;  /* 0x30000023ff577230 */ /* 0x000fc40000004100 */
[----:B------:R-:W-:Y:S01]  /*2060*/  FFMA.FTZ R35, R80, R89, R91 ;  /* 0x0000005950237223 */ /* 0x000fe2000001005b */
[----:B------:R-:W-:Y:S01]  /*2070*/  HADD2.F32 R80, -RZ, R5.H1_H1 ;  /* 0x30000005ff507230 */ /* 0x000fe20000004100 */
[----:B------:R-:W-:Y:S01]  /*2080*/  BSSY B0, `(.L_x_1140) ;  /* 0x00000ce000007945 */ /* 0x000fe20003800000 */
[----:B------:R-:W-:Y:S02]  /*2090*/  HADD2.F32 R5, -RZ, R65.H1_H1 ;  /* 0x30000041ff057230 */ /* 0x000fe40000004100 */
[----:B------:R-:W-:Y:S02]  /*20a0*/  HADD2.F32 R90, -RZ, R36.H1_H1 ;  /* 0x30000024ff5a7230 */ /* 0x000fe40000004100 */
[----:B------:R-:W-:Y:S02]  /*20b0*/  HADD2.F32 R84, -RZ, R57.H1_H1 ;  /* 0x30000039ff547230 */ /* 0x000fe40000004100 */
[----:B------:R-:W-:Y:S02]  /*20c0*/  HADD2.F32 R9, -RZ, R9.H1_H1 ;  /* 0x30000009ff097230 */ /* 0x000fe40000004100 */
[----:B------:R-:W-:Y:S01]  /*20d0*/  FMUL.FTZ R5, R5, R90 ;  /* 0x0000005a05057220 */ /* 0x000fe20000410000 */
[----:B------:R-:W-:-:S02]  /*20e0*/  HADD2.F32 R79, -RZ, R79.H1_H1 ;  /* 0x3000004fff4f7230 */ /* 0x000fc40000004100 */
[----:B------:R-:W-:Y:S01]  /*20f0*/  FFMA.FTZ R35, R80, R84, R35 ;  /* 0x0000005450237223 */ /* 0x000fe20000010023 */
[----:B------:R-:W-:Y:S02]  /*2100*/  HADD2.F32 R90, -RZ, R65.H0_H0 ;  /* 0x20000041ff5a7230 */ /* 0x000fe40000004100 */
[----:B------:R-:W-:Y:S02]  /*2110*/  HADD2.F32 R80, -RZ, R6.H0_H0 ;  /* 0x20000006ff507230 */ /* 0x000fe40000004100 */
[----:B------:R-:W-:Y:S01]  /*2120*/  FFMA.FTZ R9, R9, R79, R60 ;  /* 0x0000004f09097223 */ /* 0x000fe2000001003c */
[----:B------:R-:W-:Y:S02]  /*2130*/  HADD2.F32 R65, -RZ, R82.H0_H0 ;  /* 0x20000052ff417230 */ /* 0x000fe40000004100 */
[----:B------:R-:W-:Y:S02]  /*2140*/  HADD2.F32 R36, -RZ, R36.H0_H0 ;  /* 0x20000024ff247230 */ /* 0x000fe40000004100 */
[----:B------:R-:W-:-:S02]  /*2150*/  HADD2.F32 R60, -RZ, R2.H0_H0 ;  /* 0x20000002ff3c7230 */ /* 0x000fc40000004100 */
[----:B------:R-:W-:Y:S01]  /*2160*/  FFMA.FTZ R9, R80, R65, R9 ;  /* 0x0000004150097223 */ /* 0x000fe20000010009 */
[----:B------:R-:W-:Y:S02]  /*2170*/  HADD2.F32 R65, -RZ, R8.H1_H1 ;  /* 0x30000008ff417230 */ /* 0x000fe40000004100 */
[----:B------:R-:W-:Y:S01]  /*2180*/  FFMA.FTZ R5, R90, R36, R5 ;  /* 0x000000245a057223 */ /* 0x000fe20000010005 */
[--C-:B------:R-:W-:Y:S02]  /*2190*/  HADD2.F32 R8, -RZ, R68.reuse.H0_H0 ;  /* 0x20000044ff087230 */ /* 0x100fe40000004100 */
[--C-:B------:R-:W-:Y:S02]  /*21a0*/  HADD2.F32 R36, -RZ, R37.reuse.H0_H0 ;  /* 0x20000025ff247230 */ /* 0x100fe40000004100 */
[----:B------:R-:W-:Y:S02]  /*21b0*/  HADD2.F32 R68, -RZ, R68.H1_H1 ;  /* 0x30000044ff447230 */ /* 0x000fe40000004100 */
[----:B------:R-:W-:-:S02]  /*21c0*/  HADD2.F32 R37, -RZ, R37.H1_H1 ;  /* 0x30000025ff257230 */ /* 0x000fc40000004100 */
[----:B------:R-:W-:Y:S01]  /*21d0*/  FFMA.FTZ R5, R8, R36, R5 ;  /* 0x0000002408057223 */ /* 0x000fe20000010005 */
[----:B------:R-:W-:Y:S02]  /*21e0*/  HADD2.F32 R79, -RZ, R58.H0_H0 ;  /* 0x2000003aff4f7230 */ /* 0x000fe40000004100 */
[----:B------:R-:W-:Y:S02]  /*21f0*/  HADD2.F32 R36, -RZ, R38.H0_H0 ;  /* 0x20000026ff247230 */ /* 0x000fe40000004100 */
[----:B------:R-:W-:Y:S01]  /*2200*/  FFMA.FTZ R68, R68, R37, R5 ;  /* 0x0000002544447223 */ /* 0x000fe20000010005 */
[----:B------:R-:W-:Y:S02]  /*2210*/  HADD2.F32 R5, -RZ, R67.H0_H0 ;  /* 0x20000043ff057230 */ /* 0x000fe40000004100 */
[----:B------:R-:W-:Y:S01]  /*2220*/  FFMA.FTZ R35, R60, R79, R35 ;  /* 0x0000004f3c237223 */ /* 0x000fe20000010023 */
[----:B------:R-:W-:Y:S02]  /*2230*/  HADD2.F32 R6, -RZ, R6.H1_H1 ;  /* 0x30000006ff067230 */ /* 0x000fe40000004100 */
[----:B------:R-:W-:-:S02]  /*2240*/  HADD2.F32 R2, -RZ, R2.H1_H1 ;  /* 0x30000002ff027230 */ /* 0x000fc40000004100 */
[----:B------:R-:W-:Y:S01]  /*2250*/  FFMA.FTZ R36, R5, R36, R68 ;  /* 0x0000002405247223 */ /* 0x000fe20000010044 */
[----:B------:R-:W-:Y:S02]  /*2260*/  HADD2.F32 R82, -RZ, R82.H1_H1 ;  /* 0x30000052ff527230 */ /* 0x000fe40000004100 */
[----:B------:R-:W-:Y:S02]  /*2270*/  HADD2.F32 R58, -RZ, R58.H1_H1 ;  /* 0x3000003aff3a7230 */ /* 0x000fe40000004100 */
[----:B------:R-:W-:Y:S02]  /*2280*/  HADD2.F32 R70, -RZ, R70.H1_H1 ;  /* 0x30000046ff467230 */ /* 0x000fe40000004100 */
[----:B------:R-:W-:Y:S01]  /*2290*/  FFMA.FTZ R6, R6, R82, R9 ;  /* 0x0000005206067223 */ /* 0x000fe20000010009 */
[----:B------:R-:W-:Y:S02]  /*22a0*/  HADD2.F32 R67, -RZ, R67.H1_H1 ;  /* 0x30000043ff437230 */ /* 0x000fe40000004100 */
[----:B------:R-:W-:Y:S01]  /*22b0*/  FFMA.FTZ R2, R2, R58, R35 ;  /* 0x0000003a02027223 */ /* 0x000fe20000010023 */
[----:B------:R-:W-:-:S02]  /*22c0*/  HADD2.F32 R38, -RZ, R38.H1_H1 ;  /* 0x30000026ff267230 */ /* 0x000fc40000004100 */
[----:B------:R-:W-:Y:S01]  /*22d0*/  FFMA.FTZ R65, R65, R70, R78 ;  /* 0x0000004641417223 */ /* 0x000fe2000001004e */
[----:B------:R-:W-:Y:S02]  /*22e0*/  HADD2.F32 R9, -RZ, R7.H0_H0 ;  /* 0x20000007ff097230 */ /* 0x000fe40000004100 */
[----:B------:R-:W-:Y:S02]  /*22f0*/  HADD2.F32 R58, -RZ, R83.H0_H0 ;  /* 0x20000053ff3a7230 */ /* 0x000fe40000004100 */
[----:B------:R-:W-:Y:S01]  /*2300*/  FFMA.FTZ R38, R67, R38, R36 ;  /* 0x0000002643267223 */ /* 0x000fe20000010024 */
[----:B------:R-:W-:Y:S02]  /*2310*/  HADD2.F32 R8, -RZ, R11.H0_H0 ;  /* 0x2000000bff087230 */ /* 0x000fe40000004100 */
[----:B------:R-:W-:Y:S02]  /*2320*/  HADD2.F32 R35, -RZ, R3.H0_H0 ;  /* 0x20000003ff237230 */ /* 0x000fe40000004100 */
[----:B------:R-:W-:Y:S01]  /*2330*/  FFMA.FTZ R6, R9, R58, R6 ;  /* 0x0000003a09067223 */ /* 0x000fe20000010006 */
[----:B------:R-:W-:-:S02]  /*2340*/  HADD2.F32 R37, -RZ, R71.H0_H0 ;  /* 0x20000047ff257230 */ /* 0x000fc40000004100 */
        /* <DEDUP_REMOVED lines=8> */
[--C-:B0-----:R-:W-:Y:S02]  /*23d0*/  HADD2.F32 R73, -RZ, R27.reuse.H0_H0 ;  /* 0x2000001bff497230 */ /* 0x101fe40000004100 */
[----:B------:R-:W-:Y:S02]  /*23e0*/  HADD2.F32 R74, -RZ, R27.H1_H1 ;  /* 0x3000001bff4a7230 */ /* 0x000fe40000004100 */
[----:B------:R-:W-:Y:S01]  /*23f0*/  FFMA.FTZ R7, R7, R83, R6 ;  /* 0x0000005307077223 */ /* 0x000fe20000010006 */
[----:B------:R-:W-:Y:S02]  /*2400*/  HADD2.F32 R2, -RZ, R11.H1_H1 ;  /* 0x3000000bff027230 */ /* 0x000fe40000004100 */
[----:B------:R-:W-:Y:S02]  /*2410*/  HADD2.F32 R3, -RZ, R3.H1_H1 ;  /* 0x30000003ff037230 */ /* 0x000fe40000004100 */
[----:B------:R-:W-:-:S02]  /*2420*/  HADD2.F32 R69, -RZ, R69.H1_H1 ;  /* 0x30000045ff457230 */ /* 0x000fc40000004100 */
[----:B------:R-:W-:Y:S02]  /*2430*/  HADD2.F32 R71, -RZ, R71.H1_H1 ;  /* 0x30000047ff477230 */ /* 0x000fe40000004100 */
[----:B------:R-:W-:Y:S02]  /*2440*/  HADD2.F32 R8, -RZ, R59.H1_H1 ;  /* 0x3000003bff087230 */ /* 0x000fe40000004100 */
[----:B------:R-:W-:Y:S02]  /*2450*/  HADD2.F32 R10, -RZ, R10.H1_H1 ;  /* 0x3000000aff0a7230 */ /* 0x000fe40000004100 */
[----:B------:R-:W-:Y:S01]  /*2460*/  FFMA.FTZ R65, R2, R71, R65 ;  /* 0x0000004702417223 */ /* 0x000fe20000010041 */
[----:B------:R-:W-:Y:S02]  /*2470*/  HADD2.F32 R27, -RZ, R28.H0_H0 ;  /* 0x2000001cff1b7230 */ /* 0x000fe40000004100 */
[----:B------:R-:W-:Y:S01]  /*2480*/  FFMA.FTZ R3, R3, R8, R60 ;  /* 0x0000000803037223 */ /* 0x000fe2000001003c */
[----:B------:R-:W-:-:S02]  /*2490*/  HADD2.F32 R77, -RZ, R31.H0_H0 ;  /* 0x2000001fff4d7230 */ /* 0x000fc40000004100 */
[----:B------:R-:W-:Y:S01]  /*24a0*/  FFMA.FTZ R10, R69, R10, R36 ;  /* 0x0000000a450a7223 */ /* 0x000fe20000010024 */
[----:B------:R-:W-:Y:S02]  /*24b0*/  HADD2.F32 R56, -RZ, R31.H1_H1 ;  /* 0x3000001fff387230 */ /* 0x000fe40000004100 */
[----:B------:R-:W-:Y:S01]  /*24c0*/  FFMA.FTZ R44, R44, R27, R7 ;  /* 0x0000001b2c2c7223 */ /* 0x000fe20000010007 */
[----:B------:R-:W-:Y:S02]  /*24d0*/  HADD2.F32 R39, -RZ, R24.H0_H0 ;  /* 0x20000018ff277230 */ /* 0x000fe40000004100 */
[----:B------:R-:W-:Y:S02]  /*24e0*/  HADD2.F32 R31, -RZ, R32.H0_H0 ;  /* 0x20000020ff1f7230 */ /* 0x000fe40000004100 */
[----:B------:R-:W-:Y:S02]  /*24f0*/  HADD2.F32 R57, -RZ, R20.H0_H0 ;  /* 0x20000014ff397230 */ /* 0x000fe40000004100 */
[----:B------:R-:W-:Y:S01]  /*2500*/  FFMA.FTZ R0, R0, R39, R65 ;  /* 0x0000002700007223 */ /* 0x000fe20000010041 */
[----:B------:R-:W-:-:S02]  /*2510*/  HADD2.F32 R84, -RZ, R40.H0_H0 ;  /* 0x20000028ff547230 */ /* 0x000fc40000004100 */
[----:B------:R-:W-:Y:S01]  /*2520*/  FFMA.FTZ R3, R52, R31, R3 ;  /* 0x0000001f34037223 */ /* 0x000fe20000010003 */
[----:B------:R-:W-:Y:S02]  /*2530*/  HADD2.F32 R28, -RZ, R28.H1_H1 ;  /* 0x3000001cff1c7230 */ /* 0x000fe40000004100 */
[----:B------:R-:W-:Y:S02]  /*2540*/  HADD2.F32 R24, -RZ, R24.H1_H1 ;  /* 0x30000018ff187230 */ /* 0x000fe40000004100 */
[----:B------:R-:W-:Y:S01]  /*2550*/  FFMA.FTZ R57, R57, R84, R10 ;  /* 0x0000005439397223 */ /* 0x000fe2000001000a */
        /* <DEDUP_REMOVED lines=10> */
[----:B------:R-:W-:Y:S01]  /*2600*/  FFMA.FTZ R46, R46, R75, R45 ;  /* 0x0000004b2e2e7223 */ /* 0x000fe2000001002d */
[----:B------:R-:W-:Y:S02]  /*2610*/  HADD2.F32 R20, -RZ, R21.H0_H0 ;  /* 0x20000015ff147230 */ /* 0x000fe40000004100 */
[----:B------:R-:W-:Y:S01]  /*2620*/  FFMA.FTZ R14, R14, R61, R13 ;  /* 0x0000003d0e0e7223 */ /* 0x000fe2000001000d */
[----:B------:R-:W-:-:S02]  /*2630*/  HADD2.F32 R91, -RZ, R41.H0_H0 ;  /* 0x20000029ff5b7230 */ /* 0x000fc40000004100 */
[----:B------:R-:W-:Y:S01]  /*2640*/  FFMA.FTZ R53, R53, R32, R54 ;  /* 0x0000002035357223 */ /* 0x000fe20000010036 */
[----:B------:R-:W-:Y:S01]  /*2650*/  HADD2.F32 R4, -RZ, R29.H1_H1 ;  /* 0x3000001dff047230 */ /* 0x000fe20000004100 */
[----:B------:R-:W0:Y:S01]  /*2660*/  S2R R13, SR_TID.X ;  /* 0x00000000000d7919 */ /* 0x000e220000002100 */
        /* <DEDUP_REMOVED lines=23> */
[----:B------:R-:W-:-:S02]  /*27e0*/  HADD2.F32 R22, -RZ, R23.H0_H0 ;  /* 0x20000017ff167230 */ /* 0x000fc40000004100 */
[----:B------:R-:W-:Y:S01]  /*27f0*/  FFMA.FTZ R64, R64, R85, R55 ;  /* 0x0000005540407223 */ /* 0x000fe20000010037 */
[----:B------:R-:W-:Y:S02]  /*2800*/  HADD2.F32 R42, -RZ, R43.H0_H0 ;  /* 0x2000002bff2a7230 */ /* 0x000fe40000004100 */
[----:B------:R-:W-:Y:S01]  /*2810*/  FFMA.FTZ R89, R89, R92, R40 ;  /* 0x0000005c59597223 */ /* 0x000fe20000010028 */
[----:B------:R-:W-:Y:S01]  /*2820*/  FFMA.FTZ R50, R50, R77, R49 ;  /* 0x0000004d32327223 */ /* 0x000fe20000010031 */
[----:B------:R-:W-:Y:S02]  /*2830*/  HADD2.F32 R23, -RZ, R23.H1_H1 ;  /* 0x30000017ff177230 */ /* 0x000fe40000004100 */
[----:B------:R-:W-:Y:S01]  /*2840*/  FFMA.FTZ R18, R18, R73, R17 ;  /* 0x0000004912127223 */ /* 0x000fe20000010011 */
[----:B------:R-:W-:Y:S02]  /*2850*/  HADD2.F32 R43, -RZ, R43.H1_H1 ;  /* 0x3000002bff2b7230 */ /* 0x000fe40000004100 */
[----:B------:R-:W-:Y:S01]  /*2860*/  FFMA.FTZ R63, R63, R34, R64 ;  /* 0x000000223f3f7223 */ /* 0x000fe20000010040 */
[----:B------:R-:W-:Y:S01]  /*2870*/  FFMA.FTZ R22, R22, R42, R89 ;  /* 0x0000002a16167223 */ /* 0x000fe20000010059 */
[----:B------:R-:W-:Y:S01]  /*2880*/  FFMA.FTZ R50, R51, R56, R50 ;  /* 0x0000003833327223 */ /* 0x000fe20000010032 */
[----:B------:R-:W-:Y:S01]  /*2890*/  FFMA.FTZ R18, R19, R74, R18 ;  /* 0x0000004a13127223 */ /* 0x000fe20000010012 */
[----:B------:R-:W-:Y:S01]  /*28a0*/  FFMA.FTZ R63, R66, R87, R63 ;  /* 0x00000057423f7223 */ /* 0x000fe2000001003f */
[----:B------:R-:W-:-:S02]  /*28b0*/  FFMA.FTZ R22, R23, R43, R22 ;  /* 0x0000002b17167223 */ /* 0x000fc40000010016 */
[----:B------:R-:W1:Y:S04]  /*28c0*/  SHFL.BFLY PT, R5, R50, 0x8, 0x1f ;  /* 0x0d001f0032057f89 */ /* 0x000e6800000e0000 */
[----:B------:R-:W2:Y:S04]  /*28d0*/  SHFL.BFLY PT, R3, R18, 0x8, 0x1f ;  /* 0x0d001f0012037f89 */ /* 0x000ea800000e0000 */
[----:B------:R-:W3:Y:S04]  /*28e0*/  SHFL.BFLY PT, R0, R63, 0x8, 0x1f ;  /* 0x0d001f003f007f89 */ /* 0x000ee800000e0000 */
[----:B------:R-:W4:Y:S01]  /*28f0*/  SHFL.BFLY PT, R7, R22, 0x8, 0x1f ;  /* 0x0d001f0016077f89 */ /* 0x000f2200000e0000 */
[----:B-1----:R-:W-:Y:S01]  /*2900*/  FADD.FTZ R2, R50, R5 ;  /* 0x0000000532027221 */ /* 0x002fe20000010000 */
[----:B--2---:R-:W-:-:S04]  /*2910*/  FADD.FTZ R3, R18, R3 ;  /* 0x0000000312037221 */ /* 0x004fc80000010000 */
[----:B------:R-:W1:Y:S01]  /*2920*/  SHFL.BFLY PT, R5, R2, 0x4, 0x1f ;  /* 0x0c801f0002057f89 */ /* 0x000e6200000e0000 */
[----:B---3--:R-:W-:-:S03]  /*2930*/  FADD.FTZ R6, R63, R0 ;  /* 0x000000003f067221 */ /* 0x008fc60000010000 */
[----:B------:R-:W2:Y:S01]  /*2940*/  SHFL.BFLY PT, R0, R3, 0x4, 0x1f ;  /* 0x0c801f0003007f89 */ /* 0x000ea200000e0000 */
[----:B----4-:R-:W-:-:S03]  /*2950*/  FADD.FTZ R9, R22, R7 ;  /* 0x0000000716097221 */ /* 0x010fc60000010000 */
[----:B------:R-:W3:Y:S04]  /*2960*/  SHFL.BFLY PT, R7, R6, 0x4, 0x1f ;  /* 0x0c801f0006077f89 */ /* 0x000ee800000e0000 */
[----:B------:R-:W4:Y:S01]  /*2970*/  SHFL.BFLY PT, R10, R9, 0x4, 0x1f ;  /* 0x0c801f00090a7f89 */ /* 0x000f2200000e0000 */
[----:B-1----:R-:W-:Y:S01]  /*2980*/  FADD.FTZ R4, R2, R5 ;  /* 0x0000000502047221 */ /* 0x002fe20000010000 */
[----:B--2---:R-:W-:Y:S01]  /*2990*/  FADD.FTZ R0, R3, R0 ;  /* 0x0000000003007221 */ /* 0x004fe20000010000 */
[----:B---3--:R-:W-:-:S04]  /*29a0*/  FADD.FTZ R8, R6, R7 ;  /* 0x0000000706087221 */ /* 0x008fc80000010000 */
[----:B------:R-:W1:Y:S01]  /*29b0*/  SHFL.BFLY PT, R5, R0, 0x2, 0x1f ;  /* 0x0c401f0000057f89 */ /* 0x000e6200000e0000 */
[----:B----4-:R-:W-:-:S03]  /*29c0*/  FADD.FTZ R11, R9, R10 ;  /* 0x0000000a090b7221 */ /* 0x010fc60000010000 */
[----:B------:R-:W2:Y:S04]  /*29d0*/  SHFL.BFLY PT, R7, R4, 0x2, 0x1f ;  /* 0x0c401f0004077f89 */ /* 0x000ea800000e0000 */
[----:B------:R-:W3:Y:S04]  /*29e0*/  SHFL.BFLY PT, R3, R8, 0x2, 0x1f ;  /* 0x0c401f0008037f89 */ /* 0x000ee800000e0000 */
[----:B------:R-:W4:Y:S01]  /*29f0*/  SHFL.BFLY PT, R2, R11, 0x2, 0x1f ;  /* 0x0c401f000b027f89 */ /* 0x000f2200000e0000 */
[----:B-1----:R-:W-:Y:S01]  /*2a00*/  FADD.FTZ R5, R0, R5 ;  /* 0x0000000500057221 */ /* 0x002fe20000010000 */
[----:B--2---:R-:W-:Y:S01]  /*2a10*/  FADD.FTZ R7, R4, R7 ;  /* 0x0000000704077221 */ /* 0x004fe20000010000 */
[----:B0-----:R-:W-:Y:S01]  /*2a20*/  SHF.R.S32.HI R4, RZ, 0x1f, R13 ;  /* 0x0000001fff047819 */ /* 0x001fe2000001140d */
[----:B---3--:R-:W-:-:S03]  /*2a30*/  FADD.FTZ R3, R8, R3 ;  /* 0x0000000308037221 */ /* 0x008fc60000010000 */
[-C--:B------:R-:W-:Y:S01]  /*2a40*/  LEA.HI R4, R4, R13.reuse, RZ, 0x4 ;  /* 0x0000000d04047211 */ /* 0x080fe200078f20ff */
[----:B------:R-:W0:Y:S01]  /*2a50*/  SHFL.BFLY PT, R6, R7, 0x1, 0x1f ;  /* 0x0c201f0007067f89 */ /* 0x000e2200000e0000 */
[----:B----4-:R-:W-:Y:S02]  /*2a60*/  FADD.FTZ R9, R11, R2 ;  /* 0x000000020b097221 */ /* 0x010fe40000010000 */
[----:B------:R-:W-:Y:S01]  /*2a70*/  LOP3.LUT R8, R4, 0xfffffff0, RZ, 0xc0, !PT ;  /* 0xfffffff004087812 */ /* 0x000fe200078ec0ff */
[----:B------:R-:W1:Y:S03]  /*2a80*/  SHFL.BFLY PT, R2, R5, 0x1, 0x1f ;  /* 0x0c201f0005027f89 */ /* 0x000e6600000e0000 */
[----:B------:R-:W-:Y:S01]  /*2a90*/  IADD3 R8, -R8, R13, RZ ;  /* 0x0000000d08087210 */ /* 0x000fe20007ffe1ff */
[----:B------:R-:W2:Y:S03]  /*2aa0*/  SHFL.BFLY PT, R10, R3, 0x1, 0x1f ;  /* 0x0c201f00030a7f89 */ /* 0x000ea600000e0000 */
[----:B------:R-:W-:Y:S01]  /*2ab0*/  ISETP.NE.AND P0, PT, R8, RZ, PT ;  /* 0x000000ff0800720c */ /* 0x000fe20003f05270 */
[----:B------:R-:W3:Y:S01]  /*2ac0*/  SHFL.BFLY PT, R0, R9, 0x1, 0x1f ;  /* 0x0c201f0009007f89 */ /* 0x000ee200000e0000 */
[----:B0-----:R-:W-:Y:S01]  /*2ad0*/  FADD.FTZ R6, R7, R6 ;  /* 0x0000000607067221 */ /* 0x001fe20000010000 */
[----:B-1----:R-:W-:Y:S01]  /*2ae0*/  FADD.FTZ R8, R5, R2 ;  /* 0x0000000205087221 */ /* 0x002fe20000010000 */
[----:B--2---:R-:W-:Y:S01]  /*2af0*/  FADD.FTZ R10, R3, R10 ;  /* 0x0000000a030a7221 */ /* 0x004fe20000010000 */
[----:B---3--:R-:W-:-:S08]  /*2b00*/  FADD.FTZ R11, R9, R0 ;  /* 0x00000000090b7221 */ /* 0x008fd00000010000 */
[----:B------:R-:W-:Y:S05]  /*2b10*/  @P0 BRA `(.L_x_1141) ;  /* 0x0000000000900947 */ /* 0x000fea0003800000 */
[----:B------:R-:W-:Y:S01]  /*2b20*/  USHF.R.S32.HI UR7, URZ, 0x1f, UR4 ;  /* 0x0000001f3f077899 */ /* 0x000fe20008011404 */
[----:B------:R-:W-:Y:S01]  /*2b30*/  SHF.R.S32.HI R0, RZ, 0x4, R4 ;  /* 0x00000004ff007819 */ /* 0x000fe20000011404 */
[----:B------:R-:W-:Y:S01]  /*2b40*/  UIADD3 UR6, UP0, UR18, UR4, URZ ;  /* 0x0000000412067290 */ /* 0x000fe2000ff1e03f */
[----:B------:R-:W-:Y:S01]  /*2b50*/  ULDC.64 UR14, c[0x0][0x278] ;  /* 0x00009e00000e7ab9 */ /* 0x000fe20000000a00 */
[----:B------:R-:W-:Y:S01]  /*2b60*/  UIMAD UR20, UR13, -0x40, UR8 ;  /* 0xffffffc00d1478a4 */ /* 0x000fe2000f8e0208 */
[----:B------:R-:W-:Y:S01]  /*2b70*/  SHF.R.S32.HI R4, RZ, 0x1f, R0 ;  /* 0x0000001fff047819 */ /* 0x000fe20000011400 */
[----:B------:R-:W-:Y:S01]  /*2b80*/  ULEA.HI.X.SX32 UR7, UR18, UR7, 0x1, UP0 ;  /* 0x0000000712077291 */ /* 0x000fe200080f0e3f */
[C---:B------:R-:W-:Y:S01]  /*2b90*/  IADD3 R7, R0.reuse, 0x10, RZ ;  /* 0x0000001000077810 */ /* 0x040fe20007ffe0ff */
[----:B------:R-:W-:Y:S02]  /*2ba0*/  UIMAD UR9, UR19, UR14, URZ ;  /* 0x0000000e130972a4 */ /* 0x000fe4000f8e023f */
[----:B------:R-:W-:Y:S01]  /*2bb0*/  UIMAD.WIDE.U32 UR6, UR16, UR14, UR6 ;  /* 0x0000000e100672a5 */ /* 0x000fe2000f8e0006 */
[----:B------:R-:W-:Y:S01]  /*2bc0*/  ISETP.GE.AND P3, PT, R0, UR20, PT ;  /* 0x0000001400007c0c */ /* 0x000fe2000bf66270 */
[----:B------:R-:W-:Y:S01]  /*2bd0*/  UIMAD UR9, UR16, UR15, UR9 ;  /* 0x0000000f100972a4 */ /* 0x000fe2000f8e0209 */
[----:B------:R-:W-:-:S02]  /*2be0*/  ISETP.GE.AND P2, PT, R7, UR20, PT ;  /* 0x0000001407007c0c */ /* 0x000fc4000bf46270 */
[----:B------:R-:W-:Y:S01]  /*2bf0*/  ULDC.64 UR14, c[0x0][0x280] ;  /* 0x0000a000000e7ab9 */ /* 0x000fe20000000a00 */
[----:B------:R-:W-:Y:S01]  /*2c00*/  UIADD3 UR7, UR7, UR9, URZ ;  /* 0x0000000907077290 */ /* 0x000fe2000fffe03f */
[----:B------:R-:W-:Y:S01]  /*2c10*/  FSEL R7, R6, RZ, !P2 ;  /* 0x000000ff06077208 */ /* 0x000fe20005000000 */
[----:B------:R-:W-:Y:S02]  /*2c20*/  UIMAD UR9, UR5, UR14, URZ ;  /* 0x0000000e050972a4 */ /* 0x000fe4000f8e023f */
[----:B------:R-:W-:Y:S02]  /*2c30*/  UIMAD.WIDE.U32 UR6, UR17, UR14, UR6 ;  /* 0x0000000e110672a5 */ /* 0x000fe4000f8e0006 */
[----:B------:R-:W-:-:S03]  /*2c40*/  UIMAD UR9, UR17, UR15, UR9 ;  /* 0x0000000f110972a4 */ /* 0x000fc6000f8e0209 */
[----:B------:R-:W-:Y:S01]  /*2c50*/  ULDC.64 UR14, c[0x0][0x260] ;  /* 0x00009800000e7ab9 */ /* 0x000fe20000000a00 */
[----:B------:R-:W-:Y:S02]  /*2c60*/  IADD3 R3, P0, R0, UR6, RZ ;  /* 0x0000000600037c10 */ /* 0x000fe4000ff1e0ff */
[----:B------:R-:W-:Y:S02]  /*2c70*/  MOV R5, UR9 ;  /* 0x0000000900057c02 */ /* 0x000fe40008000f00 */
[----:B------:R-:W-:Y:S02]  /*2c80*/  LEA R2, P4, R3, UR14, 0x2 ;  /* 0x0000000e03027c11 */ /* 0x000fe4000f8810ff */
[----:B------:R-:W-:Y:S02]  /*2c90*/  IADD3.X R4, R4, UR7, R5, P0, !PT ;  /* 0x0000000704047c10 */ /* 0x000fe400087fe405 */
[C---:B------:R-:W-:Y:S02]  /*2ca0*/  IADD3 R5, R0.reuse, 0x20, RZ ;  /* 0x0000002000057810 */ /* 0x040fe40007ffe0ff */
[----:B------:R-:W-:-:S02]  /*2cb0*/  IADD3 R0, R0, 0x30, RZ ;  /* 0x0000003000007810 */ /* 0x000fc40007ffe0ff */
[----:B------:R-:W-:Y:S02]  /*2cc0*/  ISETP.GE.AND P1, PT, R5, UR20, PT ;  /* 0x0000001405007c0c */ /* 0x000fe4000bf26270 */
[----:B------:R-:W-:Y:S02]  /*2cd0*/  ISETP.GE.AND P0, PT, R0, UR20, PT ;  /* 0x0000001400007c0c */ /* 0x000fe4000bf06270 */
[----:B------:R-:W-:Y:S02]  /*2ce0*/  LEA.HI.X R3, R3, UR15, R4, 0x2, P4 ;  /* 0x0000000f03037c11 */ /* 0x000fe4000a0f1404 */
[----:B------:R-:W-:Y:S02]  /*2cf0*/  FSEL R5, R8, RZ, !P3 ;  /* 0x000000ff08057208 */ /* 0x000fe40005800000 */
[----:B------:R-:W-:Y:S01]  /*2d00*/  FSEL R9, R10, RZ, !P1 ;  /* 0x000000ff0a097208 */ /* 0x000fe20004800000 */
[----:B------:R0:W-:Y:S01]  /*2d10*/  STG.E desc[UR10][R2.64+0x40], R7 ;  /* 0x0000400702007986 */ /* 0x0001e2000c10190a */
[----:B------:R-:W-:-:S03]  /*2d20*/  FSEL R11, R11, RZ, !P0 ;  /* 0x000000ff0b0b7208 */ /* 0x000fc60004000000 */
[----:B------:R0:W-:Y:S04]  /*2d30*/  STG.E desc[UR10][R2.64], R5 ;  /* 0x0000000502007986 */ /* 0x0001e8000c10190a */
[----:B------:R0:W-:Y:S04]  /*2d40*/  STG.E desc[UR10][R2.64+0x80], R9 ;  /* 0x0000800902007986 */ /* 0x0001e8000c10190a */
[----:B------:R0:W-:Y:S02]  /*2d50*/  STG.E desc[UR10][R2.64+0xc0], R11 ;  /* 0x0000c00b02007986 */ /* 0x0001e4000c10190a */
.L_x_1141:
[----:B------:R-:W-:Y:S05]  /*2d60*/  BSYNC B0 ;  /* 0x0000000000007941 */ /* 0x000fea0003800000 */
.L_x_1140:
[----:B------:R-:W-:Y:S01]  /*2d70*/  UIADD3 UR8, UR8, 0x3f, URZ ;  /* 0x0000003f08087890 */ /* 0x000fe2000fffe03f */
[----:B0-----:R-:W0:Y:S01]  /*2d80*/  LDC.64 R6, c[0x0][0x2d0] ;  /* 0x0000b400ff067b82 */ /* 0x001e220000000a00 */
[----:B------:R-:W-:Y:S02]  /*2d90*/  BSSY B0, `(.L_x_1142) ;  /* 0x0000022000007945 */ /* 0x000fe40003800000 */
[----:B------:R-:W-:Y:S02]  /*2da0*/  USHF.R.S32.HI UR6, URZ, 0x1f, UR8 ;  /* 0x0000001f3f067899 */ /* 0x000fe40008011408 */
[----:B------:R-:W-:Y:S02]  /*2db0*/  UIMAD UR7, UR13, -0x40, UR8 ;  /* 0xffffffc00d0778a4 */ /* 0x000fe4000f8e0208 */
[----:B------:R-:W-:-:S04]  /*2dc0*/  ULEA.HI UR6, UR6, UR8, URZ, 0x6 ;  /* 0x0000000806067291 */ /* 0x000fc8000f8f303f */
[----:B------:R-:W-:-:S04]  /*2dd0*/  ULOP3.LUT UR6, UR6, 0xffffffc0, URZ, 0xc0, !UPT ;  /* 0xffffffc006067892 */ /* 0x000fc8000f8ec03f */
[----:B------:R-:W-:-:S06]  /*2de0*/  UIADD3 UR6, UR7, UR6, -UR8 ;  /* 0x0000000607067290 */ /* 0x000fcc000fffe808 */
[----:B------:R-:W-:-:S04]  /*2df0*/  ISETP.GE.AND P0, PT, R13, UR6, PT ;  /* 0x000000060d007c0c */ /* 0x000fc8000bf06270 */
[----:B------:R-:W-:-:S13]  /*2e00*/  ISETP.GT.OR P0, PT, R13, 0x3f, P0 ;  /* 0x0000003f0d00780c */ /* 0x000fda0000704670 */
[----:B------:R-:W-:Y:S05]  /*2e10*/  @P0 BRA `(.L_x_1143) ;  /* 0x0000000000640947 */ /* 0x000fea0003800000 */
[----:B------:R-:W1:Y:S01]  /*2e20*/  LDC.64 R4, c[0x0][0x2a8] ;  /* 0x0000aa00ff047b82 */ /* 0x000e620000000a00 */
[----:B------:R-:W-:Y:S01]  /*2e30*/  USHF.R.S32.HI UR6, URZ, 0x1f, UR18 ;  /* 0x0000001f3f067899 */ /* 0x000fe20008011412 */
[----:B------:R-:W-:Y:S01]  /*2e40*/  MOV R2, UR4 ;  /* 0x0000000400027c02 */ /* 0x000fe20008000f00 */
[----:B------:R-:W-:Y:S01]  /*2e50*/  USHF.R.S32.HI UR7, URZ, 0x1f, UR4 ;  /* 0x0000001f3f077899 */ /* 0x000fe20008011404 */
[--C-:B------:R-:W-:Y:S01]  /*2e60*/  SHF.R.S32.HI R3, RZ, 0x1f, R13.reuse ;  /* 0x0000001fff037819 */ /* 0x100fe2000001140d */
[----:B------:R-:W-:Y:S01]  /*2e70*/  ULDC.64 UR8, c[0x0][0x2b0] ;  /* 0x0000ac0000087ab9 */ /* 0x000fe20000000a00 */
[----:B------:R-:W-:Y:S02]  /*2e80*/  IADD3 R2, P0, P1, R2, UR18, R13 ;  /* 0x0000001202027c10 */ /* 0x000fe4000f91e00d */
[----:B------:R-:W-:Y:S01]  /*2e90*/  MOV R8, UR6 ;  /* 0x0000000600087c02 */ /* 0x000fe20008000f00 */
[----:B------:R-:W-:-:S03]  /*2ea0*/  UIMAD UR6, UR5, UR8, URZ ;  /* 0x00000008050672a4 */ /* 0x000fc6000f8e023f */
[----:B------:R-:W-:Y:S01]  /*2eb0*/  IADD3.X R3, R8, UR7, R3, P0, P1 ;  /* 0x0000000708037c10 */ /* 0x000fe200087e2403 */
[----:B------:R-:W-:Y:S01]  /*2ec0*/  UIMAD UR6, UR17, UR9, UR6 ;  /* 0x00000009110672a4 */ /* 0x000fe2000f8e0206 */
[----:B------:R-:W-:Y:S01]  /*2ed0*/  FSETP.NEU.FTZ.AND P0, PT, R12, -INF , PT ;  /* 0xff8000000c00780b */ /* 0x000fe20003f1d000 */
[C---:B-1----:R-:W-:Y:S02]  /*2ee0*/  IMAD R0, R4.reuse, UR19, RZ ;  /* 0x0000001304007c24 */ /* 0x042fe4000f8e02ff */
[----:B------:R-:W-:-:S04]  /*2ef0*/  IMAD.WIDE.U32 R2, R4, UR16, R2 ;  /* 0x0000001004027c25 */ /* 0x000fc8000f8e0002 */
[----:B------:R-:W-:Y:S02]  /*2f00*/  IMAD R5, R5, UR16, R0 ;  /* 0x0000001005057c24 */ /* 0x000fe4000f8e0200 */
[----:B------:R-:W-:-:S03]  /*2f10*/  FMUL.FTZ R0, R12, 1.4426950216293334961 ;  /* 0x3fb8aa3b0c007820 */ /* 0x000fc60000410000 */
[----:B------:R-:W-:Y:S02]  /*2f20*/  IADD3 R3, R3, R5, RZ ;  /* 0x0000000503037210 */ /* 0x000fe40007ffe0ff */
[----:B------:R-:W-:Y:S01]  /*2f30*/  MOV R5, UR8 ;  /* 0x0000000800057c02 */ /* 0x000fe20008000f00 */
[----:B------:R-:W-:-:S04]  /*2f40*/  ULDC.64 UR8, c[0x0][0x2a0] ;  /* 0x0000a80000087ab9 */ /* 0x000fc80000000a00 */
[----:B------:R-:W-:-:S05]  /*2f50*/  IMAD.WIDE.U32 R2, R5, UR17, R2 ;  /* 0x0000001105027c25 */ /* 0x000fca000f8e0002 */
[----:B------:R-:W-:Y:S02]  /*2f60*/  IADD3 R3, R3, UR6, RZ ;  /* 0x0000000603037c10 */ /* 0x000fe4000fffe0ff */
[----:B------:R-:W-:-:S04]  /*2f70*/  LEA R4, P1, R2, UR8, 0x2 ;  /* 0x0000000802047c11 */ /* 0x000fc8000f8210ff */
[----:B------:R-:W-:Y:S02]  /*2f80*/  LEA.HI.X R5, R2, UR9, R3, 0x2, P1 ;  /* 0x0000000902057c11 */ /* 0x000fe400088f1403 */
[----:B------:R-:W-:-:S05]  /*2f90*/  FSEL R3, R0, RZ, P0 ;  /* 0x000000ff00037208 */ /* 0x000fca0000000000 */
[----:B------:R1:W-:Y:S02]  /*2fa0*/  STG.E desc[UR10][R4.64], R3 ;  /* 0x0000000304007986 */ /* 0x0003e4000c10190a */
.L_x_1143:
[----:B------:R-:W-:Y:S05]  /*2fb0*/  BSYNC B0 ;  /* 0x0000000000007941 */ /* 0x000fea0003800000 */
.L_x_1142:
[----:B------:R-:W-:Y:S01]  /*2fc0*/  USHF.L.U32 UR7, UR13, 0xe, URZ ;  /* 0x0000000e0d077899 */ /* 0x000fe2000800063f */
[----:B------:R-:W-:Y:S01]  /*2fd0*/  SHF.L.U32 R0, R13, 0x2, RZ ;  /* 0x000000020d007819 */ /* 0x000fe200000006ff */
[----:B------:R-:W-:Y:S01]  /*2fe0*/  USHF.L.U32 UR6, UR4, 0x8, URZ ;  /* 0x0000000804067899 */ /* 0x000fe2000800063f */
[----:B01----:R-:W-:Y:S01]  /*2ff0*/  IMAD R4, R6, UR19, RZ ;  /* 0x0000001306047c24 */ /* 0x003fe2000f8e02ff */
[----:B------:R-:W-:Y:S02]  /*3000*/  USHF.R.S32.HI UR8, URZ, 0x1f, UR7 ;  /* 0x0000001f3f087899 */ /* 0x000fe40008011407 */
[----:B------:R-:W-:Y:S01]  /*3010*/  MOV R3, UR7 ;  /* 0x0000000700037c02 */ /* 0x000fe20008000f00 */
[----:B------:R-:W-:Y:S01]  /*3020*/  USHF.R.S32.HI UR7, URZ, 0x1f, UR6 ;  /* 0x0000001f3f077899 */ /* 0x000fe20008011406 */
[----:B------:R-:W-:Y:S01]  /*3030*/  IMAD R5, R7, UR16, R4 ;  /* 0x0000001007057c24 */ /* 0x000fe2000f8e0204 */
[----:B------:R-:W-:Y:S01]  /*3040*/  ULDC.64 UR14, c[0x0][0x2e8] ;  /* 0x0000ba00000e7ab9 */ /* 0x000fe20000000a00 */
[----:B------:R-:W-:-:S02]  /*3050*/  IADD3 R2, P0, P1, R0, UR6, R3 ;  /* 0x0000000600027c10 */ /* 0x000fc4000f91e003 */
[----:B------:R-:W-:Y:S02]  /*3060*/  SHF.R.S32.HI R0, RZ, 0x1f, R0 ;  /* 0x0000001fff007819 */ /* 0x000fe40000011400 */
[----:B------:R-:W-:Y:S01]  /*3070*/  MOV R3, UR8 ;  /* 0x0000000800037c02 */ /* 0x000fe20008000f00 */
[----:B------:R-:W-:Y:S02]  /*3080*/  ULDC.64 UR8, c[0x0][0x2d8] ;  /* 0x0000b60000087ab9 */ /* 0x000fe40000000a00 */
[----:B------:R-:W-:Y:S01]  /*3090*/  UIMAD UR6, UR5, UR8, URZ ;  /* 0x00000008050672a4 */ /* 0x000fe2000f8e023f */
[----:B------:R-:W-:Y:S02]  /*30a0*/  IADD3.X R3, R0, UR7, R3, P0, P1 ;  /* 0x0000000700037c10 */ /* 0x000fe400087e2403 */
[----:B------:R-:W-:Y:S01]  /*30b0*/  ISETP.NE.U32.AND P0, PT, RZ, UR14, PT ;  /* 0x0000000eff007c0c */ /* 0x000fe2000bf05070 */
[----:B------:R-:W-:Y:S01]  /*30c0*/  UIMAD UR6, UR17, UR9, UR6 ;  /* 0x00000009110672a4 */ /* 0x000fe2000f8e0206 */
[----:B------:R-:W-:-:S02]  /*30d0*/  IMAD.WIDE.U32 R2, R6, UR16, R2 ;  /* 0x0000001006027c25 */ /* 0x000fc4000f8e0002 */
[----:B------:R-:W-:-:S03]  /*30e0*/  ISETP.NE.AND.EX P0, PT, RZ, UR15, PT, P0 ;  /* 0x0000000fff007c0c */ /* 0x000fc6000bf05300 */
[----:B------:R-:W-:Y:S02]  /*30f0*/  IADD3 R3, R3, R5, RZ ;  /* 0x0000000503037210 */ /* 0x000fe40007ffe0ff */
[----:B------:R-:W-:Y:S01]  /*3100*/  MOV R5, UR8 ;  /* 0x0000000800057c02 */ /* 0x000fe20008000f00 */
[----:B------:R-:W-:Y:S01]  /*3110*/  ULDC.64 UR8, c[0x0][0x2b8] ;  /* 0x0000ae0000087ab9 */ /* 0x000fe20000000a00 */
[----:B------:R-:W-:-:S03]  /*3120*/  ISETP.NE.OR P0, PT, R13, RZ, !P0 ;  /* 0x000000ff0d00720c */ /* 0x000fc60004705670 */
[----:B------:R-:W-:-:S05]  /*3130*/  IMAD.WIDE.U32 R2, R5, UR17, R2 ;  /* 0x0000001105027c25 */ /* 0x000fca000f8e0002 */
[----:B------:R-:W-:Y:S02]  /*3140*/  IADD3 R3, R3, UR6, RZ ;  /* 0x0000000603037c10 */ /* 0x000fe4000fffe0ff */
[----:B------:R-:W-:-:S04]  /*3150*/  LEA R4, P1, R2, UR8, 0x2 ;  /* 0x0000000802047c11 */ /* 0x000fc8000f8210ff */
[----:B------:R-:W-:-:S05]  /*3160*/  LEA.HI.X R5, R2, UR9, R3, 0x2, P1 ;  /* 0x0000000902057c11 */ /* 0x000fca00088f1403 */
        /* <DEDUP_REMOVED lines=17> */
[----:B------:R-:W-:Y:S01]  /*3280*/  ULDC UR4, c[0x0][0x2e0] ;  /* 0x0000b80000047ab9 */ /* 0x000fe20000000800 */
[----:B------:R-:W-:Y:S01]  /*3290*/  ULDC UR6, c[0x0][0x220] ;  /* 0x0000880000067ab9 */ /* 0x000fe20000000800 */
[----:B------:R-:W-:-:S04]  /*32a0*/  UIMAD UR4, UR13, UR4, UR12 ;  /* 0x000000040d0472a4 */ /* 0x000fc8000f8e020c */
[----:B------:R-:W-:-:S03]  /*32b0*/  UIMAD UR6, UR4, UR6, UR16 ;  /* 0x00000006040672a4 */ /* 0x000fc6000f8e0210 */
[----:B------:R-:W-:Y:S02]  /*32c0*/  ULDC.64 UR4, c[0x0][0x2e8] ;  /* 0x0000ba0000047ab9 */ /* 0x000fe40000000a00 */
[----:B------:R-:W-:-:S06]  /*32d0*/  UIMAD.WIDE UR4, UR6, 0x4, UR4 ;  /* 0x00000004060478a5 */ /* 0x000fcc000f8e0204 */
[----:B------:R-:W-:Y:S02]  /*32e0*/  MOV R2, UR4 ;  /* 0x0000000400027c02 */ /* 0x000fe40008000f00 */
[----:B------:R-:W-:-:S05]  /*32f0*/  MOV R3, UR5 ;  /* 0x0000000500037c02 */ /* 0x000fca0008000f00 */
[----:B------:R-:W-:Y:S01]  /*3300*/  STG.E desc[UR10][R2.64], RZ ;  /* 0x000000ff02007986 */ /* 0x000fe2000c10190a */
[----:B------:R-:W-:Y:S05]  /*3310*/  EXIT ;  /* 0x000000000000794d */ /* 0x000fea0003800000 */
.L_x_1144:
        /* <DEDUP_REMOVED lines=14> */
.L_x_1160:


//--------------------- .nv.global.init           --------------------------
	.section	.nv.global.init,"aw",@progbits
.nv.global.init:
	.type		$str$23,@object
	.size		$str$23,($str$24 - $str$23)
$str$23:
        /*0000*/ 	.byte	0x28, 0x61, 0x64, 0x64, 0x72, 0x65, 0x73, 0x73, 0x20, 0x26, 0x20, 0x6d, 0x61, 0x73, 0x6b, 0x29
        /*0010*/ 	.byte	0x20, 0x3d, 0x3d, 0x20, 0x30, 0x00
	.type		$str$24,@object
	.size		$str$24,(__unnamed_2 - $str$24)
$str$24:
        /*0016*/ 	.byte	0x2f, 0x74, 0x6d, 0x70, 0x2f, 0x6f, 0x73, 0x73, 0x5f, 0x6b, 0x65, 0x72, 0x6e, 0x65, 0x6c, 0x73
        /*0026*/ 	.byte	0x5f, 0x73, 0x72, 0x63, 0x2f, 0x66, 0x6c, 0x61, 0x73, 0x68, 0x5f, 0x61, 0x74, 0x74, 0x65, 0x6e
        /*0036*/ 	.byte	0x74, 0x69, 0x6f, 0x6e, 0x2f, 0x63, 0x73, 0x72, 0x63, 0x2f, 0x63, 0x75, 0x74, 0x6c, 0x61, 0x73
        /*0046*/ 	.byte	0x73, 0x2f, 0x69, 0x6e, 0x63, 0x6c, 0x75, 0x64, 0x65, 0x2f, 0x63, 0x75, 0x74, 0x65, 0x2f, 0x70
        /*0056*/ 	.byte	0x6f, 0x69, 0x6e, 0x74, 0x65, 0x72, 0x5f, 0x66, 0x6c, 0x61, 0x67, 0x67, 0x65, 0x64, 0x2e, 0x68
        /*0066*/ 	.byte	0x70, 0x70, 0x00
	.type		__unnamed_2,@object
	.size		__unnamed_2,(__unnamed_1 - __unnamed_2)
__unnamed_2:
        /* <DEDUP_REMOVED lines=20> */
        /*01a9*/ 	.byte	0x43, 0x3c, 0x36, 0x34, 0x3e, 0x3e, 0x3e, 0x3e, 0x5d, 0x00
	.type		__unnamed_1,@object
	.size		__unnamed_1,(.L_0 - __unnamed_1)
__unnamed_1:
        /* <DEDUP_REMOVED lines=23> */
        /*0323*/ 	.byte	0x3a, 0x43, 0x3c, 0x35, 0x31, 0x32, 0x30, 0x3e, 0x3e, 0x3e, 0x3e, 0x3e, 0x5d, 0x00
.L_0:


//--------------------- .nv.shared._ZN7cutlass13device_kernelIN5flash11enable_sm90INS1_16FlashAttnBwdSm90INS1_25CollectiveMainloopBwdSm90ILi2ELi1ELi1EN4cute5tupleIJNS5_1CILi1EEES8_S8_EEENS6_IJNS7_ILi64EEENS7_ILi80EEENS7_ILi256EEEEEENS_6half_tEfNS_4arch4Sm90ELb0ELb0ELb1ELb0ELb0ELb0ELb1ELb1ELi2ELi1ELi1ELi1ELb0EEENS1_21CollectiveEpilogueBwdISD_SE_SG_Li256ELb0ELb1ELi2EEENS1_19SingleTileSchedulerILb0ELb0ELb0ELi80EEEEEEEEEvNT_6ParamsE --------------------------
	.section	.nv.shared._ZN7cutlass13device_kernelIN5flash11enable_sm90INS1_16FlashAttnBwdSm90INS1_25CollectiveMainloopBwdSm90ILi2ELi1ELi1EN4cute5tupleIJNS5_1CILi1EEES8_S8_EEENS6_IJNS7_ILi64EEENS7_ILi80EEENS7_ILi256EEEEEENS_6half_tEfNS_4arch4Sm90ELb0ELb0ELb1ELb0ELb0ELb0ELb1ELb1ELi2ELi1ELi1ELi1ELb0EEENS1_21CollectiveEpilogueBwdISD_SE_SG_Li256ELb0ELb1ELi2EEENS1_19SingleTileSchedulerILb0ELb0ELb0ELi80EEEEEEEEEvNT_6ParamsE,"aw",@nobits
	.sectionflags	@""
	.align	16
	.zero		1024


//--------------------- .nv.shared.reserved.0     --------------------------
	.section	.nv.shared.reserved.0,"aw",@nobits
	.weak		__nv_reservedSMEM_offset_0_alias
	.size		__nv_reservedSMEM_offset_0_alias, 0, 0
	.other		__nv_reservedSMEM_offset_0_alias,@"STO_CUDA_RESERVED_SHARED STV_DEFAULT"
__nv_reservedSMEM_offset_0_alias:
	.zero		0


//--------------------- .nv.global                --------------------------
	.section	.nv.global,"aw",@nobits
.nv.global:
	.type		_ZN74_INTERNAL_7ab731fe_38_flash_bwd_hdim256_fp16_softcap_sm90_cu_49158569_28914cute1_E,@object
	.size		_ZN74_INTERNAL_7ab731fe_38_flash_bwd_hdim256_fp16_softcap_sm90_cu_49158569_28914cute1_E,(_ZN74_INTERNAL_7ab731fe_38_flash_bwd_hdim256_fp16_softcap_sm90_cu_49158569_28914cuda3std3__45__cpo6cbeginE - _ZN74_INTERNAL_7ab731fe_38_flash_bwd_hdim256_fp16_softcap_sm90_cu_49158569_28914cute1_E)
_ZN74_INTERNAL_7ab731fe_38_flash_bwd_hdim256_fp16_softcap_sm90_cu_49158569_28914cute1_E:
	.zero		1
	.type		_ZN74_INTERNAL_7ab731fe_38_flash_bwd_hdim256_fp16_softcap_sm90_cu_49158569_28914cuda3std3__45__cpo6cbeginE,@object
	.size		_ZN74_INTERNAL_7ab731fe_38_flash_bwd_hdim256_fp16_softcap_sm90_cu_49158569_28914cuda3std3__45__cpo6cbeginE,(_ZN74_INTERNAL_7ab731fe_38_flash_bwd_hdim256_fp16_softcap_sm90_cu_49158569_28914cuda3std3__48in_placeE - _ZN74_INTERNAL_7ab731fe_38_flash_bwd_hdim256_fp16_softcap_sm90_cu_49158569_28914cuda3std3__45__cpo6cbeginE)
_ZN74_INTERNAL_7ab731fe_38_flash_bwd_hdim256_fp16_softcap_sm90_cu_49158569_28914cuda3std3__45__cpo6cbeginE:
	.zero		1
	.type		_ZN74_INTERNAL_7ab731fe_38_flash_bwd_hdim256_fp16_softcap_sm90_cu_49158569_28914cuda3std3__48in_placeE,@object
	.size		_ZN74_INTERNAL_7ab731fe_38_flash_bwd_hdim256_fp16_softcap_sm90_cu_49158569_28914cuda3std3__48in_placeE,(_ZN74_INTERNAL_7ab731fe_38_flash_bwd_hdim256_fp16_softcap_sm90_cu_49158569_28914cuda3std6ranges3__45__cpo9iter_moveE - _ZN74_INTERNAL_7ab731fe_38_flash_bwd_hdim256_fp16_softcap_sm90_cu_49158569_28914cuda3std3__48in_placeE)
_ZN74_INTERNAL_7ab731fe_38_flash_bwd_hdim256_fp16_softcap_sm90_cu_49158569_28914cuda3std3__48in_placeE:
	.zero		1
	.type		_ZN74_INTERNAL_7ab731fe_38_flash_bwd_hdim256_fp16_softcap_sm90_cu_49158569_28914cuda3std6ranges3__45__cpo9iter_moveE,@object
	.size		_ZN74_INTERNAL_7ab731fe_38_flash_bwd_hdim256_fp16_softcap_sm90_cu_49158569_28914cuda3std6ranges3__45__cpo9iter_moveE,(_ZN74_INTERNAL_7ab731fe_38_flash_bwd_hdim256_fp16_softcap_sm90_cu_49158569_28914cuda3std3__45__cpo5beginE - _ZN74_INTERNAL_7ab731fe_38_flash_bwd_hdim256_fp16_softcap_sm90_cu_49158569_28914cuda3std6ranges3__45__cpo9iter_moveE)
_ZN74_INTERNAL_7ab731fe_38_flash_bwd_hdim256_fp16_softcap_sm90_cu_49158569_28914cuda3std6ranges3__45__cpo9iter_moveE:
	.zero		1
	.type		_ZN74_INTERNAL_7ab731fe_38_flash_bwd_hdim256_fp16_softcap_sm90_cu_49158569_28914cuda3std3__45__cpo5beginE,@object
	.size		_ZN74_INTERNAL_7ab731fe_38_flash_bwd_hdim256_fp16_softcap_sm90_cu_49158569_28914cuda3std3__45__cpo5beginE,(_ZN74_INTERNAL_7ab731fe_38_flash_bwd_hdim256_fp16_softcap_sm90_cu_49158569_28914cuda3std3__476_GLOBAL__N__7ab731fe_38_flash_bwd_hdim256_fp16_softcap_sm90_cu_49158569_28916ignoreE - _ZN74_INTERNAL_7ab731fe_38_flash_bwd_hdim256_fp16_softcap_sm90_cu_49158569_28914cuda3std3__45__cpo5beginE)
_ZN74_INTERNAL_7ab731fe_38_flash_bwd_hdim256_fp16_softcap_sm90_cu_49158569_28914cuda3std3__45__cpo5beginE:
	.zero		1
	.type		_ZN74_INTERNAL_7ab731fe_38_flash_bwd_hdim256_fp16_softcap_sm90_cu_49158569_28914cuda3std3__476_GLOBAL__N__7ab731fe_38_flash_bwd_hdim256_fp16_softcap_sm90_cu_49158569_28916ignoreE,@object
	.size		_ZN74_INTERNAL_7ab731fe_38_flash_bwd_hdim256_fp16_softcap_sm90_cu_49158569_28914cuda3std3__476_GLOBAL__N__7ab731fe_38_flash_bwd_hdim256_fp16_softcap_sm90_cu_49158569_28916ignoreE,(_ZN74_INTERNAL_7ab731fe_38_flash_bwd_hdim256_fp16_softcap_sm90_cu_49158569_28914cute7productE - _ZN74_INTERNAL_7ab731fe_38_flash_bwd_hdim256_fp16_softcap_sm90_cu_49158569_28914cuda3std3__476_GLOBAL__N__7ab731fe_38_flash_bwd_hdim256_fp16_softcap_sm90_cu_49158569_28916ignoreE)
_ZN74_INTERNAL_7ab731fe_38_flash_bwd_hdim256_fp16_softcap_sm90_cu_49158569_28914cuda3std3__476_GLOBAL__N__7ab731fe_38_flash_bwd_hdim256_fp16_softcap_sm90_cu_49158569_28916ignoreE:
	.zero		1
	.type		_ZN74_INTERNAL_7ab731fe_38_flash_bwd_hdim256_fp16_softcap_sm90_cu_49158569_28914cute7productE,@object
	.size		_ZN74_INTERNAL_7ab731fe_38_flash_bwd_hdim256_fp16_softcap_sm90_cu_49158569_28914cute7productE,(_ZN74_INTERNAL_7ab731fe_38_flash_bwd_hdim256_fp16_softcap_sm90_cu_49158569_28914cuda3std3__45__cpo3endE - _ZN74_INTERNAL_7ab731fe_38_flash_bwd_hdim256_fp16_softcap_sm90_cu_49158569_28914cute7productE)
_ZN74_INTERNAL_7ab731fe_38_flash_bwd_hdim256_fp16_softcap_sm90_cu_49158569_28914cute7productE:
	.zero		1
	.type		_ZN74_INTERNAL_7ab731fe_38_flash_bwd_hdim256_fp16_softcap_sm90_cu_49158569_28914cuda3std3__45__cpo3endE,@object
	.size		_ZN74_INTERNAL_7ab731fe_38_flash_bwd_hdim256_fp16_softcap_sm90_cu_49158569_28914cuda3std3__45__cpo3endE,(_ZN74_INTERNAL_7ab731fe_38_flash_bwd_hdim256_fp16_softcap_sm90_cu_49158569_28914cuda3std3__419piecewise_constructE - _ZN74_INTERNAL_7ab731fe_38_flash_bwd_hdim256_fp16_softcap_sm90_cu_49158569_28914cuda3std3__45__cpo3endE)
_ZN74_INTERNAL_7ab731fe_38_flash_bwd_hdim256_fp16_softcap_sm90_cu_49158569_28914cuda3std3__45__cpo3endE:
	.zero		1
	.type		_ZN74_INTERNAL_7ab731fe_38_flash_bwd_hdim256_fp16_softcap_sm90_cu_49158569_28914cuda3std3__419piecewise_constructE,@object
	.size		_ZN74_INTERNAL_7ab731fe_38_flash_bwd_hdim256_fp16_softcap_sm90_cu_49158569_28914cuda3std3__419piecewise_constructE,(_ZN74_INTERNAL_7ab731fe_38_flash_bwd_hdim256_fp16_softcap_sm90_cu_49158569_28914cuda3std3__45__cpo4cendE - _ZN74_INTERNAL_7ab731fe_38_flash_bwd_hdim256_fp16_softcap_sm90_cu_49158569_28914cuda3std3__419piecewise_constructE)
_ZN74_INTERNAL_7ab731fe_38_flash_bwd_hdim256_fp16_softcap_sm90_cu_49158569_28914cuda3std3__419piecewise_constructE:
	.zero		1
	.type		_ZN74_INTERNAL_7ab731fe_38_flash_bwd_hdim256_fp16_softcap_sm90_cu_49158569_28914cuda3std3__45__cpo4cendE,@object
	.size		_ZN74_INTERNAL_7ab731fe_38_flash_bwd_hdim256_fp16_softcap_sm90_cu_49158569_28914cuda3std3__45__cpo4cendE,(_ZN74_INTERNAL_7ab731fe_38_flash_bwd_hdim256_fp16_softcap_sm90_cu_49158569_28914cuda3std6ranges3__45__cpo4swapE - _ZN74_INTERNAL_7ab731fe_38_flash_bwd_hdim256_fp16_softcap_sm90_cu_49158569_28914cuda3std3__45__cpo4cendE)
_ZN74_INTERNAL_7ab731fe_38_flash_bwd_hdim256_fp16_softcap_sm90_cu_49158569_28914cuda3std3__45__cpo4cendE:
	.zero		1
	.type		_ZN74_INTERNAL_7ab731fe_38_flash_bwd_hdim256_fp16_softcap_sm90_cu_49158569_28914cuda3std6ranges3__45__cpo4swapE,@object
	.size		_ZN74_INTERNAL_7ab731fe_38_flash_bwd_hdim256_fp16_softcap_sm90_cu_49158569_28914cuda3std6ranges3__45__cpo4swapE,(.L_9 - _ZN74_INTERNAL_7ab731fe_38_flash_bwd_hdim256_fp16_softcap_sm90_cu_49158569_28914cuda3std6ranges3__45__cpo4swapE)
_ZN74_INTERNAL_7ab731fe_38_flash_bwd_hdim256_fp16_softcap_sm90_cu_49158569_28914cuda3std6ranges3__45__cpo4swapE:
	.zero		1
.L_9:


//--------------------- .nv.shared._ZN7cutlass13device_kernelIN5flash11enable_sm90INS1_16FlashAttnBwdSm90INS1_25CollectiveMainloopBwdSm90ILi2ELi1ELi1EN4cute5tupleIJNS5_1CILi1EEES8_S8_EEENS6_IJNS7_ILi64EEENS7_ILi80EEENS7_ILi256EEEEEENS_6half_tEfNS_4arch4Sm90ELb0ELb0ELb1ELb0ELb0ELb0ELb1ELb1ELi2ELi1ELi1ELi1ELb0EEENS1_24CollectiveEpilogueBwdGQAISD_fSG_Li256ELb0ELb0EEENS1_19SingleTileSchedulerILb0ELb0ELb0ELi80EEEEEEEEEvNT_6ParamsE --------------------------
	.section	.nv.shared._ZN7cutlass13device_kernelIN5flash11enable_sm90INS1_16FlashAttnBwdSm90INS1_25CollectiveMainloopBwdSm90ILi2ELi1ELi1EN4cute5tupleIJNS5_1CILi1EEES8_S8_EEENS6_IJNS7_ILi64EEENS7_ILi80EEENS7_ILi256EEEEEENS_6half_tEfNS_4arch4Sm90ELb0ELb0ELb1ELb0ELb0ELb0ELb1ELb1ELi2ELi1ELi1ELi1ELb0EEENS1_24CollectiveEpilogueBwdGQAISD_fSG_Li256ELb0ELb0EEENS1_19SingleTileSchedulerILb0ELb0ELb0ELi80EEEEEEEEEvNT_6ParamsE,"aw",@nobits
	.sectionflags	@""
	.align	16
	.zero		1024


//--------------------- .nv.shared._ZN7cutlass13device_kernelIN5flash11enable_sm90INS1_16FlashAttnBwdSm90INS1_25CollectiveMainloopBwdSm90ILi2ELi1ELi1EN4cute5tupleIJNS5_1CILi1EEES8_S8_EEENS6_IJNS7_ILi64EEENS7_ILi80EEENS7_ILi256EEEEEENS_6half_tEfNS_4arch4Sm90ELb0ELb0ELb1ELb1ELb0ELb0ELb1ELb1ELi2ELi1ELi1ELi1ELb0EEENS1_21CollectiveEpilogueBwdISD_SE_SG_Li256ELb1ELb1ELi2EEENS1_19SingleTileSchedulerILb1ELb0ELb0ELi80EEEEEEEEEvNT_6ParamsE --------------------------
	.section	.nv.shared._ZN7cutlass13device_kernelIN5flash11enable_sm90INS1_16FlashAttnBwdSm90INS1_25CollectiveMainloopBwdSm90ILi2ELi1ELi1EN4cute5tupleIJNS5_1CILi1EEES8_S8_EEENS6_IJNS7_ILi64EEENS7_ILi80EEENS7_ILi256EEEEEENS_6half_tEfNS_4arch4Sm90ELb0ELb0ELb1ELb1ELb0ELb0ELb1ELb1ELi2ELi1ELi1ELi1ELb0EEENS1_21CollectiveEpilogueBwdISD_SE_SG_Li256ELb1ELb1ELi2EEENS1_19SingleTileSchedulerILb1ELb0ELb0ELi80EEEEEEEEEvNT_6ParamsE,"aw",@nobits
	.sectionflags	@""
	.align	16
	.zero		1024


//--------------------- .nv.shared._ZN7cutlass13device_kernelIN5flash11enable_sm90INS1_16FlashAttnBwdSm90INS1_25CollectiveMainloopBwdSm90ILi2ELi1ELi1EN4cute5tupleIJNS5_1CILi1EEES8_S8_EEENS6_IJNS7_ILi64EEENS7_ILi80EEENS7_ILi256EEEEEENS_6half_tEfNS_4arch4Sm90ELb0ELb0ELb1ELb1ELb0ELb0ELb1ELb1ELi2ELi1ELi1ELi1ELb0EEENS1_24CollectiveEpilogueBwdGQAISD_fSG_Li256ELb1ELb0EEENS1_19SingleTileSchedulerILb1ELb0ELb0ELi80EEEEEEEEEvNT_6ParamsE --------------------------
	.section	.nv.shared._ZN7cutlass13device_kernelIN5flash11enable_sm90INS1_16FlashAttnBwdSm90INS1_25CollectiveMainloopBwdSm90ILi2ELi1ELi1EN4cute5tupleIJNS5_1CILi1EEES8_S8_EEENS6_IJNS7_ILi64EEENS7_ILi80EEENS7_ILi256EEEEEENS_6half_tEfNS_4arch4Sm90ELb0ELb0ELb1ELb1ELb0ELb0ELb1ELb1ELi2ELi1ELi1ELi1ELb0EEENS1_24CollectiveEpilogueBwdGQAISD_fSG_Li256ELb1ELb0EEENS1_19SingleTileSchedulerILb1ELb0ELb0ELi80EEEEEEEEEvNT_6ParamsE,"aw",@nobits
	.sectionflags	@""
	.align	16
	.zero		1024


//--------------------- .nv.shared._ZN7cutlass13device_kernelIN5flash11enable_sm90INS1_16FlashAttnBwdSm90INS1_25CollectiveMainloopBwdSm90ILi2ELi1ELi1EN4cute5tupleIJNS5_1CILi1EEES8_S8_EEENS6_IJNS7_ILi64EEENS7_ILi80EEENS7_ILi256EEEEEENS_6half_tEfNS_4arch4Sm90ELb0ELb1ELb1ELb0ELb0ELb0ELb1ELb1ELi2ELi1ELi1ELi1ELb0EEENS1_21CollectiveEpilogueBwdISD_SE_SG_Li256ELb0ELb1ELi2EEENS1_19SingleTileSchedulerILb0ELb0ELb0ELi80EEEEEEEEEvNT_6ParamsE --------------------------
	.section	.nv.shared._ZN7cutlass13device_kernelIN5flash11enable_sm90INS1_16FlashAttnBwdSm90INS1_25CollectiveMainloopBwdSm90ILi2ELi1ELi1EN4cute5tupleIJNS5_1CILi1EEES8_S8_EEENS6_IJNS7_ILi64EEENS7_ILi80EEENS7_ILi256EEEEEENS_6half_tEfNS_4arch4Sm90ELb0ELb1ELb1ELb0ELb0ELb0ELb1ELb1ELi2ELi1ELi1ELi1ELb0EEENS1_21CollectiveEpilogueBwdISD_SE_SG_Li256ELb0ELb1ELi2EEENS1_19SingleTileSchedulerILb0ELb0ELb0ELi80EEEEEEEEEvNT_6ParamsE,"aw",@nobits
	.sectionflags	@""
	.align	16
	.zero		1024


//--------------------- .nv.shared._ZN7cutlass13device_kernelIN5flash11enable_sm90INS1_16FlashAttnBwdSm90INS1_25CollectiveMainloopBwdSm90ILi2ELi1ELi1EN4cute5tupleIJNS5_1CILi1EEES8_S8_EEENS6_IJNS7_ILi64EEENS7_ILi80EEENS7_ILi256EEEEEENS_6half_tEfNS_4arch4Sm90ELb0ELb1ELb1ELb0ELb0ELb0ELb1ELb1ELi2ELi1ELi1ELi1ELb0EEENS1_24CollectiveEpilogueBwdGQAISD_fSG_Li256ELb0ELb0EEENS1_19SingleTileSchedulerILb0ELb0ELb0ELi80EEEEEEEEEvNT_6ParamsE --------------------------
	.section	.nv.shared._ZN7cutlass13device_kernelIN5flash11enable_sm90INS1_16FlashAttnBwdSm90INS1_25CollectiveMainloopBwdSm90ILi2ELi1ELi1EN4cute5tupleIJNS5_1CILi1EEES8_S8_EEENS6_IJNS7_ILi64EEENS7_ILi80EEENS7_ILi256EEEEEENS_6half_tEfNS_4arch4Sm90ELb0ELb1ELb1ELb0ELb0ELb0ELb1ELb1ELi2ELi1ELi1ELi1ELb0EEENS1_24CollectiveEpilogueBwdGQAISD_fSG_Li256ELb0ELb0EEENS1_19SingleTileSchedulerILb0ELb0ELb0ELi80EEEEEEEEEvNT_6ParamsE,"aw",@nobits
	.sectionflags	@""
	.align	16
	.zero		1024


//--------------------- .nv.shared._ZN7cutlass13device_kernelIN5flash11enable_sm90INS1_16FlashAttnBwdSm90INS1_25CollectiveMainloopBwdSm90ILi2ELi1ELi1EN4cute5tupleIJNS5_1CILi1EEES8_S8_EEENS6_IJNS7_ILi64EEENS7_ILi80EEENS7_ILi256EEEEEENS_6half_tEfNS_4arch4Sm90ELb0ELb1ELb1ELb1ELb0ELb0ELb1ELb1ELi2ELi1ELi1ELi1ELb0EEENS1_21CollectiveEpilogueBwdISD_SE_SG_Li256ELb1ELb1ELi2EEENS1_19SingleTileSchedulerILb1ELb0ELb0ELi80EEEEEEEEEvNT_6ParamsE --------------------------
	.section	.nv.shared._ZN7cutlass13device_kernelIN5flash11enable_sm90INS1_16FlashAttnBwdSm90INS1_25CollectiveMainloopBwdSm90ILi2ELi1ELi1EN4cute5tupleIJNS5_1CILi1EEES8_S8_EEENS6_IJNS7_ILi64EEENS7_ILi80EEENS7_ILi256EEEEEENS_6half_tEfNS_4arch4Sm90ELb0ELb1ELb1ELb1ELb0ELb0ELb1ELb1ELi2ELi1ELi1ELi1ELb0EEENS1_21CollectiveEpilogueBwdISD_SE_SG_Li256ELb1ELb1ELi2EEENS1_19SingleTileSchedulerILb1ELb0ELb0ELi80EEEEEEEEEvNT_6ParamsE,"aw",@nobits
	.sectionflags	@""
	.align	16
	.zero		1024


//--------------------- .nv.shared._ZN7cutlass13device_kernelIN5flash11enable_sm90INS1_16FlashAttnBwdSm90INS1_25CollectiveMainloopBwdSm90ILi2ELi1ELi1EN4cute5tupleIJNS5_1CILi1EEES8_S8_EEENS6_IJNS7_ILi64EEENS7_ILi80EEENS7_ILi256EEEEEENS_6half_tEfNS_4arch4Sm90ELb0ELb1ELb1ELb1ELb0ELb0ELb1ELb1ELi2ELi1ELi1ELi1ELb0EEENS1_24CollectiveEpilogueBwdGQAISD_fSG_Li256ELb1ELb0EEENS1_19SingleTileSchedulerILb1ELb0ELb0ELi80EEEEEEEEEvNT_6ParamsE --------------------------
	.section	.nv.shared._ZN7cutlass13device_kernelIN5flash11enable_sm90INS1_16FlashAttnBwdSm90INS1_25CollectiveMainloopBwdSm90ILi2ELi1ELi1EN4cute5tupleIJNS5_1CILi1EEES8_S8_EEENS6_IJNS7_ILi64EEENS7_ILi80EEENS7_ILi256EEEEEENS_6half_tEfNS_4arch4Sm90ELb0ELb1ELb1ELb1ELb0ELb0ELb1ELb1ELi2ELi1ELi1ELi1ELb0EEENS1_24CollectiveEpilogueBwdGQAISD_fSG_Li256ELb1ELb0EEENS1_19SingleTileSchedulerILb1ELb0ELb0ELi80EEEEEEEEEvNT_6ParamsE,"aw",@nobits
	.sectionflags	@""
	.align	16
	.zero		1024


//--------------------- .nv.shared._ZN7cutlass13device_kernelIN5flash11enable_sm90INS1_16FlashAttnBwdSm90INS1_25CollectiveMainloopBwdSm90ILi2ELi1ELi1EN4cute5tupleIJNS5_1CILi1EEES8_S8_EEENS6_IJNS7_ILi64EEENS7_ILi80EEENS7_ILi256EEEEEENS_6half_tEfNS_4arch4Sm90ELb1ELb0ELb1ELb0ELb0ELb0ELb1ELb1ELi2ELi1ELi1ELi1ELb0EEENS1_21CollectiveEpilogueBwdISD_SE_SG_Li256ELb0ELb1ELi2EEENS1_25SingleTileBwdLPTSchedulerILb0ELi80ELb0EEEEEEEEEvNT_6ParamsE --------------------------
	.section	.nv.shared._ZN7cutlass13device_kernelIN5flash11enable_sm90INS1_16FlashAttnBwdSm90INS1_25CollectiveMainloopBwdSm90ILi2ELi1ELi1EN4cute5tupleIJNS5_1CILi1EEES8_S8_EEENS6_IJNS7_ILi64EEENS7_ILi80EEENS7_ILi256EEEEEENS_6half_tEfNS_4arch4Sm90ELb1ELb0ELb1ELb0ELb0ELb0ELb1ELb1ELi2ELi1ELi1ELi1ELb0EEENS1_21CollectiveEpilogueBwdISD_SE_SG_Li256ELb0ELb1ELi2EEENS1_25SingleTileBwdLPTSchedulerILb0ELi80ELb0EEEEEEEEEvNT_6ParamsE,"aw",@nobits
	.sectionflags	@""
	.align	16
	.zero		1024


//--------------------- .nv.shared._ZN7cutlass13device_kernelIN5flash11enable_sm90INS1_16FlashAttnBwdSm90INS1_25CollectiveMainloopBwdSm90ILi2ELi1ELi1EN4cute5tupleIJNS5_1CILi1EEES8_S8_EEENS6_IJNS7_ILi64EEENS7_ILi80EEENS7_ILi256EEEEEENS_6half_tEfNS_4arch4Sm90ELb1ELb0ELb1ELb0ELb0ELb0ELb1ELb1ELi2ELi1ELi1ELi1ELb0EEENS1_24CollectiveEpilogueBwdGQAISD_fSG_Li256ELb0ELb0EEENS1_25SingleTileBwdLPTSchedulerILb0ELi80ELb0EEEEEEEEEvNT_6ParamsE --------------------------
	.section	.nv.shared._ZN7cutlass13device_kernelIN5flash11enable_sm90INS1_16FlashAttnBwdSm90INS1_25CollectiveMainloopBwdSm90ILi2ELi1ELi1EN4cute5tupleIJNS5_1CILi1EEES8_S8_EEENS6_IJNS7_ILi64EEENS7_ILi80EEENS7_ILi256EEEEEENS_6half_tEfNS_4arch4Sm90ELb1ELb0ELb1ELb0ELb0ELb0ELb1ELb1ELi2ELi1ELi1ELi1ELb0EEENS1_24CollectiveEpilogueBwdGQAISD_fSG_Li256ELb0ELb0EEENS1_25SingleTileBwdLPTSchedulerILb0ELi80ELb0EEEEEEEEEvNT_6ParamsE,"aw",@nobits
	.sectionflags	@""
	.align	16
	.zero		1024


//--------------------- .nv.shared._ZN7cutlass13device_kernelIN5flash22FlashAttnBwdPreprocessIN4cute5tupleIJNS3_1CILi64EEENS5_ILi256EEEEEENS_6half_tEfNS_4arch4Sm90ELb1ELb0EEEEEvNT_6ParamsE --------------------------
	.section	.nv.shared._ZN7cutlass13device_kernelIN5flash22FlashAttnBwdPreprocessIN4cute5tupleIJNS3_1CILi64EEENS5_ILi256EEEEEENS_6half_tEfNS_4arch4Sm90ELb1ELb0EEEEEvNT_6ParamsE,"aw",@nobits
	.sectionflags	@""
	.align	16
	.zero		1024


//--------------------- .nv.shared._ZN7cutlass13device_kernelIN5flash11enable_sm90INS1_16FlashAttnBwdSm90INS1_25CollectiveMainloopBwdSm90ILi2ELi1ELi1EN4cute5tupleIJNS5_1CILi1EEES8_S8_EEENS6_IJNS7_ILi64EEENS7_ILi80EEENS7_ILi256EEEEEENS_6half_tEfNS_4arch4Sm90ELb1ELb0ELb1ELb1ELb0ELb0ELb1ELb1ELi2ELi1ELi1ELi1ELb0EEENS1_21CollectiveEpilogueBwdISD_SE_SG_Li256ELb1ELb1ELi2EEENS1_25SingleTileBwdLPTSchedulerILb1ELi80ELb0EEEEEEEEEvNT_6ParamsE --------------------------
	.section	.nv.shared._ZN7cutlass13device_kernelIN5flash11enable_sm90INS1_16FlashAttnBwdSm90INS1_25CollectiveMainloopBwdSm90ILi2ELi1ELi1EN4cute5tupleIJNS5_1CILi1EEES8_S8_EEENS6_IJNS7_ILi64EEENS7_ILi80EEENS7_ILi256EEEEEENS_6half_tEfNS_4arch4Sm90ELb1ELb0ELb1ELb1ELb0ELb0ELb1ELb1ELi2ELi1ELi1ELi1ELb0EEENS1_21CollectiveEpilogueBwdISD_SE_SG_Li256ELb1ELb1ELi2EEENS1_25SingleTileBwdLPTSchedulerILb1ELi80ELb0EEEEEEEEEvNT_6ParamsE,"aw",@nobits
	.sectionflags	@""
	.align	16
	.zero		1024


//--------------------- .nv.shared._ZN7cutlass13device_kernelIN5flash32FlashAttnBwdPostprocessConvertdQIN4cute5tupleIJNS3_1CILi80EEENS5_ILi256EEEEEENS_6half_tEfNS_4arch4Sm90ELi256ENS3_8TiledMMAINS3_8MMA_AtomIJNS3_4SM904GMMA25MMA_64x16x16_F32F16F16_SSILNSF_5MajorE1ELSH_1ELNSF_7ScaleInE1ELSI_1EEEEEENS3_6LayoutINS4_IJNS5_ILi2EEENS5_ILi1EEESN_EEENS4_IJSN_NS5_ILi0EEESP_EEEEENS4_IJNS3_10UnderscoreESS_SS_EEEEELb1EEEEEvNT_6ParamsE --------------------------
	.section	.nv.shared._ZN7cutlass13device_kernelIN5flash32FlashAttnBwdPostprocessConvertdQIN4cute5tupleIJNS3_1CILi80EEENS5_ILi256EEEEEENS_6half_tEfNS_4arch4Sm90ELi256ENS3_8TiledMMAINS3_8MMA_AtomIJNS3_4SM904GMMA25MMA_64x16x16_F32F16F16_SSILNSF_5MajorE1ELSH_1ELNSF_7ScaleInE1ELSI_1EEEEEENS3_6LayoutINS4_IJNS5_ILi2EEENS5_ILi1EEESN_EEENS4_IJSN_NS5_ILi0EEESP_EEEEENS4_IJNS3_10UnderscoreESS_SS_EEEEELb1EEEEEvNT_6ParamsE,"aw",@nobits
	.sectionflags	@""
	.align	16
	.zero		1024


//--------------------- .nv.shared._ZN7cutlass13device_kernelIN5flash32FlashAttnBwdPostprocessConvertdQIN4cute5tupleIJNS3_1CILi64EEENS5_ILi256EEEEEENS_6half_tEfNS_4arch4Sm90ELi256ENS3_8TiledMMAINS3_8MMA_AtomIJNS3_4SM904GMMA25MMA_64x64x16_F32F16F16_SSILNSF_5MajorE1ELSH_0ELNSF_7ScaleInE1ELSI_1EEEEEENS3_6LayoutINS4_IJNS5_ILi2EEENS5_ILi1EEESN_EEENS4_IJSN_NS5_ILi0EEESP_EEEEENS4_IJNS3_10UnderscoreESS_SS_EEEEELb1EEEEEvNT_6ParamsE --------------------------
	.section	.nv.shared._ZN7cutlass13device_kernelIN5flash32FlashAttnBwdPostprocessConvertdQIN4cute5tupleIJNS3_1CILi64EEENS5_ILi256EEEEEENS_6half_tEfNS_4arch4Sm90ELi256ENS3_8TiledMMAINS3_8MMA_AtomIJNS3_4SM904GMMA25MMA_64x64x16_F32F16F16_SSILNSF_5MajorE1ELSH_0ELNSF_7ScaleInE1ELSI_1EEEEEENS3_6LayoutINS4_IJNS5_ILi2EEENS5_ILi1EEESN_EEENS4_IJSN_NS5_ILi0EEESP_EEEEENS4_IJNS3_10UnderscoreESS_SS_EEEEELb1EEEEEvNT_6ParamsE,"aw",@nobits
	.sectionflags	@""
	.align	16
	.zero		1024


//--------------------- .nv.shared._ZN7cutlass13device_kernelIN5flash11enable_sm90INS1_16FlashAttnBwdSm90INS1_25CollectiveMainloopBwdSm90ILi2ELi1ELi1EN4cute5tupleIJNS5_1CILi1EEES8_S8_EEENS6_IJNS7_ILi64EEENS7_ILi80EEENS7_ILi256EEEEEENS_6half_tEfNS_4arch4Sm90ELb1ELb0ELb1ELb1ELb0ELb0ELb1ELb1ELi2ELi1ELi1ELi1ELb0EEENS1_24CollectiveEpilogueBwdGQAISD_fSG_Li256ELb1ELb0EEENS1_25SingleTileBwdLPTSchedulerILb1ELi80ELb0EEEEEEEEEvNT_6ParamsE --------------------------
	.section	.nv.shared._ZN7cutlass13device_kernelIN5flash11enable_sm90INS1_16FlashAttnBwdSm90INS1_25CollectiveMainloopBwdSm90ILi2ELi1ELi1EN4cute5tupleIJNS5_1CILi1EEES8_S8_EEENS6_IJNS7_ILi64EEENS7_ILi80EEENS7_ILi256EEEEEENS_6half_tEfNS_4arch4Sm90ELb1ELb0ELb1ELb1ELb0ELb0ELb1ELb1ELi2ELi1ELi1ELi1ELb0EEENS1_24CollectiveEpilogueBwdGQAISD_fSG_Li256ELb1ELb0EEENS1_25SingleTileBwdLPTSchedulerILb1ELi80ELb0EEEEEEEEEvNT_6ParamsE,"aw",@nobits
	.sectionflags	@""
	.align	16
	.zero		1024


//--------------------- .nv.shared._ZN7cutlass13device_kernelIN5flash22FlashAttnBwdPreprocessIN4cute5tupleIJNS3_1CILi64EEENS5_ILi256EEEEEENS_6half_tEfNS_4arch4Sm90ELb1ELb1EEEEEvNT_6ParamsE --------------------------
	.section	.nv.shared._ZN7cutlass13device_kernelIN5flash22FlashAttnBwdPreprocessIN4cute5tupleIJNS3_1CILi64EEENS5_ILi256EEEEEENS_6half_tEfNS_4arch4Sm90ELb1ELb1EEEEEvNT_6ParamsE,"aw",@nobits
	.sectionflags	@""
	.align	16
	.zero		1024


//--------------------- .nv.constant0._ZN7cutlass13device_kernelIN5flash11enable_sm90INS1_16FlashAttnBwdSm90INS1_25CollectiveMainloopBwdSm90ILi2ELi1ELi1EN4cute5tupleIJNS5_1CILi1EEES8_S8_EEENS6_IJNS7_ILi64EEENS7_ILi80EEENS7_ILi256EEEEEENS_6half_tEfNS_4arch4Sm90ELb0ELb0ELb1ELb0ELb0ELb0ELb1ELb1ELi2ELi1ELi1ELi1ELb0EEENS1_21CollectiveEpilogueBwdISD_SE_SG_Li256ELb0ELb1ELi2EEENS1_19SingleTileSchedulerILb0ELb0ELb0ELi80EEEEEEEEEvNT_6ParamsE --------------------------
	.section	.nv.constant0._ZN7cutlass13device_kernelIN5flash11enable_sm90INS1_16FlashAttnBwdSm90INS1_25CollectiveMainloopBwdSm90ILi2ELi1ELi1EN4cute5tupleIJNS5_1CILi1EEES8_S8_EEENS6_IJNS7_ILi64EEENS7_ILi80EEENS7_ILi256EEEEEENS_6half_tEfNS_4arch4Sm90ELb0ELb0ELb1ELb0ELb0ELb0ELb1ELb1ELi2ELi1ELi1ELi1ELb0EEENS1_21CollectiveEpilogueBwdISD_SE_SG_Li256ELb0ELb1ELi2EEENS1_19SingleTileSchedulerILb0ELb0ELb0ELi80EEEEEEEEEvNT_6ParamsE,"a",@progbits
	.sectionflags	@""
	.align	4
.nv.constant0._ZN7cutlass13device_kernelIN5flash11enable_sm90INS1_16FlashAttnBwdSm90INS1_25CollectiveMainloopBwdSm90ILi2ELi1ELi1EN4cute5tupleIJNS5_1CILi1EEES8_S8_EEENS6_IJNS7_ILi64EEENS7_ILi80EEENS7_ILi256EEEEEENS_6half_tEfNS_4arch4Sm90ELb0ELb0ELb1ELb0ELb0ELb0ELb1ELb1ELi2ELi1ELi1ELi1ELb0EEENS1_21CollectiveEpilogueBwdISD_SE_SG_Li256ELb0ELb1ELi2EEENS1_19SingleTileSchedulerILb0ELb0ELb0ELi80EEEEEEEEEvNT_6ParamsE:
	.zero		2944


//--------------------- .nv.constant0._ZN7cutlass13device_kernelIN5flash11enable_sm90INS1_16FlashAttnBwdSm90INS1_25CollectiveMainloopBwdSm90ILi2ELi1ELi1EN4cute5tupleIJNS5_1CILi1EEES8_S8_EEENS6_IJNS7_ILi64EEENS7_ILi80EEENS7_ILi256EEEEEENS_6half_tEfNS_4arch4Sm90ELb0ELb0ELb1ELb0ELb0ELb0ELb1ELb1ELi2ELi1ELi1ELi1ELb0EEENS1_24CollectiveEpilogueBwdGQAISD_fSG_Li256ELb0ELb0EEENS1_19SingleTileSchedulerILb0ELb0ELb0ELi80EEEEEEEEEvNT_6ParamsE --------------------------
	.section	.nv.constant0._ZN7cutlass13device_kernelIN5flash11enable_sm90INS1_16FlashAttnBwdSm90INS1_25CollectiveMainloopBwdSm90ILi2ELi1ELi1EN4cute5tupleIJNS5_1CILi1EEES8_S8_EEENS6_IJNS7_ILi64EEENS7_ILi80EEENS7_ILi256EEEEEENS_6half_tEfNS_4arch4Sm90ELb0ELb0ELb1ELb0ELb0ELb0ELb1ELb1ELi2ELi1ELi1ELi1ELb0EEENS1_24CollectiveEpilogueBwdGQAISD_fSG_Li256ELb0ELb0EEENS1_19SingleTileSchedulerILb0ELb0ELb0ELi80EEEEEEEEEvNT_6ParamsE,"a",@progbits
	.sectionflags	@""
	.align	4
.nv.constant0._ZN7cutlass13device_kernelIN5flash11enable_sm90INS1_16FlashAttnBwdSm90INS1_25CollectiveMainloopBwdSm90ILi2ELi1ELi1EN4cute5tupleIJNS5_1CILi1EEES8_S8_EEENS6_IJNS7_ILi64EEENS7_ILi80EEENS7_ILi256EEEEEENS_6half_tEfNS_4arch4Sm90ELb0ELb0ELb1ELb0ELb0ELb0ELb1ELb1ELi2ELi1ELi1ELi1ELb0EEENS1_24CollectiveEpilogueBwdGQAISD_fSG_Li256ELb0ELb0EEENS1_19SingleTileSchedulerILb0ELb0ELb0ELi80EEEEEEEEEvNT_6ParamsE:
	.zero		2304


//--------------------- .nv.constant0._ZN7cutlass13device_kernelIN5flash11enable_sm90INS1_16FlashAttnBwdSm90INS1_25CollectiveMainloopBwdSm90ILi2ELi1ELi1EN4cute5tupleIJNS5_1CILi1EEES8_S8_EEENS6_IJNS7_ILi64EEENS7_ILi80EEENS7_ILi256EEEEEENS_6half_tEfNS_4arch4Sm90ELb0ELb0ELb1ELb1ELb0ELb0ELb1ELb1ELi2ELi1ELi1ELi1ELb0EEENS1_21CollectiveEpilogueBwdISD_SE_SG_Li256ELb1ELb1ELi2EEENS1_19SingleTileSchedulerILb1ELb0ELb0ELi80EEEEEEEEEvNT_6ParamsE --------------------------
	.section	.nv.constant0._ZN7cutlass13device_kernelIN5flash11enable_sm90INS1_16FlashAttnBwdSm90INS1_25CollectiveMainloopBwdSm90ILi2ELi1ELi1EN4cute5tupleIJNS5_1CILi1EEES8_S8_EEENS6_IJNS7_ILi64EEENS7_ILi80EEENS7_ILi256EEEEEENS_6half_tEfNS_4arch4Sm90ELb0ELb0ELb1ELb1ELb0ELb0ELb1ELb1ELi2ELi1ELi1ELi1ELb0EEENS1_21CollectiveEpilogueBwdISD_SE_SG_Li256ELb1ELb1ELi2EEENS1_19SingleTileSchedulerILb1ELb0ELb0ELi80EEEEEEEEEvNT_6ParamsE,"a",@progbits
	.sectionflags	@""
	.align	4
.nv.constant0._ZN7cutlass13device_kernelIN5flash11enable_sm90INS1_16FlashAttnBwdSm90INS1_25CollectiveMainloopBwdSm90ILi2ELi1ELi1EN4cute5tupleIJNS5_1CILi1EEES8_S8_EEENS6_IJNS7_ILi64EEENS7_ILi80EEENS7_ILi256EEEEEENS_6half_tEfNS_4arch4Sm90ELb0ELb0ELb1ELb1ELb0ELb0ELb1ELb1ELi2ELi1ELi1ELi1ELb0EEENS1_21CollectiveEpilogueBwdISD_SE_SG_Li256ELb1ELb1ELi2EEENS1_19SingleTileSchedulerILb1ELb0ELb0ELi80EEEEEEEEEvNT_6ParamsE:
	.zero		2304


//--------------------- .nv.constant0._ZN7cutlass13device_kernelIN5flash11enable_sm90INS1_16FlashAttnBwdSm90INS1_25CollectiveMainloopBwdSm90ILi2ELi1ELi1EN4cute5tupleIJNS5_1CILi1EEES8_S8_EEENS6_IJNS7_ILi64EEENS7_ILi80EEENS7_ILi256EEEEEENS_6half_tEfNS_4arch4Sm90ELb0ELb0ELb1ELb1ELb0ELb0ELb1ELb1ELi2ELi1ELi1ELi1ELb0EEENS1_24CollectiveEpilogueBwdGQAISD_fSG_Li256ELb1ELb0EEENS1_19SingleTileSchedulerILb1ELb0ELb0ELi80EEEEEEEEEvNT_6ParamsE --------------------------
	.section	.nv.constant0._ZN7cutlass13device_kernelIN5flash11enable_sm90INS1_16FlashAttnBwdSm90INS1_25CollectiveMainloopBwdSm90ILi2ELi1ELi1EN4cute5tupleIJNS5_1CILi1EEES8_S8_EEENS6_IJNS7_ILi64EEENS7_ILi80EEENS7_ILi256EEEEEENS_6half_tEfNS_4arch4Sm90ELb0ELb0ELb1ELb1ELb0ELb0ELb1ELb1ELi2ELi1ELi1ELi1ELb0EEENS1_24CollectiveEpilogueBwdGQAISD_fSG_Li256ELb1ELb0EEENS1_19SingleTileSchedulerILb1ELb0ELb0ELi80EEEEEEEEEvNT_6ParamsE,"a",@progbits
	.sectionflags	@""
	.align	4
.nv.constant0._ZN7cutlass13device_kernelIN5flash11enable_sm90INS1_16FlashAttnBwdSm90INS1_25CollectiveMainloopBwdSm90ILi2ELi1ELi1EN4cute5tupleIJNS5_1CILi1EEES8_S8_EEENS6_IJNS7_ILi64EEENS7_ILi80EEENS7_ILi256EEEEEENS_6half_tEfNS_4arch4Sm90ELb0ELb0ELb1ELb1ELb0ELb0ELb1ELb1ELi2ELi1ELi1ELi1ELb0EEENS1_24CollectiveEpilogueBwdGQAISD_fSG_Li256ELb1ELb0EEENS1_19SingleTileSchedulerILb1ELb0ELb0ELi80EEEEEEEEEvNT_6ParamsE:
	.zero		2304


//--------------------- .nv.constant0._ZN7cutlass13device_kernelIN5flash11enable_sm90INS1_16FlashAttnBwdSm90INS1_25CollectiveMainloopBwdSm90ILi2ELi1ELi1EN4cute5tupleIJNS5_1CILi1EEES8_S8_EEENS6_IJNS7_ILi64EEENS7_ILi80EEENS7_ILi256EEEEEENS_6half_tEfNS_4arch4Sm90ELb0ELb1ELb1ELb0ELb0ELb0ELb1ELb1ELi2ELi1ELi1ELi1ELb0EEENS1_21CollectiveEpilogueBwdISD_SE_SG_Li256ELb0ELb1ELi2EEENS1_19SingleTileSchedulerILb0ELb0ELb0ELi80EEEEEEEEEvNT_6ParamsE --------------------------
	.section	.nv.constant0._ZN7cutlass13device_kernelIN5flash11enable_sm90INS1_16FlashAttnBwdSm90INS1_25CollectiveMainloopBwdSm90ILi2ELi1ELi1EN4cute5tupleIJNS5_1CILi1EEES8_S8_EEENS6_IJNS7_ILi64EEENS7_ILi80EEENS7_ILi256EEEEEENS_6half_tEfNS_4arch4Sm90ELb0ELb1ELb1ELb0ELb0ELb0ELb1ELb1ELi2ELi1ELi1ELi1ELb0EEENS1_21CollectiveEpilogueBwdISD_SE_SG_Li256ELb0ELb1ELi2EEENS1_19SingleTileSchedulerILb0ELb0ELb0ELi80EEEEEEEEEvNT_6ParamsE,"a",@progbits
	.sectionflags	@""
	.align	4
.nv.constant0._ZN7cutlass13device_kernelIN5flash11enable_sm90INS1_16FlashAttnBwdSm90INS1_25CollectiveMainloopBwdSm90ILi2ELi1ELi1EN4cute5tupleIJNS5_1CILi1EEES8_S8_EEENS6_IJNS7_ILi64EEENS7_ILi80EEENS7_ILi256EEEEEENS_6half_tEfNS_4arch4Sm90ELb0ELb1ELb1ELb0ELb0ELb0ELb1ELb1ELi2ELi1ELi1ELi1ELb0EEENS1_21CollectiveEpilogueBwdISD_SE_SG_Li256ELb0ELb1ELi2EEENS1_19SingleTileSchedulerILb0ELb0ELb0ELi80EEEEEEEEEvNT_6ParamsE:
	.zero		2944


//--------------------- .nv.constant0._ZN7cutlass13device_kernelIN5flash11enable_sm90INS1_16FlashAttnBwdSm90INS1_25CollectiveMainloopBwdSm90ILi2ELi1ELi1EN4cute5tupleIJNS5_1CILi1EEES8_S8_EEENS6_IJNS7_ILi64EEENS7_ILi80EEENS7_ILi256EEEEEENS_6half_tEfNS_4arch4Sm90ELb0ELb1ELb1ELb0ELb0ELb0ELb1ELb1ELi2ELi1ELi1ELi1ELb0EEENS1_24CollectiveEpilogueBwdGQAISD_fSG_Li256ELb0ELb0EEENS1_19SingleTileSchedulerILb0ELb0ELb0ELi80EEEEEEEEEvNT_6ParamsE --------------------------
	.section	.nv.constant0._ZN7cutlass13device_kernelIN5flash11enable_sm90INS1_16FlashAttnBwdSm90INS1_25CollectiveMainloopBwdSm90ILi2ELi1ELi1EN4cute5tupleIJNS5_1CILi1EEES8_S8_EEENS6_IJNS7_ILi64EEENS7_ILi80EEENS7_ILi256EEEEEENS_6half_tEfNS_4arch4Sm90ELb0ELb1ELb1ELb0ELb0ELb0ELb1ELb1ELi2ELi1ELi1ELi1ELb0EEENS1_24CollectiveEpilogueBwdGQAISD_fSG_Li256ELb0ELb0EEENS1_19SingleTileSchedulerILb0ELb0ELb0ELi80EEEEEEEEEvNT_6ParamsE,"a",@progbits
	.sectionflags	@""
	.align	4
.nv.constant0._ZN7cutlass13device_kernelIN5flash11enable_sm90INS1_16FlashAttnBwdSm90INS1_25CollectiveMainloopBwdSm90ILi2ELi1ELi1EN4cute5tupleIJNS5_1CILi1EEES8_S8_EEENS6_IJNS7_ILi64EEENS7_ILi80EEENS7_ILi256EEEEEENS_6half_tEfNS_4arch4Sm90ELb0ELb1ELb1ELb0ELb0ELb0ELb1ELb1ELi2ELi1ELi1ELi1ELb0EEENS1_24CollectiveEpilogueBwdGQAISD_fSG_Li256ELb0ELb0EEENS1_19SingleTileSchedulerILb0ELb0ELb0ELi80EEEEEEEEEvNT_6ParamsE:
	.zero		2304


//--------------------- .nv.constant0._ZN7cutlass13device_kernelIN5flash11enable_sm90INS1_16FlashAttnBwdSm90INS1_25CollectiveMainloopBwdSm90ILi2ELi1ELi1EN4cute5tupleIJNS5_1CILi1EEES8_S8_EEENS6_IJNS7_ILi64EEENS7_ILi80EEENS7_ILi256EEEEEENS_6half_tEfNS_4arch4Sm90ELb0ELb1ELb1ELb1ELb0ELb0ELb1ELb1ELi2ELi1ELi1ELi1ELb0EEENS1_21CollectiveEpilogueBwdISD_SE_SG_Li256ELb1ELb1ELi2EEENS1_19SingleTileSchedulerILb1ELb0ELb0ELi80EEEEEEEEEvNT_6ParamsE --------------------------
	.section	.nv.constant0._ZN7cutlass13device_kernelIN5flash11enable_sm90INS1_16FlashAttnBwdSm90INS1_25CollectiveMainloopBwdSm90ILi2ELi1ELi1EN4cute5tupleIJNS5_1CILi1EEES8_S8_EEENS6_IJNS7_ILi64EEENS7_ILi80EEENS7_ILi256EEEEEENS_6half_tEfNS_4arch4Sm90ELb0ELb1ELb1ELb1ELb0ELb0ELb1ELb1ELi2ELi1ELi1ELi1ELb0EEENS1_21CollectiveEpilogueBwdISD_SE_SG_Li256ELb1ELb1ELi2EEENS1_19SingleTileSchedulerILb1ELb0ELb0ELi80EEEEEEEEEvNT_6ParamsE,"a",@progbits
	.sectionflags	@""
	.align	4
.nv.constant0._ZN7cutlass13device_kernelIN5flash11enable_sm90INS1_16FlashAttnBwdSm90INS1_25CollectiveMainloopBwdSm90ILi2ELi1ELi1EN4cute5tupleIJNS5_1CILi1EEES8_S8_EEENS6_IJNS7_ILi64EEENS7_ILi80EEENS7_ILi256EEEEEENS_6half_tEfNS_4arch4Sm90ELb0ELb1ELb1ELb1ELb0ELb0ELb1ELb1ELi2ELi1ELi1ELi1ELb0EEENS1_21CollectiveEpilogueBwdISD_SE_SG_Li256ELb1ELb1ELi2EEENS1_19SingleTileSchedulerILb1ELb0ELb0ELi80EEEEEEEEEvNT_6ParamsE:
	.zero		2304


//--------------------- .nv.constant0._ZN7cutlass13device_kernelIN5flash11enable_sm90INS1_16FlashAttnBwdSm90INS1_25CollectiveMainloopBwdSm90ILi2ELi1ELi1EN4cute5tupleIJNS5_1CILi1EEES8_S8_EEENS6_IJNS7_ILi64EEENS7_ILi80EEENS7_ILi256EEEEEENS_6half_tEfNS_4arch4Sm90ELb0ELb1ELb1ELb1ELb0ELb0ELb1ELb1ELi2ELi1ELi1ELi1ELb0EEENS1_24CollectiveEpilogueBwdGQAISD_fSG_Li256ELb1ELb0EEENS1_19SingleTileSchedulerILb1ELb0ELb0ELi80EEEEEEEEEvNT_6ParamsE --------------------------
	.section	.nv.constant0._ZN7cutlass13device_kernelIN5flash11enable_sm90INS1_16FlashAttnBwdSm90INS1_25CollectiveMainloopBwdSm90ILi2ELi1ELi1EN4cute5tupleIJNS5_1CILi1EEES8_S8_EEENS6_IJNS7_ILi64EEENS7_ILi80EEENS7_ILi256EEEEEENS_6half_tEfNS_4arch4Sm90ELb0ELb1ELb1ELb1ELb0ELb0ELb1ELb1ELi2ELi1ELi1ELi1ELb0EEENS1_24CollectiveEpilogueBwdGQAISD_fSG_Li256ELb1ELb0EEENS1_19SingleTileSchedulerILb1ELb0ELb0ELi80EEEEEEEEEvNT_6ParamsE,"a",@progbits
	.sectionflags	@""
	.align	4
.nv.constant0._ZN7cutlass13device_kernelIN5flash11enable_sm90INS1_16FlashAttnBwdSm90INS1_25CollectiveMainloopBwdSm90ILi2ELi1ELi1EN4cute5tupleIJNS5_1CILi1EEES8_S8_EEENS6_IJNS7_ILi64EEENS7_ILi80EEENS7_ILi256EEEEEENS_6half_tEfNS_4arch4Sm90ELb0ELb1ELb1ELb1ELb0ELb0ELb1ELb1ELi2ELi1ELi1ELi1ELb0EEENS1_24CollectiveEpilogueBwdGQAISD_fSG_Li256ELb1ELb0EEENS1_19SingleTileSchedulerILb1ELb0ELb0ELi80EEEEEEEEEvNT_6ParamsE:
	.zero		2304


//--------------------- .nv.constant0._ZN7cutlass13device_kernelIN5flash11enable_sm90INS1_16FlashAttnBwdSm90INS1_25CollectiveMainloopBwdSm90ILi2ELi1ELi1EN4cute5tupleIJNS5_1CILi1EEES8_S8_EEENS6_IJNS7_ILi64EEENS7_ILi80EEENS7_ILi256EEEEEENS_6half_tEfNS_4arch4Sm90ELb1ELb0ELb1ELb0ELb0ELb0ELb1ELb1ELi2ELi1ELi1ELi1ELb0EEENS1_21CollectiveEpilogueBwdISD_SE_SG_Li256ELb0ELb1ELi2EEENS1_25SingleTileBwdLPTSchedulerILb0ELi80ELb0EEEEEEEEEvNT_6ParamsE --------------------------
	.section	.nv.constant0._ZN7cutlass13device_kernelIN5flash11enable_sm90INS1_16FlashAttnBwdSm90INS1_25CollectiveMainloopBwdSm90ILi2ELi1ELi1EN4cute5tupleIJNS5_1CILi1EEES8_S8_EEENS6_IJNS7_ILi64EEENS7_ILi80EEENS7_ILi256EEEEEENS_6half_tEfNS_4arch4Sm90ELb1ELb0ELb1ELb0ELb0ELb0ELb1ELb1ELi2ELi1ELi1ELi1ELb0EEENS1_21CollectiveEpilogueBwdISD_SE_SG_Li256ELb0ELb1ELi2EEENS1_25SingleTileBwdLPTSchedulerILb0ELi80ELb0EEEEEEEEEvNT_6ParamsE,"a",@progbits
	.sectionflags	@""
	.align	4
.nv.constant0._ZN7cutlass13device_kernelIN5flash11enable_sm90INS1_16FlashAttnBwdSm90INS1_25CollectiveMainloopBwdSm90ILi2ELi1ELi1EN4cute5tupleIJNS5_1CILi1EEES8_S8_EEENS6_IJNS7_ILi64EEENS7_ILi80EEENS7_ILi256EEEEEENS_6half_tEfNS_4arch4Sm90ELb1ELb0ELb1ELb0ELb0ELb0ELb1ELb1ELi2ELi1ELi1ELi1ELb0EEENS1_21CollectiveEpilogueBwdISD_SE_SG_Li256ELb0ELb1ELi2EEENS1_25SingleTileBwdLPTSchedulerILb0ELi80ELb0EEEEEEEEEvNT_6ParamsE:
	.zero		2944


//--------------------- .nv.constant0._ZN7cutlass13device_kernelIN5flash11enable_sm90INS1_16FlashAttnBwdSm90INS1_25CollectiveMainloopBwdSm90ILi2ELi1ELi1EN4cute5tupleIJNS5_1CILi1EEES8_S8_EEENS6_IJNS7_ILi64EEENS7_ILi80EEENS7_ILi256EEEEEENS_6half_tEfNS_4arch4Sm90ELb1ELb0ELb1ELb0ELb0ELb0ELb1ELb1ELi2ELi1ELi1ELi1ELb0EEENS1_24CollectiveEpilogueBwdGQAISD_fSG_Li256ELb0ELb0EEENS1_25SingleTileBwdLPTSchedulerILb0ELi80ELb0EEEEEEEEEvNT_6ParamsE --------------------------
	.section	.nv.constant0._ZN7cutlass13device_kernelIN5flash11enable_sm90INS1_16FlashAttnBwdSm90INS1_25CollectiveMainloopBwdSm90ILi2ELi1ELi1EN4cute5tupleIJNS5_1CILi1EEES8_S8_EEENS6_IJNS7_ILi64EEENS7_ILi80EEENS7_ILi256EEEEEENS_6half_tEfNS_4arch4Sm90ELb1ELb0ELb1ELb0ELb0ELb0ELb1ELb1ELi2ELi1ELi1ELi1ELb0EEENS1_24CollectiveEpilogueBwdGQAISD_fSG_Li256ELb0ELb0EEENS1_25SingleTileBwdLPTSchedulerILb0ELi80ELb0EEEEEEEEEvNT_6ParamsE,"a",@progbits
	.sectionflags	@""
	.align	4
.nv.constant0._ZN7cutlass13device_kernelIN5flash11enable_sm90INS1_16FlashAttnBwdSm90INS1_25CollectiveMainloopBwdSm90ILi2ELi1ELi1EN4cute5tupleIJNS5_1CILi1EEES8_S8_EEENS6_IJNS7_ILi64EEENS7_ILi80EEENS7_ILi256EEEEEENS_6half_tEfNS_4arch4Sm90ELb1ELb0ELb1ELb0ELb0ELb0ELb1ELb1ELi2ELi1ELi1ELi1ELb0EEENS1_24CollectiveEpilogueBwdGQAISD_fSG_Li256ELb0ELb0EEENS1_25SingleTileBwdLPTSchedulerILb0ELi80ELb0EEEEEEEEEvNT_6ParamsE:
	.zero		2432


//--------------------- .nv.constant0._ZN7cutlass13device_kernelIN5flash22FlashAttnBwdPreprocessIN4cute5tupleIJNS3_1CILi64EEENS5_ILi256EEEEEENS_6half_tEfNS_4arch4Sm90ELb1ELb0EEEEEvNT_6ParamsE --------------------------
	.section	.nv.constant0._ZN7cutlass13device_kernelIN5flash22FlashAttnBwdPreprocessIN4cute5tupleIJNS3_1CILi64EEENS5_ILi256EEEEEENS_6half_tEfNS_4arch4Sm90ELb1ELb0EEEEEvNT_6ParamsE,"a",@progbits
	.sectionflags	@""
	.align	4
.nv.constant0._ZN7cutlass13device_kernelIN5flash22FlashAttnBwdPreprocessIN4cute5tupleIJNS3_1CILi64EEENS5_ILi256EEEEEENS_6half_tEfNS_4arch4Sm90ELb1ELb0EEEEEvNT_6ParamsE:
	.zero		768


//--------------------- .nv.constant0._ZN7cutlass13device_kernelIN5flash11enable_sm90INS1_16FlashAttnBwdSm90INS1_25CollectiveMainloopBwdSm90ILi2ELi1ELi1EN4cute5tupleIJNS5_1CILi1EEES8_S8_EEENS6_IJNS7_ILi64EEENS7_ILi80EEENS7_ILi256EEEEEENS_6half_tEfNS_4arch4Sm90ELb1ELb0ELb1ELb1ELb0ELb0ELb1ELb1ELi2ELi1ELi1ELi1ELb0EEENS1_21CollectiveEpilogueBwdISD_SE_SG_Li256ELb1ELb1ELi2EEENS1_25SingleTileBwdLPTSchedulerILb1ELi80ELb0EEEEEEEEEvNT_6ParamsE --------------------------
	.section	.nv.constant0._ZN7cutlass13device_kernelIN5flash11enable_sm90INS1_16FlashAttnBwdSm90INS1_25CollectiveMainloopBwdSm90ILi2ELi1ELi1EN4cute5tupleIJNS5_1CILi1EEES8_S8_EEENS6_IJNS7_ILi64EEENS7_ILi80EEENS7_ILi256EEEEEENS_6half_tEfNS_4arch4Sm90ELb1ELb0ELb1ELb1ELb0ELb0ELb1ELb1ELi2ELi1ELi1ELi1ELb0EEENS1_21CollectiveEpilogueBwdISD_SE_SG_Li256ELb1ELb1ELi2EEENS1_25SingleTileBwdLPTSchedulerILb1ELi80ELb0EEEEEEEEEvNT_6ParamsE,"a",@progbits
	.sectionflags	@""
	.align	4
.nv.constant0._ZN7cutlass13device_kernelIN5flash11enable_sm90INS1_16FlashAttnBwdSm90INS1_25CollectiveMainloopBwdSm90ILi2ELi1ELi1EN4cute5tupleIJNS5_1CILi1EEES8_S8_EEENS6_IJNS7_ILi64EEENS7_ILi80EEENS7_ILi256EEEEEENS_6half_tEfNS_4arch4Sm90ELb1ELb0ELb1ELb1ELb0ELb0ELb1ELb1ELi2ELi1ELi1ELi1ELb0EEENS1_21CollectiveEpilogueBwdISD_SE_SG_Li256ELb1ELb1ELi2EEENS1_25SingleTileBwdLPTSchedulerILb1ELi80ELb0EEEEEEEEEvNT_6ParamsE:
	.zero		2304


//--------------------- .nv.constant0._ZN7cutlass13device_kernelIN5flash32FlashAttnBwdPostprocessConvertdQIN4cute5tupleIJNS3_1CILi80EEENS5_ILi256EEEEEENS_6half_tEfNS_4arch4Sm90ELi256ENS3_8TiledMMAINS3_8MMA_AtomIJNS3_4SM904GMMA25MMA_64x16x16_F32F16F16_SSILNSF_5MajorE1ELSH_1ELNSF_7ScaleInE1ELSI_1EEEEEENS3_6LayoutINS4_IJNS5_ILi2EEENS5_ILi1EEESN_EEENS4_IJSN_NS5_ILi0EEESP_EEEEENS4_IJNS3_10UnderscoreESS_SS_EEEEELb1EEEEEvNT_6ParamsE --------------------------
	.section	.nv.constant0._ZN7cutlass13device_kernelIN5flash32FlashAttnBwdPostprocessConvertdQIN4cute5tupleIJNS3_1CILi80EEENS5_ILi256EEEEEENS_6half_tEfNS_4arch4Sm90ELi256ENS3_8TiledMMAINS3_8MMA_AtomIJNS3_4SM904GMMA25MMA_64x16x16_F32F16F16_SSILNSF_5MajorE1ELSH_1ELNSF_7ScaleInE1ELSI_1EEEEEENS3_6LayoutINS4_IJNS5_ILi2EEENS5_ILi1EEESN_EEENS4_IJSN_NS5_ILi0EEESP_EEEEENS4_IJNS3_10UnderscoreESS_SS_EEEEELb1EEEEEvNT_6ParamsE,"a",@progbits
	.sectionflags	@""
	.align	4
.nv.constant0._ZN7cutlass13device_kernelIN5flash32FlashAttnBwdPostprocessConvertdQIN4cute5tupleIJNS3_1CILi80EEENS5_ILi256EEEEEENS_6half_tEfNS_4arch4Sm90ELi256ENS3_8TiledMMAINS3_8MMA_AtomIJNS3_4SM904GMMA25MMA_64x16x16_F32F16F16_SSILNSF_5MajorE1ELSH_1ELNSF_7ScaleInE1ELSI_1EEEEEENS3_6LayoutINS4_IJNS5_ILi2EEENS5_ILi1EEESN_EEENS4_IJSN_NS5_ILi0EEESP_EEEEENS4_IJNS3_10UnderscoreESS_SS_EEEEELb1EEEEEvNT_6ParamsE:
	.zero		640


//--------------------- .nv.constant0._ZN7cutlass13device_kernelIN5flash32FlashAttnBwdPostprocessConvertdQIN4cute5tupleIJNS3_1CILi64EEENS5_ILi256EEEEEENS_6half_tEfNS_4arch4Sm90ELi256ENS3_8TiledMMAINS3_8MMA_AtomIJNS3_4SM904GMMA25MMA_64x64x16_F32F16F16_SSILNSF_5MajorE1ELSH_0ELNSF_7ScaleInE1ELSI_1EEEEEENS3_6LayoutINS4_IJNS5_ILi2EEENS5_ILi1EEESN_EEENS4_IJSN_NS5_ILi0EEESP_EEEEENS4_IJNS3_10UnderscoreESS_SS_EEEEELb1EEEEEvNT_6ParamsE --------------------------
	.section	.nv.constant0._ZN7cutlass13device_kernelIN5flash32FlashAttnBwdPostprocessConvertdQIN4cute5tupleIJNS3_1CILi64EEENS5_ILi256EEEEEENS_6half_tEfNS_4arch4Sm90ELi256ENS3_8TiledMMAINS3_8MMA_AtomIJNS3_4SM904GMMA25MMA_64x64x16_F32F16F16_SSILNSF_5MajorE1ELSH_0ELNSF_7ScaleInE1ELSI_1EEEEEENS3_6LayoutINS4_IJNS5_ILi2EEENS5_ILi1EEESN_EEENS4_IJSN_NS5_ILi0EEESP_EEEEENS4_IJNS3_10UnderscoreESS_SS_EEEEELb1EEEEEvNT_6ParamsE,"a",@progbits
	.sectionflags	@""
	.align	4
.nv.constant0._ZN7cutlass13device_kernelIN5flash32FlashAttnBwdPostprocessConvertdQIN4cute5tupleIJNS3_1CILi64EEENS5_ILi256EEEEEENS_6half_tEfNS_4arch4Sm90ELi256ENS3_8TiledMMAINS3_8MMA_AtomIJNS3_4SM904GMMA25MMA_64x64x16_F32F16F16_SSILNSF_5MajorE1ELSH_0ELNSF_7ScaleInE1ELSI_1EEEEEENS3_6LayoutINS4_IJNS5_ILi2EEENS5_ILi1EEESN_EEENS4_IJSN_NS5_ILi0EEESP_EEEEENS4_IJNS3_10UnderscoreESS_SS_EEEEELb1EEEEEvNT_6ParamsE:
	.zero		640


//--------------------- .nv.constant0._ZN7cutlass13device_kernelIN5flash11enable_sm90INS1_16FlashAttnBwdSm90INS1_25CollectiveMainloopBwdSm90ILi2ELi1ELi1EN4cute5tupleIJNS5_1CILi1EEES8_S8_EEENS6_IJNS7_ILi64EEENS7_ILi80EEENS7_ILi256EEEEEENS_6half_tEfNS_4arch4Sm90ELb1ELb0ELb1ELb1ELb0ELb0ELb1ELb1ELi2ELi1ELi1ELi1ELb0EEENS1_24CollectiveEpilogueBwdGQAISD_fSG_Li256ELb1ELb0EEENS1_25SingleTileBwdLPTSchedulerILb1ELi80ELb0EEEEEEEEEvNT_6ParamsE --------------------------
	.section	.nv.constant0._ZN7cutlass13device_kernelIN5flash11enable_sm90INS1_16FlashAttnBwdSm90INS1_25CollectiveMainloopBwdSm90ILi2ELi1ELi1EN4cute5tupleIJNS5_1CILi1EEES8_S8_EEENS6_IJNS7_ILi64EEENS7_ILi80EEENS7_ILi256EEEEEENS_6half_tEfNS_4arch4Sm90ELb1ELb0ELb1ELb1ELb0ELb0ELb1ELb1ELi2ELi1ELi1ELi1ELb0EEENS1_24CollectiveEpilogueBwdGQAISD_fSG_Li256ELb1ELb0EEENS1_25SingleTileBwdLPTSchedulerILb1ELi80ELb0EEEEEEEEEvNT_6ParamsE,"a",@progbits
	.sectionflags	@""
	.align	4
.nv.constant0._ZN7cutlass13device_kernelIN5flash11enable_sm90INS1_16FlashAttnBwdSm90INS1_25CollectiveMainloopBwdSm90ILi2ELi1ELi1EN4cute5tupleIJNS5_1CILi1EEES8_S8_EEENS6_IJNS7_ILi64EEENS7_ILi80EEENS7_ILi256EEEEEENS_6half_tEfNS_4arch4Sm90ELb1ELb0ELb1ELb1ELb0ELb0ELb1ELb1ELi2ELi1ELi1ELi1ELb0EEENS1_24CollectiveEpilogueBwdGQAISD_fSG_Li256ELb1ELb0EEENS1_25SingleTileBwdLPTSchedulerILb1ELi80ELb0EEEEEEEEEvNT_6ParamsE:
	.zero		2432


//--------------------- .nv.constant0._ZN7cutlass13device_kernelIN5flash22FlashAttnBwdPreprocessIN4cute5tupleIJNS3_1CILi64EEENS5_ILi256EEEEEENS_6half_tEfNS_4arch4Sm90ELb1ELb1EEEEEvNT_6ParamsE --------------------------
	.section	.nv.constant0._ZN7cutlass13device_kernelIN5flash22FlashAttnBwdPreprocessIN4cute5tupleIJNS3_1CILi64EEENS5_ILi256EEEEEENS_6half_tEfNS_4arch4Sm90ELb1ELb1EEEEEvNT_6ParamsE,"a",@progbits
	.sectionflags	@""
	.align	4
.nv.constant0._ZN7cutlass13device_kernelIN5flash22FlashAttnBwdPreprocessIN4cute5tupleIJNS3_1CILi64EEENS5_ILi256EEEEEENS_6half_tEfNS_4arch4Sm90ELb1ELb1EEEEEvNT_6ParamsE:
	.zero		768


//--------------------- SYMBOLS --------------------------

	.type		.nv.reservedSmem.offset0,@object
	.size		.nv.reservedSmem.offset0,0x4
	.type		__assertfail,@function
